def matmul_kernel(
    a_ptr,
    b_ptr,
    c_ptr,
    M,
    N,
    K,
    stride_am,
    stride_ak,
    stride_bk,
    stride_bn,
    stride_cm,
    stride_cn,
    BLOCK_M: tl.constexpr,
    BLOCK_N: tl.constexpr,
    BLOCK_K: tl.constexpr,
    GROUP_M: tl.constexpr,
):
    pid = tl.program_id(axis=0)
    num_pid_m = tl.cdiv(M, BLOCK_M)
    num_pid_n = tl.cdiv(N, BLOCK_N)
    num_pid_in_group = GROUP_M * num_pid_n
    group_id = pid // num_pid_in_group
    first_pid_m = group_id * GROUP_M
    group_size_m = min(num_pid_m - first_pid_m, GROUP_M)
    pid_m = first_pid_m + ((pid % num_pid_in_group) % group_size_m)
    pid_n = (pid % num_pid_in_group) // group_size_m

    offs_am = (pid_m * BLOCK_M + tl.arange(0, BLOCK_M)) % M
    offs_bn = (pid_n * BLOCK_N + tl.arange(0, BLOCK_N)) % N
    offs_k = tl.arange(0, BLOCK_K)
    a_ptrs = a_ptr + offs_am[:, None] * stride_am + offs_k[None, :] * stride_ak
    b_ptrs = b_ptr + offs_k[:, None] * stride_bk + offs_bn[None, :] * stride_bn

    acc = tl.zeros((BLOCK_M, BLOCK_N), dtype=tl.float32)
    for kk in range(0, tl.cdiv(K, BLOCK_K)):
        a = tl.load(a_ptrs, mask=offs_k[None, :] < K - kk * BLOCK_K, other=0.0)
        b = tl.load(b_ptrs, mask=offs_k[:, None] < K - kk * BLOCK_K, other=0.0)
        acc = tl.dot(a, b, acc)
        a_ptrs += BLOCK_K * stride_ak
        b_ptrs += BLOCK_K * stride_bk

    c = acc.to(c_ptr.dtype.element_ty)
    offs_cm = pid_m * BLOCK_M + tl.arange(0, BLOCK_M)
    offs_cn = pid_n * BLOCK_N + tl.arange(0, BLOCK_N)
    c_ptrs = c_ptr + offs_cm[:, None] * stride_cm + offs_cn[None, :] * stride_cn
    mask = (offs_cm[:, None] < M) & (offs_cn[None, :] < N)
    tl.store(c_ptrs, c, mask=mask)

# config = {"BLOCK_K": 64, "BLOCK_M": 64, "BLOCK_N": 256, "GROUP_M": 8, "arch": "sm_100", "dtype": "bf16", "num_ctas": 1, "num_stages": 3, "num_warps": 1}
# arch = sm_100


// ===== COMPILED SASS (sm_100a) =====

	.target	sm_100a

	.elftype	@"ET_EXEC"


//--------------------- .note.nv.tkinfo           --------------------------
	.section	.note.nv.tkinfo,"",@"SHT_NOTE"
	.sectionflags	@"SHF_NOTE_NV_TKINFO"
	.tkinfo
        /*0018*/ 	.word	0x00000081
        /*0030*/ 	.string	""
        /*0030*/ 	.string	"ptxas-blackwell"
        /*0030*/ 	.string	"Cuda compilation tools, release 12.9, V12.9.86"
        /*0030*/ 	.string	"Build cuda_12.9.r12.9/compiler.36037853_0"
        /*0030*/ 	.string	"-v  -suppress-debug-info  -lineinfo  -arch sm_100a "



//--------------------- .note.nv.cuver            --------------------------
	.section	.note.nv.cuver,"",@"SHT_NOTE"
	.sectionflags	@"SHF_NOTE_NV_CUVER"
        /*0018*/ 	.short	0x0001
        /*001a*/ 	.short	0x0064
        /*001c*/ 	.short	0x0001
        /*001e*/ 	.short	0x0000
        /*0020*/ 	.short	0x0001
        /*0022*/ 	.short	0x0000


//--------------------- .nv.info                  --------------------------
	.section	.nv.info,"",@"SHT_CUDA_INFO"
	.align	4


	//----- nvinfo : EIATTR_REGCOUNT
	.align		4
        /*0000*/ 	.byte	0x04, 0x2f
        /*0002*/ 	.short	(.L_1 - .L_0)
	.align		4
.L_0:
        /*0004*/ 	.word	index@(matmul_kernel)
        /*0008*/ 	.word	0x00000040


	//----- nvinfo : EIATTR_FRAME_SIZE
	.align		4
.L_1:
        /*000c*/ 	.byte	0x04, 0x11
        /*000e*/ 	.short	(.L_3 - .L_2)
	.align		4
.L_2:
        /*0010*/ 	.word	index@(matmul_kernel)
        /*0014*/ 	.word	0x00004380


	//----- nvinfo : EIATTR_MIN_STACK_SIZE
	.align		4
.L_3:
        /*0018*/ 	.byte	0x04, 0x12
        /*001a*/ 	.short	(.L_5 - .L_4)
	.align		4
.L_4:
        /*001c*/ 	.word	index@(matmul_kernel)
        /*0020*/ 	.word	0x00004380
.L_5:


//--------------------- .nv.info.matmul_kernel    --------------------------
	.section	.nv.info.matmul_kernel,"",@"SHT_CUDA_INFO"
	.sectionflags	@""
	.align	4


	//----- nvinfo : EIATTR_CUDA_API_VERSION
	.align		4
        /*0000*/ 	.byte	0x04, 0x37
        /*0002*/ 	.short	(.L_7 - .L_6)
.L_6:
        /*0004*/ 	.word	0x00000081


	//----- nvinfo : EIATTR_KPARAM_INFO
	.align		4
.L_7:
        /*0008*/ 	.byte	0x04, 0x17
        /*000a*/ 	.short	(.L_9 - .L_8)
.L_8:
        /*000c*/ 	.word	0x00000000
        /*0010*/ 	.short	0x000d
        /*0012*/ 	.short	0x0048
        /*0014*/ 	.byte	0x00, 0xf4, 0x21, 0x00


	//----- nvinfo : EIATTR_KPARAM_INFO
	.align		4
.L_9:
        /*0018*/ 	.byte	0x04, 0x17
        /*001a*/ 	.short	(.L_11 - .L_10)
.L_10:
        /*001c*/ 	.word	0x00000000
        /*0020*/ 	.short	0x000c
        /*0022*/ 	.short	0x0040
        /*0024*/ 	.byte	0x00, 0xf4, 0x21, 0x00


	//----- nvinfo : EIATTR_KPARAM_INFO
	.align		4
.L_11:
        /*0028*/ 	.byte	0x04, 0x17
        /*002a*/ 	.short	(.L_13 - .L_12)
.L_12:
        /*002c*/ 	.word	0x00000000
        /*0030*/ 	.short	0x000b
        /*0032*/ 	.short	0x0038
        /*0034*/ 	.byte	0x00, 0xf0, 0x11, 0x00


	//----- nvinfo : EIATTR_KPARAM_INFO
	.align		4
.L_13:
        /*0038*/ 	.byte	0x04, 0x17
        /*003a*/ 	.short	(.L_15 - .L_14)
.L_14:
        /*003c*/ 	.word	0x00000000
        /*0040*/ 	.short	0x000a
        /*0042*/ 	.short	0x0034
        /*0044*/ 	.byte	0x00, 0xf0, 0x11, 0x00


	//----- nvinfo : EIATTR_KPARAM_INFO
	.align		4
.L_15:
        /*0048*/ 	.byte	0x04, 0x17
        /*004a*/ 	.short	(.L_17 - .L_16)
.L_16:
        /*004c*/ 	.word	0x00000000
        /*0050*/ 	.short	0x0009
        /*0052*/ 	.short	0x0030
        /*0054*/ 	.byte	0x00, 0xf0, 0x11, 0x00


	//----- nvinfo : EIATTR_KPARAM_INFO
	.align		4
.L_17:
        /*0058*/ 	.byte	0x04, 0x17
        /*005a*/ 	.short	(.L_19 - .L_18)
.L_18:
        /*005c*/ 	.word	0x00000000
        /*0060*/ 	.short	0x0008
        /*0062*/ 	.short	0x002c
        /*0064*/ 	.byte	0x00, 0xf0, 0x11, 0x00


	//----- nvinfo : EIATTR_KPARAM_INFO
	.align		4
.L_19:
        /*0068*/ 	.byte	0x04, 0x17
        /*006a*/ 	.short	(.L_21 - .L_20)
.L_20:
        /*006c*/ 	.word	0x00000000
        /*0070*/ 	.short	0x0007
        /*0072*/ 	.short	0x0028
        /*0074*/ 	.byte	0x00, 0xf0, 0x11, 0x00


	//----- nvinfo : EIATTR_KPARAM_INFO
	.align		4
.L_21:
        /*0078*/ 	.byte	0x04, 0x17
        /*007a*/ 	.short	(.L_23 - .L_22)
.L_22:
        /*007c*/ 	.word	0x00000000
        /*0080*/ 	.short	0x0006
        /*0082*/ 	.short	0x0024
        /*0084*/ 	.byte	0x00, 0xf0, 0x11, 0x00


	//----- nvinfo : EIATTR_KPARAM_INFO
	.align		4
.L_23:
        /*0088*/ 	.byte	0x04, 0x17
        /*008a*/ 	.short	(.L_25 - .L_24)
.L_24:
        /*008c*/ 	.word	0x00000000
        /*0090*/ 	.short	0x0005
        /*0092*/ 	.short	0x0020
        /*0094*/ 	.byte	0x00, 0xf0, 0x11, 0x00


	//----- nvinfo : EIATTR_KPARAM_INFO
	.align		4
.L_25:
        /*0098*/ 	.byte	0x04, 0x17
        /*009a*/ 	.short	(.L_27 - .L_26)
.L_26:
        /*009c*/ 	.word	0x00000000
        /*00a0*/ 	.short	0x0004
        /*00a2*/ 	.short	0x001c
        /*00a4*/ 	.byte	0x00, 0xf0, 0x11, 0x00


	//----- nvinfo : EIATTR_KPARAM_INFO
	.align		4
.L_27:
        /*00a8*/ 	.byte	0x04, 0x17
        /*00aa*/ 	.short	(.L_29 - .L_28)
.L_28:
        /*00ac*/ 	.word	0x00000000
        /*00b0*/ 	.short	0x0003
        /*00b2*/ 	.short	0x0018
        /*00b4*/ 	.byte	0x00, 0xf0, 0x11, 0x00


	//----- nvinfo : EIATTR_KPARAM_INFO
	.align		4
.L_29:
        /*00b8*/ 	.byte	0x04, 0x17
        /*00ba*/ 	.short	(.L_31 - .L_30)
.L_30:
        /*00bc*/ 	.word	0x00000000
        /*00c0*/ 	.short	0x0002
        /*00c2*/ 	.short	0x0010
        /*00c4*/ 	.byte	0x00, 0xf4, 0x21, 0x00


	//----- nvinfo : EIATTR_KPARAM_INFO
	.align		4
.L_31:
        /*00c8*/ 	.byte	0x04, 0x17
        /*00ca*/ 	.short	(.L_33 - .L_32)
.L_32:
        /*00cc*/ 	.word	0x00000000
        /*00d0*/ 	.short	0x0001
        /*00d2*/ 	.short	0x0008
        /*00d4*/ 	.byte	0x00, 0xf4, 0x21, 0x00


	//----- nvinfo : EIATTR_KPARAM_INFO
	.align		4
.L_33:
        /*00d8*/ 	.byte	0x04, 0x17
        /*00da*/ 	.short	(.L_35 - .L_34)
.L_34:
        /*00dc*/ 	.word	0x00000000
        /*00e0*/ 	.short	0x0000
        /*00e2*/ 	.short	0x0000
        /*00e4*/ 	.byte	0x00, 0xf4, 0x21, 0x00


	//----- nvinfo : EIATTR_SPARSE_MMA_MASK
	.align		4
.L_35:
        /*00e8*/ 	.byte	0x03, 0x50
        /*00ea*/ 	.short	0x0000


	//----- nvinfo : EIATTR_MAXREG_COUNT
	.align		4
        /*00ec*/ 	.byte	0x03, 0x1b
        /*00ee*/ 	.short	0x00ff


	//----- nvinfo : EIATTR_NUM_BARRIERS
	.align		4
        /*00f0*/ 	.byte	0x02, 0x4c
        /*00f2*/ 	.byte	0x01
	.zero		1


	//----- nvinfo : EIATTR_ANNOTATIONS
	.align		4
        /*00f4*/ 	.byte	0x04, 0x55
        /*00f6*/ 	.short	(.L_37 - .L_36)


	//   ....[0]....
.L_36:
        /*00f8*/ 	.word	0x00000001
        /*00fc*/ 	.byte	0xa0, 0x01, 0x00, 0x00, 0x01, 0x00, 0x00, 0x00, 0xf0, 0x01, 0x00, 0x00, 0x01, 0x00, 0x00, 0x00
        /* <DEDUP_REMOVED lines=483> */
        /*1f3c*/ 	.byte	0x70, 0x13, 0x01, 0x00, 0x01, 0x00, 0x00, 0x00, 0x80, 0x13, 0x01, 0x00


	//----- nvinfo : EIATTR_COOP_GROUP_MASK_REGIDS
	.align		4
.L_37:
        /*1f48*/ 	.byte	0x04, 0x29
        /*1f4a*/ 	.short	(.L_39 - .L_38)


	//   ....[0]....
.L_38:
        /*1f4c*/ 	.word	0xffffffff


	//   ....[1]....
        /*1f50*/ 	.word	0xffffffff


	//   ....[2]....
        /*1f54*/ 	.word	0xffffffff


	//   ....[3]....
        /*1f58*/ 	.word	0xffffffff


	//   ....[4]....
        /*1f5c*/ 	.word	0xffffffff


	//   ....[5]....
        /*1f60*/ 	.word	0xffffffff


	//   ....[6]....
        /*1f64*/ 	.word	0xffffffff


	//   ....[7]....
        /*1f68*/ 	.word	0xffffffff


	//   ....[8]....
        /*1f6c*/ 	.word	0xffffffff


	//   ....[9]....
        /*1f70*/ 	.word	0xffffffff


	//   ....[10]....
        /*1f74*/ 	.word	0xffffffff


	//   ....[11]....
        /*1f78*/ 	.word	0xffffffff


	//   ....[12]....
        /*1f7c*/ 	.word	0xffffffff


	//   ....[13]....
        /*1f80*/ 	.word	0xffffffff


	//   ....[14]....
        /*1f84*/ 	.word	0xffffffff


	//   ....[15]....
        /*1f88*/ 	.word	0xffffffff


	//   ....[16]....
        /*1f8c*/ 	.word	0xffffffff


	//   ....[17]....
        /*1f90*/ 	.word	0xffffffff


	//   ....[18]....
        /*1f94*/ 	.word	0xffffffff


	//   ....[19]....
        /*1f98*/ 	.word	0xffffffff


	//   ....[20]....
        /*1f9c*/ 	.word	0xffffffff


	//   ....[21]....
        /*1fa0*/ 	.word	0xffffffff


	//   ....[22]....
        /*1fa4*/ 	.word	0xffffffff


	//   ....[23]....
        /*1fa8*/ 	.word	0xffffffff


	//   ....[24]....
        /*1fac*/ 	.word	0xffffffff


	//   ....[25]....
        /*1fb0*/ 	.word	0xffffffff


	//   ....[26]....
        /*1fb4*/ 	.word	0xffffffff


	//   ....[27]....
        /*1fb8*/ 	.word	0xffffffff


	//   ....[28]....
        /*1fbc*/ 	.word	0xffffffff


	//   ....[29]....
        /*1fc0*/ 	.word	0xffffffff


	//   ....[30]....
        /*1fc4*/ 	.word	0xffffffff


	//   ....[31]....
        /*1fc8*/ 	.word	0xffffffff


	//   ....[32]....
        /*1fcc*/ 	.word	0xffffffff


	//   ....[33]....
        /*1fd0*/ 	.word	0xffffffff


	//   ....[34]....
        /*1fd4*/ 	.word	0xffffffff


	//   ....[35]....
        /*1fd8*/ 	.word	0xffffffff


	//   ....[36]....
        /*1fdc*/ 	.word	0xffffffff


	//   ....[37]....
        /*1fe0*/ 	.word	0xffffffff


	//   ....[38]....
        /*1fe4*/ 	.word	0xffffffff


	//   ....[39]....
        /*1fe8*/ 	.word	0xffffffff


	//   ....[40]....
        /*1fec*/ 	.word	0xffffffff


	//   ....[41]....
        /*1ff0*/ 	.word	0xffffffff


	//   ....[42]....
        /*1ff4*/ 	.word	0xffffffff


	//   ....[43]....
        /*1ff8*/ 	.word	0xffffffff


	//   ....[44]....
        /*1ffc*/ 	.word	0xffffffff


	//   ....[45]....
        /*2000*/ 	.word	0xffffffff


	//   ....[46]....
        /*2004*/ 	.word	0xffffffff


	//   ....[47]....
        /*2008*/ 	.word	0xffffffff


	//   ....[48]....
        /*200c*/ 	.word	0xffffffff


	//   ....[49]....
        /*2010*/ 	.word	0xffffffff


	//   ....[50]....
        /*2014*/ 	.word	0xffffffff


	//   ....[51]....
        /*2018*/ 	.word	0xffffffff


	//   ....[52]....
        /*201c*/ 	.word	0xffffffff


	//   ....[53]....
        /*2020*/ 	.word	0xffffffff


	//   ....[54]....
        /*2024*/ 	.word	0xffffffff


	//   ....[55]....
        /*2028*/ 	.word	0xffffffff


	//   ....[56]....
        /*202c*/ 	.word	0xffffffff


	//   ....[57]....
        /*2030*/ 	.word	0xffffffff


	//   ....[58]....
        /*2034*/ 	.word	0xffffffff


	//   ....[59]....
        /*2038*/ 	.word	0xffffffff


	//   ....[60]....
        /*203c*/ 	.word	0xffffffff


	//   ....[61]....
        /*2040*/ 	.word	0xffffffff


	//   ....[62]....
        /*2044*/ 	.word	0xffffffff


	//   ....[63]....
        /*2048*/ 	.word	0xffffffff


	//   ....[64]....
        /*204c*/ 	.word	0xffffffff


	//   ....[65]....
        /*2050*/ 	.word	0xffffffff


	//   ....[66]....
        /*2054*/ 	.word	0xffffffff


	//   ....[67]....
        /*2058*/ 	.word	0xffffffff


	//   ....[68]....
        /*205c*/ 	.word	0xffffffff


	//   ....[69]....
        /*2060*/ 	.word	0xffffffff


	//   ....[70]....
        /*2064*/ 	.word	0xffffffff


	//   ....[71]....
        /*2068*/ 	.word	0xffffffff


	//   ....[72]....
        /*206c*/ 	.word	0xffffffff


	//   ....[73]....
        /*2070*/ 	.word	0xffffffff


	//   ....[74]....
        /*2074*/ 	.word	0xffffffff


	//   ....[75]....
        /*2078*/ 	.word	0xffffffff


	//   ....[76]....
        /*207c*/ 	.word	0xffffffff


	//   ....[77]....
        /*2080*/ 	.word	0xffffffff


	//   ....[78]....
        /*2084*/ 	.word	0xffffffff


	//   ....[79]....
        /*2088*/ 	.word	0xffffffff


	//   ....[80]....
        /*208c*/ 	.word	0xffffffff


	//   ....[81]....
        /*2090*/ 	.word	0xffffffff


	//   ....[82]....
        /*2094*/ 	.word	0xffffffff


	//   ....[83]....
        /*2098*/ 	.word	0xffffffff


	//   ....[84]....
        /*209c*/ 	.word	0xffffffff


	//   ....[85]....
        /*20a0*/ 	.word	0xffffffff


	//   ....[86]....
        /*20a4*/ 	.word	0xffffffff


	//   ....[87]....
        /*20a8*/ 	.word	0xffffffff


	//   ....[88]....
        /*20ac*/ 	.word	0xffffffff


	//   ....[89]....
        /*20b0*/ 	.word	0xffffffff


	//   ....[90]....
        /*20b4*/ 	.word	0xffffffff


	//   ....[91]....
        /*20b8*/ 	.word	0xffffffff


	//   ....[92]....
        /*20bc*/ 	.word	0xffffffff


	//   ....[93]....
        /*20c0*/ 	.word	0xffffffff


	//   ....[94]....
        /*20c4*/ 	.word	0xffffffff


	//   ....[95]....
        /*20c8*/ 	.word	0xffffffff


	//   ....[96]....
        /*20cc*/ 	.word	0xffffffff


	//   ....[97]....
        /*20d0*/ 	.word	0xffffffff


	//   ....[98]....
        /*20d4*/ 	.word	0xffffffff


	//   ....[99]....
        /*20d8*/ 	.word	0xffffffff


	//   ....[100]....
        /*20dc*/ 	.word	0xffffffff


	//   ....[101]....
        /*20e0*/ 	.word	0xffffffff


	//   ....[102]....
        /*20e4*/ 	.word	0xffffffff


	//   ....[103]....
        /*20e8*/ 	.word	0xffffffff


	//   ....[104]....
        /*20ec*/ 	.word	0xffffffff


	//   ....[105]....
        /*20f0*/ 	.word	0xffffffff


	//   ....[106]....
        /*20f4*/ 	.word	0xffffffff


	//   ....[107]....
        /*20f8*/ 	.word	0xffffffff


	//   ....[108]....
        /*20fc*/ 	.word	0xffffffff


	//   ....[109]....
        /*2100*/ 	.word	0xffffffff


	//   ....[110]....
        /*2104*/ 	.word	0xffffffff


	//   ....[111]....
        /*2108*/ 	.word	0xffffffff


	//   ....[112]....
        /*210c*/ 	.word	0xffffffff


	//   ....[113]....
        /*2110*/ 	.word	0xffffffff


	//   ....[114]....
        /*2114*/ 	.word	0xffffffff


	//   ....[115]....
        /*2118*/ 	.word	0xffffffff


	//   ....[116]....
        /*211c*/ 	.word	0xffffffff


	//   ....[117]....
        /*2120*/ 	.word	0xffffffff


	//   ....[118]....
        /*2124*/ 	.word	0xffffffff


	//   ....[119]....
        /*2128*/ 	.word	0xffffffff


	//   ....[120]....
        /*212c*/ 	.word	0xffffffff


	//   ....[121]....
        /*2130*/ 	.word	0xffffffff


	//   ....[122]....
        /*2134*/ 	.word	0xffffffff


	//   ....[123]....
        /*2138*/ 	.word	0xffffffff


	//   ....[124]....
        /*213c*/ 	.word	0xffffffff


	//   ....[125]....
        /*2140*/ 	.word	0xffffffff


	//   ....[126]....
        /*2144*/ 	.word	0xffffffff


	//----- nvinfo : EIATTR_COOP_GROUP_INSTR_OFFSETS
	.align		4
.L_39:
        /*2148*/ 	.byte	0x04, 0x28
        /*214a*/ 	.short	(.L_41 - .L_40)


	//   ....[0]....
.L_40:
        /*214c*/ 	.word	0x00071500


	//   ....[1]....
        /*2150*/ 	.word	0x00071520


	//   ....[2]....
        /*2154*/ 	.word	0x00071540


	//   ....[3]....
        /*2158*/ 	.word	0x00071560


	//   ....[4]....
        /*215c*/ 	.word	0x00071580


	//   ....[5]....
        /*2160*/ 	.word	0x000715a0


	//   ....[6]....
        /*2164*/ 	.word	0x000715c0


	//   ....[7]....
        /*2168*/ 	.word	0x000715e0


	//   ....[8]....
        /*216c*/ 	.word	0x00071600


	//   ....[9]....
        /*2170*/ 	.word	0x00071620


	//   ....[10]....
        /*2174*/ 	.word	0x00071640


	//   ....[11]....
        /*2178*/ 	.word	0x00071660


	//   ....[12]....
        /*217c*/ 	.word	0x00071680


	//   ....[13]....
        /*2180*/ 	.word	0x000716a0


	//   ....[14]....
        /*2184*/ 	.word	0x00071960


	//   ....[15]....
        /*2188*/ 	.word	0x00071980


	//   ....[16]....
        /*218c*/ 	.word	0x00071a00


	//   ....[17]....
        /*2190*/ 	.word	0x00071a20


	//   ....[18]....
        /*2194*/ 	.word	0x00071a40


	//   ....[19]....
        /*2198*/ 	.word	0x00071a60


	//   ....[20]....
        /*219c*/ 	.word	0x00071a80


	//   ....[21]....
        /*21a0*/ 	.word	0x00071aa0


	//   ....[22]....
        /*21a4*/ 	.word	0x00071ac0


	//   ....[23]....
        /*21a8*/ 	.word	0x00071ae0


	//   ....[24]....
        /*21ac*/ 	.word	0x00071b00


	//   ....[25]....
        /*21b0*/ 	.word	0x00071b20


	//   ....[26]....
        /*21b4*/ 	.word	0x00071b40


	//   ....[27]....
        /*21b8*/ 	.word	0x00071b60


	//   ....[28]....
        /*21bc*/ 	.word	0x00071b80


	//   ....[29]....
        /*21c0*/ 	.word	0x00071ba0


	//   ....[30]....
        /*21c4*/ 	.word	0x00071e60


	//   ....[31]....
        /*21c8*/ 	.word	0x00071e80


	//   ....[32]....
        /*21cc*/ 	.word	0x00071f00


	//   ....[33]....
        /*21d0*/ 	.word	0x00071f20


	//   ....[34]....
        /*21d4*/ 	.word	0x00071f40


	//   ....[35]....
        /*21d8*/ 	.word	0x00071f60


	//   ....[36]....
        /*21dc*/ 	.word	0x00071f80


	//   ....[37]....
        /*21e0*/ 	.word	0x00071fa0


	//   ....[38]....
        /*21e4*/ 	.word	0x00071fc0


	//   ....[39]....
        /*21e8*/ 	.word	0x00071fe0


	//   ....[40]....
        /*21ec*/ 	.word	0x00072000


	//   ....[41]....
        /*21f0*/ 	.word	0x00072020


	//   ....[42]....
        /*21f4*/ 	.word	0x00072040


	//   ....[43]....
        /*21f8*/ 	.word	0x00072060


	//   ....[44]....
        /*21fc*/ 	.word	0x00072080


	//   ....[45]....
        /*2200*/ 	.word	0x000720a0


	//   ....[46]....
        /*2204*/ 	.word	0x000723a0


	//   ....[47]....
        /*2208*/ 	.word	0x000723c0


	//   ....[48]....
        /*220c*/ 	.word	0x00072420


	//   ....[49]....
        /*2210*/ 	.word	0x00072440


	//   ....[50]....
        /*2214*/ 	.word	0x00072460


	//   ....[51]....
        /*2218*/ 	.word	0x00072480


	//   ....[52]....
        /*221c*/ 	.word	0x000724a0


	//   ....[53]....
        /*2220*/ 	.word	0x000724c0


	//   ....[54]....
        /*2224*/ 	.word	0x00072520


	//   ....[55]....
        /*2228*/ 	.word	0x00072540


	//   ....[56]....
        /*222c*/ 	.word	0x00072560


	//   ....[57]....
        /*2230*/ 	.word	0x00072580


	//   ....[58]....
        /*2234*/ 	.word	0x000725a0


	//   ....[59]....
        /*2238*/ 	.word	0x000725c0


	//   ....[60]....
        /*223c*/ 	.word	0x00072600


	//   ....[61]....
        /*2240*/ 	.word	0x00072620


	//   ....[62]....
        /*2244*/ 	.word	0x00072680


	//   ....[63]....
        /*2248*/ 	.word	0x000726a0


	//   ....[64]....
        /*224c*/ 	.word	0x000726e0


	//   ....[65]....
        /*2250*/ 	.word	0x00072700


	//   ....[66]....
        /*2254*/ 	.word	0x00072800


	//   ....[67]....
        /*2258*/ 	.word	0x000728a0


	//   ....[68]....
        /*225c*/ 	.word	0x000728e0


	//   ....[69]....
        /*2260*/ 	.word	0x00072900


	//   ....[70]....
        /*2264*/ 	.word	0x00072920


	//   ....[71]....
        /*2268*/ 	.word	0x00072960


	//   ....[72]....
        /*226c*/ 	.word	0x000729a0


	//   ....[73]....
        /*2270*/ 	.word	0x000729c0


	//   ....[74]....
        /*2274*/ 	.word	0x00072a00


	//   ....[75]....
        /*2278*/ 	.word	0x00072a20


	//   ....[76]....
        /*227c*/ 	.word	0x00072a60


	//   ....[77]....
        /*2280*/ 	.word	0x00072a80


	//   ....[78]....
        /*2284*/ 	.word	0x00072ac0


	//   ....[79]....
        /*2288*/ 	.word	0x00072ae0


	//   ....[80]....
        /*228c*/ 	.word	0x00072b00


	//   ....[81]....
        /*2290*/ 	.word	0x00072b20


	//   ....[82]....
        /*2294*/ 	.word	0x00072b90


	//   ....[83]....
        /*2298*/ 	.word	0x00072bb0


	//   ....[84]....
        /*229c*/ 	.word	0x00072c60


	//   ....[85]....
        /*22a0*/ 	.word	0x00072c80


	//   ....[86]....
        /*22a4*/ 	.word	0x00072d00


	//   ....[87]....
        /*22a8*/ 	.word	0x00072d20


	//   ....[88]....
        /*22ac*/ 	.word	0x00072d60


	//   ....[89]....
        /*22b0*/ 	.word	0x00072d80


	//   ....[90]....
        /*22b4*/ 	.word	0x00072da0


	//   ....[91]....
        /*22b8*/ 	.word	0x00072dc0


	//   ....[92]....
        /*22bc*/ 	.word	0x00072e40


	//   ....[93]....
        /*22c0*/ 	.word	0x00072e60


	//   ....[94]....
        /*22c4*/ 	.word	0x00072ec0


	//   ....[95]....
        /*22c8*/ 	.word	0x00072ee0


	//   ....[96]....
        /*22cc*/ 	.word	0x00073040


	//   ....[97]....
        /*22d0*/ 	.word	0x00073060


	//   ....[98]....
        /*22d4*/ 	.word	0x00073120


	//   ....[99]....
        /*22d8*/ 	.word	0x00073140


	//   ....[100]....
        /*22dc*/ 	.word	0x000731a0


	//   ....[101]....
        /*22e0*/ 	.word	0x000731c0


	//   ....[102]....
        /*22e4*/ 	.word	0x00073200


	//   ....[103]....
        /*22e8*/ 	.word	0x00073220


	//   ....[104]....
        /*22ec*/ 	.word	0x00073260


	//   ....[105]....
        /*22f0*/ 	.word	0x00073280


	//   ....[106]....
        /*22f4*/ 	.word	0x000732c0


	//   ....[107]....
        /*22f8*/ 	.word	0x000732e0


	//   ....[108]....
        /*22fc*/ 	.word	0x00073300


	//   ....[109]....
        /*2300*/ 	.word	0x00073320


	//   ....[110]....
        /*2304*/ 	.word	0x00073570


	//   ....[111]....
        /*2308*/ 	.word	0x00073590


	//   ....[112]....
        /*230c*/ 	.word	0x000735d0


	//   ....[113]....
        /*2310*/ 	.word	0x000735f0


	//   ....[114]....
        /*2314*/ 	.word	0x00073610


	//   ....[115]....
        /*2318*/ 	.word	0x00073630


	//   ....[116]....
        /*231c*/ 	.word	0x00073650


	//   ....[117]....
        /*2320*/ 	.word	0x00073670


	//   ....[118]....
        /*2324*/ 	.word	0x00073690


	//   ....[119]....
        /*2328*/ 	.word	0x000736b0


	//   ....[120]....
        /*232c*/ 	.word	0x000736d0


	//   ....[121]....
        /*2330*/ 	.word	0x000736f0


	//   ....[122]....
        /*2334*/ 	.word	0x00073710


	//   ....[123]....
        /*2338*/ 	.word	0x00073730


	//   ....[124]....
        /*233c*/ 	.word	0x00073750


	//   ....[125]....
        /*2340*/ 	.word	0x00073770


	//   ....[126]....
        /*2344*/ 	.word	0x000738a0


	//----- nvinfo : EIATTR_VRC_CTA_INIT_COUNT
	.align		4
.L_41:
        /*2348*/ 	.byte	0x02, 0x4a
	.zero		1
	.zero		1


	//----- nvinfo : EIATTR_EXIT_INSTR_OFFSETS
	.align		4
        /*234c*/ 	.byte	0x04, 0x1c
        /*234e*/ 	.short	(.L_43 - .L_42)


	//   ....[0]....
.L_42:
        /*2350*/ 	.word	0x00082010


	//   ....[1]....
        /*2354*/ 	.word	0x00082040


	//----- nvinfo : EIATTR_REQNTID
	.align		4
.L_43:
        /*2358*/ 	.byte	0x04, 0x10
        /*235a*/ 	.short	(.L_45 - .L_44)
.L_44:
        /*235c*/ 	.word	0x00000020
        /*2360*/ 	.word	0x00000001
        /*2364*/ 	.word	0x00000001


	//----- nvinfo : EIATTR_CBANK_PARAM_SIZE
	.align		4
.L_45:
        /*2368*/ 	.byte	0x03, 0x19
        /*236a*/ 	.short	0x0050


	//----- nvinfo : EIATTR_PARAM_CBANK
	.align		4
        /*236c*/ 	.byte	0x04, 0x0a
        /*236e*/ 	.short	(.L_47 - .L_46)
	.align		4
.L_46:
        /*2370*/ 	.word	index@(.nv.constant0.matmul_kernel)
        /*2374*/ 	.short	0x0380
        /*2376*/ 	.short	0x0050


	//----- nvinfo : EIATTR_SW_WAR
	.align		4
.L_47:
        /*2378*/ 	.byte	0x04, 0x36
        /*237a*/ 	.short	(.L_49 - .L_48)
.L_48:
        /*237c*/ 	.word	0x00000008
.L_49:


//--------------------- .nv.compat                --------------------------
	.section	.nv.compat,"",@"SHT_CUDA_COMPAT_INFO"
	.align	4
        /*0000*/ 	.byte	0x02, 0x02, 0x01, 0x00, 0x02, 0x05, 0x05, 0x00, 0x02, 0x03, 0x00, 0x00, 0x02, 0x06, 0x01, 0x00


//--------------------- .nv.callgraph             --------------------------
	.section	.nv.callgraph,"",@"SHT_CUDA_CALLGRAPH"
	.align	4
	.sectionentsize	8
	.align		4
        /*0000*/ 	.word	0x00000000
	.align		4
        /*0004*/ 	.word	0xffffffff
	.align		4
        /*0008*/ 	.word	0x00000000
	.align		4
        /*000c*/ 	.word	0xfffffffe
	.align		4
        /*0010*/ 	.word	0x00000000
	.align		4
        /*0014*/ 	.word	0xfffffffd
	.align		4
        /*0018*/ 	.word	0x00000000
	.align		4
        /*001c*/ 	.word	0xfffffffc


//--------------------- .text.matmul_kernel       --------------------------
	.section	.text.matmul_kernel,"ax",@progbits
	.align	128
        .global         matmul_kernel
        .type           matmul_kernel,@function
        .size           matmul_kernel,(.L_x_3 - matmul_kernel)
        .other          matmul_kernel,@"STO_CUDA_ENTRY STV_DEFAULT"
matmul_kernel:
.text.matmul_kernel:
[----:B------:R-:W0:Y:S08]  /*0000*/  LDC R1, c[0x0][0x37c] ;  /* 0x0000df00ff017b82 */ /* 0x000e300000000800 */
[----:B------:R-:W1:Y:S01]  /*0010*/  LDC.64 R2, c[0x0][0x398] ;  /* 0x0000e600ff027b82 */ /* 0x000e620000000a00 */
[----:B------:R-:W2:Y:S01]  /*0020*/  S2R R7, SR_CTAID.X ;  /* 0x0000000000077919 */ /* 0x000ea20000002500 */
[----:B0-----:R-:W-:Y:S01]  /*0030*/  VIADD R1, R1, 0xffffbc80 ;  /* 0xffffbc8001017836 */ /* 0x001fe20000000000 */
[----:B------:R-:W0:Y:S01]  /*0040*/  LDCU UR4, c[0x0][0x3a0] ;  /* 0x00007400ff0477ac */ /* 0x000e220008000800 */
[----:B------:R-:W-:Y:S01]  /*0050*/  CS2R R14, SRZ ;  /* 0x00000000000e7805 */ /* 0x000fe2000001ff00 */
[----:B------:R-:W3:Y:S01]  /*0060*/  S2R R61, SR_TID.X ;  /* 0x00000000003d7919 */ /* 0x000ee20000002100 */
[----:B------:R-:W-:-:S02]  /*0070*/  CS2R R16, SRZ ;  /* 0x0000000000107805 */ /* 0x000fc4000001ff00 */
[----:B------:R-:W-:Y:S01]  /*0080*/  CS2R R18, SRZ ;  /* 0x0000000000127805 */ /* 0x000fe2000001ff00 */
[----:B------:R-:W4:Y:S01]  /*0090*/  S2UR UR6, SR_CgaCtaId ;  /* 0x00000000000679c3 */ /* 0x000f220000008800 */
[----:B------:R-:W-:Y:S02]  /*00a0*/  CS2R R20, SRZ ;  /* 0x0000000000147805 */ /* 0x000fe4000001ff00 */
[----:B------:R-:W-:Y:S02]  /*00b0*/  CS2R R22, SRZ ;  /* 0x0000000000167805 */ /* 0x000fe4000001ff00 */
[----:B------:R-:W-:Y:S02]  /*00c0*/  CS2R R24, SRZ ;  /* 0x0000000000187805 */ /* 0x000fe4000001ff00 */
[----:B------:R-:W-:Y:S02]  /*00d0*/  CS2R R26, SRZ ;  /* 0x00000000001a7805 */ /* 0x000fe4000001ff00 */
[----:B------:R-:W-:-:S02]  /*00e0*/  CS2R R28, SRZ ;  /* 0x00000000001c7805 */ /* 0x000fc4000001ff00 */
[----:B------:R-:W-:Y:S02]  /*00f0*/  CS2R R30, SRZ ;  /* 0x00000000001e7805 */ /* 0x000fe4000001ff00 */
[----:B------:R-:W-:Y:S02]  /*0100*/  CS2R R32, SRZ ;  /* 0x0000000000207805 */ /* 0x000fe4000001ff00 */
[----:B------:R-:W-:Y:S02]  /*0110*/  CS2R R34, SRZ ;  /* 0x0000000000227805 */ /* 0x000fe4000001ff00 */
[----:B------:R-:W-:Y:S02]  /*0120*/  CS2R R36, SRZ ;  /* 0x0000000000247805 */ /* 0x000fe4000001ff00 */
[----:B------:R-:W-:Y:S02]  /*0130*/  CS2R R38, SRZ ;  /* 0x0000000000267805 */ /* 0x000fe4000001ff00 */
[----:B------:R-:W-:-:S02]  /*0140*/  CS2R R40, SRZ ;  /* 0x0000000000287805 */ /* 0x000fc4000001ff00 */
[----:B------:R-:W-:Y:S01]  /*0150*/  CS2R R42, SRZ ;  /* 0x00000000002a7805 */ /* 0x000fe2000001ff00 */
[----:B0-----:R-:W-:Y:S01]  /*0160*/  UIADD3 UR4, UPT, UPT, UR4, 0x3f, URZ ;  /* 0x0000003f04047890 */ /* 0x001fe2000fffe0ff */
[----:B------:R-:W-:Y:S02]  /*0170*/  CS2R R44, SRZ ;  /* 0x00000000002c7805 */ /* 0x000fe4000001ff00 */
[----:B------:R-:W-:Y:S01]  /*0180*/  CS2R R46, SRZ ;  /* 0x00000000002e7805 */ /* 0x000fe2000001ff00 */
[----:B-1----:R-:W-:Y:S01]  /*0190*/  VIADD R0, R3, 0xff ;  /* 0x000000ff03007836 */ /* 0x002fe20000000000 */
[----:B------:R0:W-:Y:S01]  /*01a0*/  STL [R1+0x2240], R3 ;  /* 0x0022400301007387 */ /* 0x0001e20000100800 */
[----:B------:R-:W-:Y:S01]  /*01b0*/  UISETP.GE.AND UP0, UPT, UR4, 0x40, UPT ;  /* 0x000000400400788c */ /* 0x000fe2000bf06270 */
[----:B------:R-:W-:Y:S02]  /*01c0*/  CS2R R48, SRZ ;  /* 0x0000000000307805 */ /* 0x000fe4000001ff00 */
[----:B------:R-:W-:-:S02]  /*01d0*/  CS2R R50, SRZ ;  /* 0x0000000000327805 */ /* 0x000fc4000001ff00 */
[----:B------:R-:W-:Y:S01]  /*01e0*/  SHF.R.S32.HI R5, RZ, 0x1f, R0 ;  /* 0x0000001fff057819 */ /* 0x000fe20000011400 */
[----:B------:R1:W-:Y:S01]  /*01f0*/  STL [R1+0x2244], R2 ;  /* 0x0022440201007387 */ /* 0x0003e20000100800 */
[----:B------:R-:W-:Y:S02]  /*0200*/  CS2R R52, SRZ ;  /* 0x0000000000347805 */ /* 0x000fe4000001ff00 */
[----:B------:R-:W-:Y:S02]  /*0210*/  CS2R R54, SRZ ;  /* 0x0000000000367805 */ /* 0x000fe4000001ff00 */
[----:B------:R-:W-:Y:S01]  /*0220*/  LEA.HI R5, R5, R0, RZ, 0x8 ;  /* 0x0000000005057211 */ /* 0x000fe200078f40ff */
[----:B------:R-:W-:Y:S01]  /*0230*/  STL [R1+0x1f0], RZ ;  /* 0x0001f0ff01007387 */ /* 0x000fe20000100800 */
[----:B--2---:R-:W-:Y:S02]  /*0240*/  IABS R10, R7 ;  /* 0x00000007000a7213 */ /* 0x004fe40000000000 */
[----:B------:R-:W-:-:S02]  /*0250*/  CS2R R56, SRZ ;  /* 0x0000000000387805 */ /* 0x000fc4000001ff00 */
[----:B------:R-:W-:Y:S01]  /*0260*/  SHF.R.S32.HI R5, RZ, 0x8, R5 ;  /* 0x00000008ff057819 */ /* 0x000fe20000011405 */
[----:B------:R-:W-:Y:S01]  /*0270*/  STL [R1+0x1f4], RZ ;  /* 0x0001f4ff01007387 */ /* 0x000fe20000100800 */
[----:B---3--:R-:W-:Y:S02]  /*0280*/  LOP3.LUT R61, R61, 0x1f, RZ, 0xc0, !PT ;  /* 0x0000001f3d3d7812 */ /* 0x008fe400078ec0ff */
[----:B------:R-:W-:Y:S01]  /*0290*/  CS2R R58, SRZ ;  /* 0x00000000003a7805 */ /* 0x000fe2000001ff00 */
[----:B------:R-:W-:Y:S01]  /*02a0*/  UMOV UR5, 0x400 ;  /* 0x0000040000057882 */ /* 0x000fe20000000000 */
[----:B------:R-:W-:Y:S01]  /*02b0*/  IMAD.SHL.U32 R6, R5, 0x8, RZ ;  /* 0x0000000805067824 */ /* 0x000fe200078e00ff */
[----:B------:R-:W-:Y:S01]  /*02c0*/  STL [R1+0x1f8], RZ ;  /* 0x0001f8ff01007387 */ /* 0x000fe20000100800 */
[----:B------:R-:W2:Y:S03]  /*02d0*/  LDCU.64 UR8, c[0x0][0x358] ;  /* 0x00006b00ff0877ac */ /* 0x000ea60008000a00 */
[-C--:B------:R-:W-:Y:S01]  /*02e0*/  IABS R9, R6.reuse ;  /* 0x0000000600097213 */ /* 0x080fe20000000000 */
[----:B------:R-:W-:Y:S01]  /*02f0*/  STL [R1+0x1fc], RZ ;  /* 0x0001fcff01007387 */ /* 0x000fe20000100800 */
[----:B------:R-:W-:Y:S01]  /*0300*/  IABS R12, R6 ;  /* 0x00000006000c7213 */ /* 0x000fe20000000000 */
[----:B----4-:R-:W-:Y:S01]  /*0310*/  ULEA UR5, UR6, UR5, 0x18 ;  /* 0x0000000506057291 */ /* 0x010fe2000f8ec0ff */
[----:B------:R-:W3:Y:S01]  /*0320*/  I2F.RP R0, R9 ;  /* 0x0000000900007306 */ /* 0x000ee20000209400 */
[----:B------:R-:W-:Y:S04]  /*0330*/  STL [R1+0x1e0], RZ ;  /* 0x0001e0ff01007387 */ /* 0x000fe80000100800 */
[----:B------:R-:W-:Y:S04]  /*0340*/  STL [R1+0x1e4], RZ ;  /* 0x0001e4ff01007387 */ /* 0x000fe80000100800 */
[----:B------:R-:W-:Y:S04]  /*0350*/  STL [R1+0x1e8], RZ ;  /* 0x0001e8ff01007387 */ /* 0x000fe80000100800 */
[----:B------:R-:W-:Y:S01]  /*0360*/  STL [R1+0x1ec], RZ ;  /* 0x0001ecff01007387 */ /* 0x000fe20000100800 */
[----:B---3--:R-:W3:Y:S03]  /*0370*/  MUFU.RCP R0, R0 ;  /* 0x0000000000007308 */ /* 0x008ee60000001000 */
[----:B------:R-:W-:Y:S04]  /*0380*/  STL [R1+0x1d0], RZ ;  /* 0x0001d0ff01007387 */ /* 0x000fe80000100800 */
[----:B------:R-:W-:Y:S04]  /*0390*/  STL [R1+0x1d4], RZ ;  /* 0x0001d4ff01007387 */ /* 0x000fe80000100800 */
[----:B------:R-:W-:Y:S04]  /*03a0*/  STL [R1+0x1d8], RZ ;  /* 0x0001d8ff01007387 */ /* 0x000fe80000100800 */
[----:B------:R-:W-:Y:S01]  /*03b0*/  STL [R1+0x1dc], RZ ;  /* 0x0001dcff01007387 */ /* 0x000fe20000100800 */
[----:B---3--:R-:W-:-:S03]  /*03c0*/  VIADD R4, R0, 0xffffffe ;  /* 0x0ffffffe00047836 */ /* 0x008fc60000000000 */
[----:B------:R-:W-:Y:S01]  /*03d0*/  STL [R1+0x1c0], RZ ;  /* 0x0001c0ff01007387 */ /* 0x000fe20000100800 */
[----:B------:R-:W-:Y:S01]  /*03e0*/  IMAD.MOV R0, RZ, RZ, -R12 ;  /* 0x000000ffff007224 */ /* 0x000fe200078e0a0c */
[----:B------:R3:W4:Y:S02]  /*03f0*/  F2I.FTZ.U32.TRUNC.NTZ R5, R4 ;  /* 0x0000000400057305 */ /* 0x000724000021f000 */
[----:B------:R-:W-:Y:S04]  /*0400*/  STL [R1+0x1c4], RZ ;  /* 0x0001c4ff01007387 */ /* 0x000fe80000100800 */
[----:B------:R-:W-:Y:S01]  /*0410*/  STL [R1+0x1c8], RZ ;  /* 0x0001c8ff01007387 */ /* 0x000fe20000100800 */
[----:B---3--:R-:W-:-:S03]  /*0420*/  IMAD.MOV.U32 R4, RZ, RZ, RZ ;  /* 0x000000ffff047224 */ /* 0x008fc600078e00ff */
[----:B------:R-:W-:Y:S04]  /*0430*/  STL [R1+0x1cc], RZ ;  /* 0x0001ccff01007387 */ /* 0x000fe80000100800 */
[----:B------:R-:W-:Y:S01]  /*0440*/  STL [R1+0x1b0], RZ ;  /* 0x0001b0ff01007387 */ /* 0x000fe20000100800 */
[----:B----4-:R-:W-:-:S03]  /*0450*/  IMAD.MOV R8, RZ, RZ, -R5 ;  /* 0x000000ffff087224 */ /* 0x010fc600078e0a05 */
[----:B------:R-:W-:Y:S01]  /*0460*/  STL [R1+0x1b4], RZ ;  /* 0x0001b4ff01007387 */ /* 0x000fe20000100800 */
[----:B------:R-:W-:Y:S02]  /*0470*/  IMAD R11, R8, R9, RZ ;  /* 0x00000009080b7224 */ /* 0x000fe400078e02ff */
[----:B------:R-:W-:Y:S01]  /*0480*/  IMAD.MOV.U32 R8, RZ, RZ, R10 ;  /* 0x000000ffff087224 */ /* 0x000fe200078e000a */
[----:B------:R-:W-:Y:S01]  /*0490*/  STL [R1+0x1b8], RZ ;  /* 0x0001b8ff01007387 */ /* 0x000fe20000100800 */
[----:B------:R-:W-:-:S03]  /*04a0*/  IMAD.HI.U32 R5, R5, R11, R4 ;  /* 0x0000000b05057227 */ /* 0x000fc600078e0004 */
[----:B------:R-:W-:Y:S03]  /*04b0*/  STL [R1+0x1bc], RZ ;  /* 0x0001bcff01007387 */ /* 0x000fe60000100800 */
[----:B------:R-:W-:Y:S01]  /*04c0*/  IMAD.HI.U32 R5, R5, R8, RZ ;  /* 0x0000000805057227 */ /* 0x000fe200078e00ff */
[----:B------:R-:W-:Y:S03]  /*04d0*/  STL [R1+0x1a0], RZ ;  /* 0x0001a0ff01007387 */ /* 0x000fe60000100800 */
[----:B------:R-:W-:Y:S01]  /*04e0*/  IMAD R0, R5, R0, R8 ;  /* 0x0000000005007224 */ /* 0x000fe200078e0208 */
[----:B------:R-:W-:Y:S04]  /*04f0*/  STL [R1+0x1a4], RZ ;  /* 0x0001a4ff01007387 */ /* 0x000fe80000100800 */
[----:B------:R-:W-:Y:S01]  /*0500*/  ISETP.GT.U32.AND P1, PT, R9, R0, PT ;  /* 0x000000000900720c */ /* 0x000fe20003f24070 */
[----:B------:R-:W-:Y:S04]  /*0510*/  STL [R1+0x1a8], RZ ;  /* 0x0001a8ff01007387 */ /* 0x000fe80000100800 */
[----:B------:R-:W-:Y:S04]  /*0520*/  STL [R1+0x1ac], RZ ;  /* 0x0001acff01007387 */ /* 0x000fe80000100800 */
[----:B------:R-:W-:Y:S04]  /*0530*/  STL [R1+0x190], RZ ;  /* 0x000190ff01007387 */ /* 0x000fe80000100800 */
[----:B------:R-:W-:Y:S01]  /*0540*/  @!P1 IADD3 R0, PT, PT, R0, -R9, RZ ;  /* 0x8000000900009210 */ /* 0x000fe20007ffe0ff */
[----:B------:R-:W-:Y:S01]  /*0550*/  STL [R1+0x194], RZ ;  /* 0x000194ff01007387 */ /* 0x000fe20000100800 */
[----:B------:R-:W-:Y:S01]  /*0560*/  @!P1 VIADD R5, R5, 0x1 ;  /* 0x0000000105059836 */ /* 0x000fe20000000000 */
[----:B------:R-:W-:-:S02]  /*0570*/  ISETP.NE.AND P1, PT, R6, RZ, PT ;  /* 0x000000ff0600720c */ /* 0x000fc40003f25270 */
[----:B------:R-:W-:Y:S01]  /*0580*/  ISETP.GE.U32.AND P0, PT, R0, R9, PT ;  /* 0x000000090000720c */ /* 0x000fe20003f06070 */
[----:B------:R-:W-:Y:S01]  /*0590*/  STL [R1+0x198], RZ ;  /* 0x000198ff01007387 */ /* 0x000fe20000100800 */
[----:B------:R-:W-:-:S03]  /*05a0*/  LOP3.LUT R0, R7, R6, RZ, 0x3c, !PT ;  /* 0x0000000607007212 */ /* 0x000fc600078e3cff */
[----:B------:R-:W-:Y:S01]  /*05b0*/  STL [R1+0x19c], RZ ;  /* 0x00019cff01007387 */ /* 0x000fe20000100800 */
[----:B------:R-:W-:Y:S01]  /*05c0*/  ISETP.GE.AND P2, PT, R0, RZ, PT ;  /* 0x000000ff0000720c */ /* 0x000fe20003f46270 */
[----:B------:R-:W-:Y:S02]  /*05d0*/  VIADD R0, R2, 0x3f ;  /* 0x0000003f02007836 */ /* 0x000fe40000000000 */
[----:B------:R-:W-:Y:S04]  /*05e0*/  STL [R1+0x180], RZ ;  /* 0x000180ff01007387 */ /* 0x000fe80000100800 */
[----:B------:R-:W-:Y:S01]  /*05f0*/  STL [R1+0x184], RZ ;  /* 0x000184ff01007387 */ /* 0x000fe20000100800 */
[----:B------:R-:W-:-:S03]  /*0600*/  @P0 VIADD R5, R5, 0x1 ;  /* 0x0000000105050836 */ /* 0x000fc60000000000 */
[----:B------:R-:W-:Y:S01]  /*0610*/  STL [R1+0x188], RZ ;  /* 0x000188ff01007387 */ /* 0x000fe20000100800 */
[----:B------:R-:W-:Y:S01]  /*0620*/  IMAD.MOV.U32 R4, RZ, RZ, R5 ;  /* 0x000000ffff047224 */ /* 0x000fe200078e0005 */
[----:B------:R-:W-:Y:S02]  /*0630*/  SHF.R.S32.HI R5, RZ, 0x1f, R0 ;  /* 0x0000001fff057819 */ /* 0x000fe40000011400 */
[----:B------:R-:W-:Y:S01]  /*0640*/  STL [R1+0x18c], RZ ;  /* 0x00018cff01007387 */ /* 0x000fe20000100800 */
[----:B------:R-:W-:Y:S01]  /*0650*/  @!P2 IMAD.MOV R4, RZ, RZ, -R4 ;  /* 0x000000ffff04a224 */ /* 0x000fe200078e0a04 */
[----:B------:R-:W-:Y:S02]  /*0660*/  @!P1 LOP3.LUT R4, RZ, R6, RZ, 0x33, !PT ;  /* 0x00000006ff049212 */ /* 0x000fe400078e33ff */
[----:B------:R-:W-:Y:S01]  /*0670*/  STL [R1+0x170], RZ ;  /* 0x000170ff01007387 */ /* 0x000fe20000100800 */
[----:B------:R-:W-:Y:S02]  /*0680*/  LEA.HI R5, R5, R0, RZ, 0x6 ;  /* 0x0000000005057211 */ /* 0x000fe400078f30ff */
[----:B------:R-:W-:Y:S01]  /*0690*/  IMAD.SHL.U32 R8, R4, 0x8, RZ ;  /* 0x0000000804087824 */ /* 0x000fe200078e00ff */
[----:B------:R-:W-:Y:S01]  /*06a0*/  STL [R1+0x174], RZ ;  /* 0x000174ff01007387 */ /* 0x000fe20000100800 */
[----:B------:R-:W-:-:S03]  /*06b0*/  IMAD.MOV R4, RZ, RZ, -R4 ;  /* 0x000000ffff047224 */ /* 0x000fc600078e0a04 */
[----:B------:R-:W-:Y:S01]  /*06c0*/  STL [R1+0x178], RZ ;  /* 0x000178ff01007387 */ /* 0x000fe20000100800 */
[----:B------:R-:W-:Y:S01]  /*06d0*/  LEA.HI.SX32 R5, R5, -R8, 0x1a ;  /* 0x8000000805057211 */ /* 0x000fe200078fd2ff */
[----:B------:R-:W-:Y:S02]  /*06e0*/  IMAD R6, R6, R4, R7 ;  /* 0x0000000406067224 */ /* 0x000fe400078e0207 */
[----:B------:R-:W-:Y:S01]  /*06f0*/  STL [R1+0x17c], RZ ;  /* 0x00017cff01007387 */ /* 0x000fe20000100800 */
[----:B------:R-:W-:Y:S02]  /*0700*/  VIMNMX R13, PT, PT, R5, 0x8, PT ;  /* 0x00000008050d7848 */ /* 0x000fe40003fe0100 */
[----:B------:R-:W-:Y:S01]  /*0710*/  IABS R11, R6 ;  /* 0x00000006000b7213 */ /* 0x000fe20000000000 */
[----:B------:R-:W-:Y:S01]  /*0720*/  STL [R1+0x160], RZ ;  /* 0x000160ff01007387 */ /* 0x000fe20000100800 */
[----:B------:R-:W-:-:S03]  /*0730*/  IABS R9, R13 ;  /* 0x0000000d00097213 */ /* 0x000fc60000000000 */
[----:B------:R-:W-:Y:S01]  /*0740*/  STL [R1+0x164], RZ ;  /* 0x000164ff01007387 */ /* 0x000fe20000100800 */
[----:B------:R-:W3:Y:S03]  /*0750*/  I2F.RP R0, R9 ;  /* 0x0000000900007306 */ /* 0x000ee60000209400 */
        /* <DEDUP_REMOVED lines=10> */
[----:B------:R-:W-:Y:S04]  /*0800*/  STL [R1+0x148], RZ ;  /* 0x000148ff01007387 */ /* 0x000fe80000100800 */
[----:B------:R-:W-:Y:S01]  /*0810*/  STL [R1+0x14c], RZ ;  /* 0x00014cff01007387 */ /* 0x000fe20000100800 */
[----:B------:R-:W3:Y:S03]  /*0820*/  F2I.FTZ.U32.TRUNC.NTZ R5, R5 ;  /* 0x0000000500057305 */ /* 0x000ee6000021f000 */
[----:B------:R-:W-:Y:S04]  /*0830*/  STL [R1+0x130], RZ ;  /* 0x000130ff01007387 */ /* 0x000fe80000100800 */
[----:B------:R-:W-:Y:S04]  /*0840*/  STL [R1+0x134], RZ ;  /* 0x000134ff01007387 */ /* 0x000fe80000100800 */
[----:B------:R-:W-:Y:S04]  /*0850*/  STL [R1+0x138], RZ ;  /* 0x000138ff01007387 */ /* 0x000fe80000100800 */
[----:B------:R-:W-:Y:S01]  /*0860*/  STL [R1+0x13c], RZ ;  /* 0x00013cff01007387 */ /* 0x000fe20000100800 */
[----:B---3--:R-:W-:-:S03]  /*0870*/  IADD3 R10, PT, PT, RZ, -R5, RZ ;  /* 0x80000005ff0a7210 */ /* 0x008fc60007ffe0ff */
[----:B------:R-:W-:Y:S02]  /*0880*/  STL [R1+0x120], RZ ;  /* 0x000120ff01007387 */ /* 0x000fe40000100800 */
[----:B------:R-:W-:Y:S01]  /*0890*/  IMAD.MOV.U32 R4, RZ, RZ, R10 ;  /* 0x000000ffff047224 */ /* 0x000fe200078e000a */
[----:B------:R-:W-:Y:S01]  /*08a0*/  IABS R10, R13 ;  /* 0x0000000d000a7213 */ /* 0x000fe20000000000 */
[----:B------:R-:W-:Y:S02]  /*08b0*/  STL [R1+0x124], RZ ;  /* 0x000124ff01007387 */ /* 0x000fe40000100800 */
[----:B------:R-:W-:Y:S02]  /*08c0*/  IMAD R7, R4, R9, RZ ;  /* 0x0000000904077224 */ /* 0x000fe400078e02ff */
[----:B------:R-:W-:Y:S01]  /*08d0*/  STL [R1+0x128], RZ ;  /* 0x000128ff01007387 */ /* 0x000fe20000100800 */
[----:B------:R-:W-:-:S03]  /*08e0*/  IMAD.MOV.U32 R4, RZ, RZ, RZ ;  /* 0x000000ffff047224 */ /* 0x000fc600078e00ff */
[----:B------:R-:W-:Y:S01]  /*08f0*/  STL [R1+0x12c], RZ ;  /* 0x00012cff01007387 */ /* 0x000fe20000100800 */
[----:B------:R-:W-:-:S03]  /*0900*/  IMAD.HI.U32 R4, R5, R7, R4 ;  /* 0x0000000705047227 */ /* 0x000fc600078e0004 */
[----:B------:R-:W-:Y:S01]  /*0910*/  STL [R1+0x110], RZ ;  /* 0x000110ff01007387 */ /* 0x000fe20000100800 */
[----:B------:R-:W-:Y:S02]  /*0920*/  IMAD.MOV R5, RZ, RZ, -R10 ;  /* 0x000000ffff057224 */ /* 0x000fe400078e0a0a */
[----:B------:R-:W-:Y:S01]  /*0930*/  IMAD.HI.U32 R0, R4, R11, RZ ;  /* 0x0000000b04007227 */ /* 0x000fe200078e00ff */
[----:B------:R-:W-:Y:S03]  /*0940*/  STL [R1+0x114], RZ ;  /* 0x000114ff01007387 */ /* 0x000fe60000100800 */
[----:B------:R-:W-:Y:S01]  /*0950*/  IMAD R4, R0, R5, R11 ;  /* 0x0000000500047224 */ /* 0x000fe200078e020b */
[----:B------:R-:W-:Y:S01]  /*0960*/  STL [R1+0x118], RZ ;  /* 0x000118ff01007387 */ /* 0x000fe20000100800 */
[----:B------:R-:W-:-:S03]  /*0970*/  CS2R R10, SRZ ;  /* 0x00000000000a7805 */ /* 0x000fc6000001ff00 */
[----:B------:R-:W-:Y:S01]  /*0980*/  STL [R1+0x11c], RZ ;  /* 0x00011cff01007387 */ /* 0x000fe20000100800 */
[----:B------:R-:W-:-:S03]  /*0990*/  ISETP.GT.U32.AND P1, PT, R9, R4, PT ;  /* 0x000000040900720c */ /* 0x000fc60003f24070 */
[----:B------:R-:W-:Y:S04]  /*09a0*/  STL [R1+0x100], RZ ;  /* 0x000100ff01007387 */ /* 0x000fe80000100800 */
[----:B------:R-:W-:Y:S04]  /*09b0*/  STL [R1+0x104], RZ ;  /* 0x000104ff01007387 */ /* 0x000fe80000100800 */
[----:B------:R-:W-:Y:S02]  /*09c0*/  STL [R1+0x108], RZ ;  /* 0x000108ff01007387 */ /* 0x000fe40000100800 */
[----:B------:R-:W-:-:S02]  /*09d0*/  @!P1 IMAD.IADD R4, R4, 0x1, -R9 ;  /* 0x0000000104049824 */ /* 0x000fc400078e0a09 */
[----:B------:R-:W-:Y:S01]  /*09e0*/  STL [R1+0x10c], RZ ;  /* 0x00010cff01007387 */ /* 0x000fe20000100800 */
[----:B------:R-:W-:Y:S01]  /*09f0*/  @!P1 VIADD R0, R0, 0x1 ;  /* 0x0000000100009836 */ /* 0x000fe20000000000 */
[----:B------:R-:W-:Y:S02]  /*0a00*/  ISETP.NE.AND P1, PT, R13, RZ, PT ;  /* 0x000000ff0d00720c */ /* 0x000fe40003f25270 */
[----:B------:R-:W-:Y:S01]  /*0a10*/  STL [R1+0xf0], RZ ;  /* 0x0000f0ff01007387 */ /* 0x000fe20000100800 */
[----:B------:R-:W-:Y:S02]  /*0a20*/  ISETP.GE.U32.AND P0, PT, R4, R9, PT ;  /* 0x000000090400720c */ /* 0x000fe40003f06070 */
[----:B------:R-:W-:Y:S01]  /*0a30*/  LOP3.LUT R4, R6, R13, RZ, 0x3c, !PT ;  /* 0x0000000d06047212 */ /* 0x000fe200078e3cff */
[----:B------:R-:W-:Y:S03]  /*0a40*/  STL [R1+0xf4], RZ ;  /* 0x0000f4ff01007387 */ /* 0x000fe60000100800 */
[----:B------:R-:W-:Y:S01]  /*0a50*/  ISETP.GE.AND P2, PT, R4, RZ, PT ;  /* 0x000000ff0400720c */ /* 0x000fe20003f46270 */
[----:B------:R-:W-:Y:S01]  /*0a60*/  STL [R1+0xf8], RZ ;  /* 0x0000f8ff01007387 */ /* 0x000fe20000100800 */
[----:B------:R-:W-:-:S03]  /*0a70*/  CS2R R4, SRZ ;  /* 0x0000000000047805 */ /* 0x000fc6000001ff00 */
[----:B------:R-:W-:Y:S02]  /*0a80*/  STL [R1+0xfc], RZ ;  /* 0x0000fcff01007387 */ /* 0x000fe40000100800 */
[----:B------:R-:W-:Y:S02]  /*0a90*/  @P0 VIADD R0, R0, 0x1 ;  /* 0x0000000100000836 */ /* 0x000fe40000000000 */
[----:B------:R-:W-:Y:S04]  /*0aa0*/  STL [R1+0xe0], RZ ;  /* 0x0000e0ff01007387 */ /* 0x000fe80000100800 */
[----:B------:R-:W-:Y:S01]  /*0ab0*/  STL [R1+0xe4], RZ ;  /* 0x0000e4ff01007387 */ /* 0x000fe20000100800 */
[----:B------:R-:W-:Y:S01]  /*0ac0*/  @!P2 IMAD.MOV R0, RZ, RZ, -R0 ;  /* 0x000000ffff00a224 */ /* 0x000fe200078e0a00 */
[----:B------:R-:W-:-:S02]  /*0ad0*/  @!P1 LOP3.LUT R0, RZ, R13, RZ, 0x33, !PT ;  /* 0x0000000dff009212 */ /* 0x000fc400078e33ff */
[----:B------:R-:W-:Y:S03]  /*0ae0*/  STL [R1+0xe8], RZ ;  /* 0x0000e8ff01007387 */ /* 0x000fe60000100800 */
[----:B0-----:R-:W-:Y:S01]  /*0af0*/  IMAD.SHL.U32 R3, R0, 0x100, RZ ;  /* 0x0000010000037824 */ /* 0x001fe200078e00ff */
[----:B------:R-:W-:Y:S01]  /*0b00*/  STL [R1+0xec], RZ ;  /* 0x0000ecff01007387 */ /* 0x000fe20000100800 */
[----:B------:R-:W-:Y:S02]  /*0b10*/  IMAD.MOV R60, RZ, RZ, -R0 ;  /* 0x000000ffff3c7224 */ /* 0x000fe400078e0a00 */
[C---:B------:R-:W-:Y:S01]  /*0b20*/  VIADD R0, R3.reuse, 0x1 ;  /* 0x0000000103007836 */ /* 0x040fe20000000000 */
[----:B------:R-:W-:Y:S01]  /*0b30*/  STL [R1+0xd0], RZ ;  /* 0x0000d0ff01007387 */ /* 0x000fe20000100800 */
[----:B-1----:R-:W-:Y:S02]  /*0b40*/  VIADD R2, R3, 0x2 ;  /* 0x0000000203027836 */ /* 0x002fe40000000000 */
[----:B------:R-:W-:Y:S01]  /*0b50*/  IMAD R60, R13, R60, R6 ;  /* 0x0000003c0d3c7224 */ /* 0x000fe200078e0206 */
[----:B------:R-:W-:Y:S01]  /*0b60*/  STL [R1+0xd4], RZ ;  /* 0x0000d4ff01007387 */ /* 0x000fe20000100800 */
[----:B------:R-:W-:-:S02]  /*0b70*/  CS2R R6, SRZ ;  /* 0x0000000000067805 */ /* 0x000fc4000001ff00 */
[----:B------:R-:W-:Y:S01]  /*0b80*/  CS2R R12, SRZ ;  /* 0x00000000000c7805 */ /* 0x000fe2000001ff00 */
[----:B------:R-:W-:Y:S01]  /*0b90*/  STL [R1+0xd8], RZ ;  /* 0x0000d8ff01007387 */ /* 0x000fe20000100800 */
[----:B------:R-:W-:Y:S02]  /*0ba0*/  IADD3 R60, PT, PT, R8, R60, RZ ;  /* 0x0000003c083c7210 */ /* 0x000fe40007ffe0ff */
[----:B------:R-:W-:Y:S01]  /*0bb0*/  CS2R R8, SRZ ;  /* 0x0000000000087805 */ /* 0x000fe2000001ff00 */
[----:B------:R-:W-:Y:S04]  /*0bc0*/  STL [R1+0xdc], RZ ;  /* 0x0000dcff01007387 */ /* 0x000fe80000100800 */
        /* <DEDUP_REMOVED lines=48> */
[----:B------:R-:W-:Y:S04]  /*0ed0*/  STL [R1], RZ ;  /* 0x000000ff01007387 */ /* 0x000fe80000100800 */
        /* <DEDUP_REMOVED lines=75> */
[----:B------:R-:W-:Y:S04]  /*1390*/  STL [R1+0x940], R3 ;  /* 0x0009400301007387 */ /* 0x000fe80000100800 */
[----:B------:R0:W-:Y:S04]  /*13a0*/  STL [R1+0x6b4], R0 ;  /* 0x0006b40001007387 */ /* 0x0001e80000100800 */
[----:B------:R1:W-:Y:S01]  /*13b0*/  STL [R1+0x6b0], R2 ;  /* 0x0006b00201007387 */ /* 0x0003e20000100800 */
[----:B0-----:R-:W-:-:S02]  /*13c0*/  VIADD R0, R3, 0x3 ;  /* 0x0000000303007836 */ /* 0x001fc40000000000 */
[----:B-1----:R-:W-:-:S03]  /*13d0*/  VIADD R2, R3, 0x4 ;  /* 0x0000000403027836 */ /* 0x002fc60000000000 */
[----:B------:R0:W-:Y:S04]  /*13e0*/  STL [R1+0x6ac], R0 ;  /* 0x0006ac0001007387 */ /* 0x0001e80000100800 */
[----:B------:R1:W-:Y:S01]  /*13f0*/  STL [R1+0x6a8], R2 ;  /* 0x0006a80201007387 */ /* 0x0003e20000100800 */
[C---:B0-----:R-:W-:Y:S02]  /*1400*/  VIADD R0, R3.reuse, 0x5 ;  /* 0x0000000503007836 */ /* 0x041fe40000000000 */
[----:B-1----:R-:W-:-:S03]  /*1410*/  VIADD R2, R3, 0x6 ;  /* 0x0000000603027836 */ /* 0x002fc60000000000 */
[----:B------:R0:W-:Y:S04]  /*1420*/  STL [R1+0x6a4], R0 ;  /* 0x0006a40001007387 */ /* 0x0001e80000100800 */
[----:B------:R1:W-:Y:S01]  /*1430*/  STL [R1+0x6a0], R2 ;  /* 0x0006a00201007387 */ /* 0x0003e20000100800 */
[C---:B0-----:R-:W-:Y:S01]  /*1440*/  VIADD R0, R3.reuse, 0x7 ;  /* 0x0000000703007836 */ /* 0x041fe20000000000 */
[----:B-1----:R-:W-:-:S04]  /*1450*/  IADD3 R2, PT, PT, R3, 0x8, RZ ;  /* 0x0000000803027810 */ /* 0x002fc80007ffe0ff */
[----:B------:R0:W-:Y:S04]  /*1460*/  STL [R1+0x69c], R0 ;  /* 0x00069c0001007387 */ /* 0x0001e80000100800 */
[----:B------:R1:W-:Y:S01]  /*1470*/  STL [R1+0x698], R2 ;  /* 0x0006980201007387 */ /* 0x0003e20000100800 */
[C---:B0-----:R-:W-:Y:S02]  /*1480*/  VIADD R0, R3.reuse, 0x9 ;  /* 0x0000000903007836 */ /* 0x041fe40000000000 */
[----:B-1----:R-:W-:-:S03]  /*1490*/  VIADD R2, R3, 0xa ;  /* 0x0000000a03027836 */ /* 0x002fc60000000000 */
        /* <DEDUP_REMOVED lines=14> */
[C---:B0-----:R-:W-:Y:S01]  /*1580*/  IADD3 R0, PT, PT, R3.reuse, 0x11, RZ ;  /* 0x0000001103007810 */ /* 0x041fe20007ffe0ff */
[----:B-1----:R-:W-:-:S04]  /*1590*/  VIADD R2, R3, 0x12 ;  /* 0x0000001203027836 */ /* 0x002fc80000000000 */
        /* <DEDUP_REMOVED lines=406> */
[----:B0-----:R-:W-:Y:S02]  /*2f00*/  IMAD.SHL.U32 R0, R60, 0x40, RZ ;  /* 0x000000403c007824 */ /* 0x001fe400078e00ff */
[----:B------:R-:W0:Y:S01]  /*2f10*/  S2R R60, SR_TID.X ;  /* 0x00000000003c7919 */ /* 0x000e220000002100 */
[----:B-1----:R-:W-:-:S05]  /*2f20*/  VIADD R2, R3, 0xdd ;  /* 0x000000dd03027836 */ /* 0x002fca0000000000 */
[----:B------:R1:W-:Y:S02]  /*2f30*/  STL [R1+0x27c], R2 ;  /* 0x00027c0201007387 */ /* 0x0003e40000100800 */
[----:B-1----:R-:W-:-:S05]  /*2f40*/  VIADD R2, R3, 0xde ;  /* 0x000000de03027836 */ /* 0x002fca0000000000 */
[----:B------:R1:W-:Y:S01]  /*2f50*/  STL [R1+0x278], R2 ;  /* 0x0002780201007387 */ /* 0x0003e20000100800 */
[C---:B------:R-:W-:Y:S02]  /*2f60*/  LOP3.LUT R61, R0.reuse, 0x20, R61, 0xfe, !PT ;  /* 0x00000020003d7812 */ /* 0x040fe400078efe3d */
[----:B-1----:R-:W-:Y:S02]  /*2f70*/  IADD3 R2, PT, PT, R3, 0xdf, RZ ;  /* 0x000000df03027810 */ /* 0x002fe40007ffe0ff */
[----:B0-----:R-:W-:-:S03]  /*2f80*/  LOP3.LUT R60, R0, 0x1f, R60, 0xf8, !PT ;  /* 0x0000001f003c7812 */ /* 0x001fc600078ef83c */
[----:B------:R0:W-:Y:S01]  /*2f90*/  STL [R1+0x274], R2 ;  /* 0x0002740201007387 */ /* 0x0001e20000100800 */
[----:B------:R-:W-:-:S03]  /*2fa0*/  VIADD R0, R3, 0xe1 ;  /* 0x000000e103007836 */ /* 0x000fc60000000000 */
[----:B0-----:R0:W5:Y:S04]  /*2fb0*/  LDL.LU R2, [R1+0x2244] ;  /* 0x0022440001027983 */ /* 0x0011680000300800 */
[----:B------:R1:W-:Y:S04]  /*2fc0*/  STL [R1+0x944], R60 ;  /* 0x0009443c01007387 */ /* 0x0003e80000100800 */
[----:B------:R3:W-:Y:S01]  /*2fd0*/  STL [R1+0x958], R61 ;  /* 0x0009583d01007387 */ /* 0x0007e20000100800 */
[C---:B-1----:R-:W-:Y:S02]  /*2fe0*/  VIADD R60, R3.reuse, 0xe0 ;  /* 0x000000e0033c7836 */ /* 0x042fe40000000000 */
[----:B---3--:R-:W-:-:S03]  /*2ff0*/  VIADD R61, R3, 0xe2 ;  /* 0x000000e2033d7836 */ /* 0x008fc60000000000 */
[----:B------:R1:W-:Y:S04]  /*3000*/  STL [R1+0x270], R60 ;  /* 0x0002703c01007387 */ /* 0x0003e80000100800 */
[----:B------:R3:W-:Y:S04]  /*3010*/  STL [R1+0x26c], R0 ;  /* 0x00026c0001007387 */ /* 0x0007e80000100800 */
[----:B------:R4:W-:Y:S01]  /*3020*/  STL [R1+0x268], R61 ;  /* 0x0002683d01007387 */ /* 0x0009e20000100800 */
[C---:B-1----:R-:W-:Y:S02]  /*3030*/  VIADD R60, R3.reuse, 0xe3 ;  /* 0x000000e3033c7836 */ /* 0x042fe40000000000 */
[----:B---3--:R-:W-:-:S03]  /*3040*/  VIADD R0, R3, 0xe4 ;  /* 0x000000e403007836 */ /* 0x008fc60000000000 */
[----:B------:R1:W-:Y:S01]  /*3050*/  STL [R1+0x264], R60 ;  /* 0x0002643c01007387 */ /* 0x0003e20000100800 */
[----:B----4-:R-:W-:-:S03]  /*3060*/  VIADD R61, R3, 0xe5 ;  /* 0x000000e5033d7836 */ /* 0x010fc60000000000 */
[----:B------:R3:W-:Y:S04]  /*3070*/  STL [R1+0x260], R0 ;  /* 0x0002600001007387 */ /* 0x0007e80000100800 */
[----:B------:R4:W-:Y:S01]  /*3080*/  STL [R1+0x25c], R61 ;  /* 0x00025c3d01007387 */ /* 0x0009e20000100800 */
[C---:B-1----:R-:W-:Y:S02]  /*3090*/  VIADD R60, R3.reuse, 0xe6 ;  /* 0x000000e6033c7836 */ /* 0x042fe40000000000 */
[----:B---3--:R-:W-:-:S03]  /*30a0*/  VIADD R0, R3, 0xe7 ;  /* 0x000000e703007836 */ /* 0x008fc60000000000 */
[----:B------:R1:W-:Y:S01]  /*30b0*/  STL [R1+0x258], R60 ;  /* 0x0002583c01007387 */ /* 0x0003e20000100800 */
[----:B----4-:R-:W-:-:S03]  /*30c0*/  IADD3 R61, PT, PT, R3, 0xe8, RZ ;  /* 0x000000e8033d7810 */ /* 0x010fc60007ffe0ff */
        /* <DEDUP_REMOVED lines=42> */
[----:B------:R3:W-:Y:S01]  /*3370*/  STL [R1+0x200], R0 ;  /* 0x0002000001007387 */ /* 0x0007e20000100800 */
[C---:B-1----:R-:W-:Y:S02]  /*3380*/  VIADD R60, R3.reuse, 0xfe ;  /* 0x000000fe033c7836 */ /* 0x042fe40000000000 */
[----:B---3--:R-:W-:Y:S02]  /*3390*/  VIADD R0, R3, 0xff ;  /* 0x000000ff03007836 */ /* 0x008fe40000000000 */
[----:B------:R0:W5:Y:S01]  /*33a0*/  LDL.LU R3, [R1+0x2240] ;  /* 0x0022400001037983 */ /* 0x0001620000300800 */
[----:B--2---:R-:W-:Y:S05]  /*33b0*/  BRA.U !UP0, `(.L_x_0) ;  /* 0x000006d908587547 */ /* 0x004fea000b800000 */
[----:B------:R-:W2:Y:S01]  /*33c0*/  LDL R22, [R1+0x958] ;  /* 0x0009580001167983 */ /* 0x000ea20000100800 */
[----:B-----5:R-:W-:Y:S01]  /*33d0*/  IABS R6, R2 ;  /* 0x0000000200067213 */ /* 0x020fe20000000000 */
[----:B------:R-:W1:Y:S02]  /*33e0*/  LDCU.128 UR12, c[0x0][0x380] ;  /* 0x00007000ff0c77ac */ /* 0x000e640008000c00 */
[----:B------:R-:W3:Y:S01]  /*33f0*/  LDL.LU R26, [R1+0x20c] ;  /* 0x00020c00011a7983 */ /* 0x000ee20000300800 */
[----:B------:R-:W-:Y:S01]  /*3400*/  IABS R56, R3 ;  /* 0x0000000300387213 */ /* 0x000fe20000000000 */
[----:B------:R-:W4:Y:S02]  /*3410*/  LDCU UR6, c[0x0][0x3a4] ;  /* 0x00007480ff0677ac */ /* 0x000f240008000800 */
[----:B------:R-:W3:Y:S01]  /*3420*/  LDL.LU R24, [R1+0x208] ;  /* 0x0002080001187983 */ /* 0x000ee20000300800 */
[----:B------:R-:W-:Y:S01]  /*3430*/  IABS R11, R60 ;  /* 0x0000003c000b7213 */ /* 0x000fe20000000000 */
[----:B------:R-:W0:Y:S02]  /*3440*/  LDCU UR7, c[0x0][0x3b0] ;  /* 0x00007600ff0777ac */ /* 0x000e240008000800 */
[----:B------:R-:W3:Y:S04]  /*3450*/  LDL.LU R25, [R1+0x204] ;  /* 0x0002040001197983 */ /* 0x000ee80000300800 */
        /* <DEDUP_REMOVED lines=14> */
[----:B------:R-:W4:Y:S04]  /*3540*/  LDL.LU R47, [R1+0x268] ;  /* 0x00026800012f7983 */ /* 0x000f280000300800 */
[----:B------:R-:W4:Y:S04]  /*3550*/  LDL.LU R58, [R1+0x254] ;  /* 0x00025400013a7983 */ /* 0x000f280000300800 */
[----:B------:R-:W4:Y:S01]  /*3560*/  LDL R21, [R1+0x944] ;  /* 0x0009440001157983 */ /* 0x000f220000100800 */
[----:B------:R-:W0:Y:S03]  /*3570*/  I2F.RP R4, R6 ;  /* 0x0000000600047306 */ /* 0x000e260000209400 */
[----:B------:R-:W4:Y:S04]  /*3580*/  LDL.LU R41, [R1+0x2a0] ;  /* 0x0002a00001297983 */ /* 0x000f280000300800 */
[----:B------:R-:W4:Y:S01]  /*3590*/  LDL.LU R39, [R1+0x238] ;  /* 0x0002380001277983 */ /* 0x000f220000300800 */
[----:B------:R-:W1:Y:S03]  /*35a0*/  I2F.RP R44, R56 ;  /* 0x00000038002c7306 */ /* 0x000e660000209400 */
[----:B------:R-:W4:Y:S04]  /*35b0*/  LDL.LU R34, [R1+0x260] ;  /* 0x0002600001227983 */ /* 0x000f280000300800 */
[----:B------:R-:W4:Y:S01]  /*35c0*/  LDL.LU R40, [R1+0x29c] ;  /* 0x00029c0001287983 */ /* 0x000f220000300800 */
[----:B0-----:R-:W0:Y:S03]  /*35d0*/  MUFU.RCP R4, R4 ;  /* 0x0000000400047308 */ /* 0x001e260000001000 */
[----:B------:R-:W4:Y:S04]  /*35e0*/  LDL.LU R51, [R1+0x37c] ;  /* 0x00037c0001337983 */ /* 0x000f280000300800 */
[----:B------:R-:W4:Y:S01]  /*35f0*/  LDL.LU R37, [R1+0x27c] ;  /* 0x00027c0001257983 */ /* 0x000f220000300800 */
[----:B-1----:R-:W1:Y:S03]  /*3600*/  MUFU.RCP R44, R44 ;  /* 0x0000002c002c7308 */ /* 0x002e660000001000 */
[----:B------:R-:W4:Y:S04]  /*3610*/  LDL.LU R33, [R1+0x244] ;  /* 0x0002440001217983 */ /* 0x000f280000300800 */
[----:B------:R-:W4:Y:S01]  /*3620*/  LDL.LU R53, [R1+0x300] ;  /* 0x0003000001357983 */ /* 0x000f220000300800 */
[----:B0-----:R-:W-:-:S03]  /*3630*/  VIADD R4, R4, 0xffffffe ;  /* 0x0ffffffe04047836 */ /* 0x001fc60000000000 */
[----:B------:R-:W4:Y:S01]  /*3640*/  LDL.LU R46, [R1+0x310] ;  /* 0x00031000012e7983 */ /* 0x000f220000300800 */
[----:B------:R-:W0:Y:S03]  /*3650*/  F2I.FTZ.U32.TRUNC.NTZ R5, R4 ;  /* 0x0000000400057305 */ /* 0x000e26000021f000 */
[----:B------:R-:W4:Y:S01]  /*3660*/  LDL.LU R43, [R1+0x26c] ;  /* 0x00026c00012b7983 */ /* 0x000f220000300800 */
[----:B-1----:R-:W-:-:S03]  /*3670*/  VIADD R44, R44, 0xffffffe ;  /* 0x0ffffffe2c2c7836 */ /* 0x002fc60000000000 */
[----:B------:R-:W4:Y:S01]  /*3680*/  LDL.LU R52, [R1+0x380] ;  /* 0x0003800001347983 */ /* 0x000f220000300800 */
[----:B------:R1:W1:Y:S03]  /*3690*/  F2I.FTZ.U32.TRUNC.NTZ R45, R44 ;  /* 0x0000002c002d7305 */ /* 0x000266000021f000 */
[----:B------:R-:W4:Y:S04]  /*36a0*/  LDL.LU R49, [R1+0x33c] ;  /* 0x00033c0001317983 */ /* 0x000f280000300800 */
[----:B------:R-:W4:Y:S01]  /*36b0*/  LDL.LU R35, [R1+0x258] ;  /* 0x0002580001237983 */ /* 0x000f220000300800 */
[----:B0-----:R-:W-:Y:S02]  /*36c0*/  IMAD.MOV R4, RZ, RZ, -R5 ;  /* 0x000000ffff047224 */ /* 0x001fe400078e0a05 */
[----:B-1----:R-:W-:Y:S01]  /*36d0*/  IMAD.MOV.U32 R44, RZ, RZ, RZ ;  /* 0x000000ffff2c7224 */ /* 0x002fe200078e00ff */
[----:B------:R-:W4:Y:S01]  /*36e0*/  LDL.LU R36, [R1+0x23c] ;  /* 0x00023c0001247983 */ /* 0x000f220000300800 */
[----:B------:R-:W-:Y:S01]  /*36f0*/  IMAD R7, R4, R6, RZ ;  /* 0x0000000604077224 */ /* 0x000fe200078e02ff */
[----:B------:R-:W-:-:S02]  /*3700*/  MOV R4, RZ ;  /* 0x000000ff00047202 */ /* 0x000fc40000000f00 */
[----:B------:R-:W4:Y:S01]  /*3710*/  LDL.LU R42, [R1+0x2d4] ;  /* 0x0002d400012a7983 */ /* 0x000f220000300800 */
[----:B------:R-:W-:Y:S01]  /*3720*/  IMAD.MOV R10, RZ, RZ, -R45 ;  /* 0x000000ffff0a7224 */ /* 0x000fe200078e0a2d */
[----:B------:R-:W-:Y:S01]  /*3730*/  ISETP.GE.AND P2, PT, R0, RZ, PT ;  /* 0x000000ff0000720c */ /* 0x000fe20003f46270 */
[----:B------:R-:W-:Y:S01]  /*3740*/  IMAD.HI.U32 R5, R5, R7, R4 ;  /* 0x0000000705057227 */ /* 0x000fe200078e0004 */
[----:B------:R-:W-:-:S03]  /*3750*/  ISETP.GE.AND P4, PT, R60, RZ, PT ;  /* 0x000000ff3c00720c */ /* 0x000fc60003f86270 */
[----:B------:R-:W-:-:S04]  /*3760*/  IMAD R10, R10, R56, RZ ;  /* 0x000000380a0a7224 */ /* 0x000fc800078e02ff */
[----:B------:R-:W-:Y:S01]  /*3770*/  IMAD.HI.U32 R44, R45, R10, R44 ;  /* 0x0000000a2d2c7227 */ /* 0x000fe200078e002c */
[----:B--2---:R-:W-:Y:S02]  /*3780*/  IABS R4, R22 ;  /* 0x0000001600047213 */ /* 0x004fe40000000000 */
[----:B------:R-:W-:-:S03]  /*3790*/  ISETP.GE.AND P5, PT, R22, RZ, PT ;  /* 0x000000ff1600720c */ /* 0x000fc60003fa6270 */
[----:B------:R-:W-:-:S04]  /*37a0*/  IMAD.HI.U32 R7, R5, R4, RZ ;  /* 0x0000000405077227 */ /* 0x000fc800078e00ff */
[----:B------:R-:W-:-:S04]  /*37b0*/  IMAD.MOV R7, RZ, RZ, -R7 ;  /* 0x000000ffff077224 */ /* 0x000fc800078e0a07 */
[----:B------:R-:W-:Y:S01]  /*37c0*/  IMAD R4, R6, R7, R4 ;  /* 0x0000000706047224 */ /* 0x000fe200078e0204 */
[----:B------:R-:W-:-:S04]  /*37d0*/  IABS R7, R61 ;  /* 0x0000003d00077213 */ /* 0x000fc80000000000 */
[----:B------:R-:W-:Y:S01]  /*37e0*/  ISETP.GT.U32.AND P1, PT, R6, R4, PT ;  /* 0x000000040600720c */ /* 0x000fe20003f24070 */
[----:B------:R-:W-:-:S05]  /*37f0*/  IMAD.HI.U32 R12, R44, R7, RZ ;  /* 0x000000072c0c7227 */ /* 0x000fca00078e00ff */
[----:B------:R-:W-:-:S05]  /*3800*/  IADD3 R12, PT, PT, -R12, RZ, RZ ;  /* 0x000000ff0c0c7210 */ /* 0x000fca0007ffe1ff */
[----:B------:R-:W-:Y:S02]  /*3810*/  IMAD R7, R56, R12, R7 ;  /* 0x0000000c38077224 */ /* 0x000fe400078e0207 */
[----:B------:R-:W-:-:S05]  /*3820*/  @!P1 IMAD.IADD R4, R4, 0x1, -R6 ;  /* 0x0000000104049824 */ /* 0x000fca00078e0a06 */
[----:B------:R-:W-:-:S13]  /*3830*/  ISETP.GT.U32.AND P6, PT, R6, R4, PT ;  /* 0x000000040600720c */ /* 0x000fda0003fc4070 */
[----:B------:R-:W-:-:S04]  /*3840*/  @!P6 IMAD.IADD R4, R4, 0x1, -R6 ;  /* 0x000000010404e824 */ /* 0x000fc800078e0a06 */
[----:B------:R-:W-:Y:S01]  /*3850*/  @!P5 IMAD.MOV R4, RZ, RZ, -R4 ;  /* 0x000000ffff04d224 */ /* 0x000fe200078e0a04 */
[----:B------:R-:W-:-:S13]  /*3860*/  ISETP.GT.U32.AND P5, PT, R56, R7, PT ;  /* 0x000000073800720c */ /* 0x000fda0003fa4070 */
[----:B------:R-:W-:Y:S02]  /*3870*/  @!P5 IADD3 R7, PT, PT, R7, -R56, RZ ;  /* 0x800000380707d210 */ /* 0x000fe40007ffe0ff */
[----:B---3--:R-:W-:Y:S02]  /*3880*/  ISETP.GE.AND P5, PT, R25, RZ, PT ;  /* 0x000000ff1900720c */ /* 0x008fe40003fa6270 */
[----:B----4-:R-:W-:Y:S02]  /*3890*/  IABS R8, R21 ;  /* 0x0000001500087213 */ /* 0x010fe40000000000 */
[----:B------:R-:W-:-:S03]  /*38a0*/  ISETP.GE.AND P3, PT, R21, RZ, PT ;  /* 0x000000ff1500720c */ /* 0x000fc60003f66270 */
[----:B------:R-:W-:Y:S01]  /*38b0*/  IMAD.HI.U32 R9, R5, R8, RZ ;  /* 0x0000000805097227 */ /* 0x000fe200078e00ff */
[----:B------:R-:W-:-:S03]  /*38c0*/  IABS R5, R0 ;  /* 0x0000000000057213 */ /* 0x000fc60000000000 */
[----:B------:R-:W-:Y:S02]  /*38d0*/  IMAD.MOV R9, RZ, RZ, -R9 ;  /* 0x000000ffff097224 */ /* 0x000fe400078e0a09 */
[----:B------:R-:W-:-:S04]  /*38e0*/  IMAD.HI.U32 R10, R44, R5, RZ ;  /* 0x000000052c0a7227 */ /* 0x000fc800078e00ff */
[----:B------:R-:W-:Y:S01]  /*38f0*/  IMAD R8, R6, R9, R8 ;  /* 0x0000000906087224 */ /* 0x000fe200078e0208 */
[----:B------:R-:W-:Y:S01]  /*3900*/  IABS R9, R23 ;  /* 0x0000001700097213 */ /* 0x000fe20000000000 */
[----:B------:R-:W-:-:S03]  /*3910*/  IMAD.MOV R10, RZ, RZ, -R10 ;  /* 0x000000ffff0a7224 */ /* 0x000fc600078e0a0a */
[----:B------:R-:W-:Y:S01]  /*3920*/  ISETP.GT.U32.AND P0, PT, R6, R8, PT ;  /* 0x000000080600720c */ /* 0x000fe20003f04070 */
[----:B------:R-:W-:Y:S02]  /*3930*/  IMAD R5, R56, R10, R5 ;  /* 0x0000000a38057224 */ /* 0x000fe400078e0205 */
[----:B------:R-:W-:-:S03]  /*3940*/  IMAD.HI.U32 R10, R44, R11, RZ ;  /* 0x0000000b2c0a7227 */ /* 0x000fc600078e00ff */
[----:B------:R-:W-:Y:S01]  /*3950*/  ISETP.GT.U32.AND P1, PT, R56, R5, PT ;  /* 0x000000053800720c */ /* 0x000fe20003f24070 */
[----:B------:R-:W-:Y:S02]  /*3960*/  IMAD.MOV R10, RZ, RZ, -R10 ;  /* 0x000000ffff0a7224 */ /* 0x000fe400078e0a0a */
[----:B------:R-:W-:-:S04]  /*3970*/  IMAD.HI.U32 R0, R44, R9, RZ ;  /* 0x000000092c007227 */ /* 0x000fc800078e00ff */
[----:B------:R-:W-:Y:S02]  /*3980*/  @!P0 IMAD.IADD R8, R8, 0x1, -R6 ;  /* 0x0000000108088824 */ /* 0x000fe400078e0a06 */
[----:B------:R-:W-:Y:S02]  /*3990*/  IMAD R10, R56, R10, R11 ;  /* 0x0000000a380a7224 */ /* 0x000fe400078e020b */
[----:B------:R-:W-:Y:S01]  /*39a0*/  IMAD.MOV R0, RZ, RZ, -R0 ;  /* 0x000000ffff007224 */ /* 0x000fe200078e0a00 */
[----:B------:R-:W-:Y:S01]  /*39b0*/  ISETP.GT.U32.AND P0, PT, R6, R8, PT ;  /* 0x000000080600720c */ /* 0x000fe20003f04070 */
[----:B------:R-:W-:Y:S01]  /*39c0*/  @!P1 IMAD.IADD R5, R5, 0x1, -R56 ;  /* 0x0000000105059824 */ /* 0x000fe200078e0a38 */
[----:B------:R-:W-:Y:S01]  /*39d0*/  ISETP.NE.AND P1, PT, R2, RZ, PT ;  /* 0x000000ff0200720c */ /* 0x000fe20003f25270 */
[C---:B------:R-:W-:Y:S01]  /*39e0*/  IMAD R0, R56.reuse, R0, R9 ;  /* 0x0000000038007224 */ /* 0x040fe200078e0209 */
[----:B------:R-:W-:Y:S02]  /*39f0*/  LOP3.LUT R2, RZ, R2, RZ, 0x33, !PT ;  /* 0x00000002ff027212 */ /* 0x000fe400078e33ff */
[----:B------:R-:W-:-:S07]  /*3a00*/  ISETP.GT.U32.AND P6, PT, R56, R5, PT ;  /* 0x000000053800720c */ /* 0x000fce0003fc4070 */
[----:B------:R-:W-:Y:S01]  /*3a10*/  @!P0 IMAD.IADD R8, R8, 0x1, -R6 ;  /* 0x0000000108088824 */ /* 0x000fe200078e0a06 */
[----:B------:R-:W-:Y:S01]  /*3a20*/  IABS R6, R25 ;  /* 0x0000001900067213 */ /* 0x000fe20000000000 */
[----:B------:R-:W-:Y:S01]  /*3a30*/  IMAD.MOV.U32 R25, RZ, RZ, R28 ;  /* 0x000000ffff197224 */ /* 0x000fe200078e001c */
[----:B------:R-:W-:Y:S01]  /*3a40*/  ISETP.GT.U32.AND P0, PT, R56, R10, PT ;  /* 0x0000000a3800720c */ /* 0x000fe20003f04070 */
[----:B------:R-:W-:Y:S02]  /*3a50*/  @!P3 IMAD.MOV R8, RZ, RZ, -R8 ;  /* 0x000000ffff08b224 */ /* 0x000fe400078e0a08 */
[----:B------:R-:W-:Y:S01]  /*3a60*/  @!P6 IMAD.IADD R5, R5, 0x1, -R56 ;  /* 0x000000010505e824 */ /* 0x000fe200078e0a38 */
[----:B------:R-:W-:Y:S01]  /*3a70*/  ISETP.GE.AND P6, PT, R23, RZ, PT ;  /* 0x000000ff1700720c */ /* 0x000fe20003fc6270 */
[----:B------:R-:W-:Y:S01]  /*3a80*/  IMAD.MOV.U32 R23, RZ, RZ, R27 ;  /* 0x000000ffff177224 */ /* 0x000fe200078e001b */
[C---:B------:R-:W-:Y:S01]  /*3a90*/  SEL R8, R2.reuse, R8, !P1 ;  /* 0x0000000802087207 */ /* 0x040fe20004800000 */
[----:B------:R-:W-:Y:S01]  /*3aa0*/  IMAD.MOV.U32 R27, RZ, RZ, R29 ;  /* 0x000000ffff1b7224 */ /* 0x000fe200078e001d */
[----:B------:R-:W-:Y:S01]  /*3ab0*/  SEL R2, R2, R4, !P1 ;  /* 0x0000000402027207 */ /* 0x000fe20004800000 */
[----:B------:R-:W-:Y:S01]  /*3ac0*/  IMAD.MOV.U32 R28, RZ, RZ, R30 ;  /* 0x000000ffff1c7224 */ /* 0x000fe200078e001e */
[----:B------:R-:W-:Y:S01]  /*3ad0*/  ISETP.GT.U32.AND P1, PT, R56, R0, PT ;  /* 0x000000003800720c */ /* 0x000fe20003f24070 */
[----:B------:R0:W-:Y:S01]  /*3ae0*/  STL [R1+0x5d4], R8 ;  /* 0x0005d40801007387 */ /* 0x0001e20000100800 */
[----:B------:R-:W-:-:S02]  /*3af0*/  IMAD.MOV.U32 R29, RZ, RZ, R31 ;  /* 0x000000ffff1d7224 */ /* 0x000fc400078e001f */
[----:B------:R-:W-:Y:S01]  /*3b00*/  IMAD.MOV.U32 R30, RZ, RZ, R32 ;  /* 0x000000ffff1e7224 */ /* 0x000fe200078e0020 */
[----:B------:R1:W-:Y:S01]  /*3b10*/  STL [R1+0x5d0], R2 ;  /* 0x0005d00201007387 */ /* 0x0003e20000100800 */
[--C-:B------:R-:W-:Y:S01]  /*3b20*/  @!P0 IMAD.IADD R10, R10, 0x1, -R56.reuse ;  /* 0x000000010a0a8824 */ /* 0x100fe200078e0a38 */
[----:B------:R-:W-:Y:S01]  /*3b30*/  ISETP.GE.AND P0, PT, R61, RZ, PT ;  /* 0x000000ff3d00720c */ /* 0x000fe20003f06270 */
[----:B------:R-:W-:Y:S01]  /*3b40*/  IMAD.MOV.U32 R11, RZ, RZ, R5 ;  /* 0x000000ffff0b7224 */ /* 0x000fe200078e0005 */
[----:B------:R-:W2:Y:S01]  /*3b50*/  LDL.LU R31, [R1+0x234] ;  /* 0x00023400011f7983 */ /* 0x000ea20000300800 */
[----:B------:R-:W-:Y:S01]  /*3b60*/  IMAD.HI.U32 R4, R44, R6, RZ ;  /* 0x000000062c047227 */ /* 0x000fe200078e00ff */
[----:B------:R-:W-:Y:S02]  /*3b70*/  ISETP.GT.U32.AND P3, PT, R56, R10, PT ;  /* 0x0000000a3800720c */ /* 0x000fe40003f64070 */
[----:B------:R-:W3:Y:S01]  /*3b80*/  LDL.LU R32, [R1+0x230] ;  /* 0x0002300001207983 */ /* 0x000ee20000300800 */
[----:B------:R-:W-:Y:S01]  /*3b90*/  @!P1 IMAD.IADD R0, R0, 0x1, -R56 ;  /* 0x0000000100009824 */ /* 0x000fe200078e0a38 */
[----:B0-----:R-:W-:Y:S01]  /*3ba0*/  IABS R8, R26 ;  /* 0x0000001a00087213 */ /* 0x001fe20000000000 */
[----:B------:R-:W-:Y:S01]  /*3bb0*/  @!P2 IMAD.MOV R11, RZ, RZ, -R11 ;  /* 0x000000ffff0ba224 */ /* 0x000fe200078e0a0b */
[----:B------:R-:W4:Y:S01]  /*3bc0*/  LDL.LU R19, [R1+0x21c] ;  /* 0x00021c0001137983 */ /* 0x000f220000300800 */
[----:B-1----:R-:W-:-:S06]  /*3bd0*/  IABS R2, R24 ;  /* 0x0000001800027213 */ /* 0x002fcc0000000000 */
[----:B------:R-:W-:Y:S02]  /*3be0*/  @!P3 IADD3 R10, PT, PT, R10, -R56, RZ ;  /* 0x800000380a0ab210 */ /* 0x000fe40007ffe0ff */
[C---:B------:R-:W-:Y:S02]  /*3bf0*/  ISETP.GT.U32.AND P3, PT, R56.reuse, R7, PT ;  /* 0x000000073800720c */ /* 0x040fe40003f64070 */
[----:B------:R-:W-:Y:S01]  /*3c00*/  ISETP.GT.U32.AND P1, PT, R56, R0, PT ;  /* 0x000000003800720c */ /* 0x000fe20003f24070 */
[----:B------:R-:W-:-:S10]  /*3c10*/  IMAD.MOV.U32 R9, RZ, RZ, R10 ;  /* 0x000000ffff097224 */ /* 0x000fd400078e000a */
[----:B------:R-:W-:Y:S01]  /*3c20*/  @!P3 IMAD.IADD R7, R7, 0x1, -R56 ;  /* 0x000000010707b824 */ /* 0x000fe200078e0a38 */
[----:B------:R-:W-:Y:S01]  /*3c30*/  ISETP.GE.AND P3, PT, R26, RZ, PT ;  /* 0x000000ff1a00720c */ /* 0x000fe20003f66270 */
[----:B------:R-:W-:Y:S01]  /*3c40*/  IMAD.MOV.U32 R26, RZ, RZ, R27 ;  /* 0x000000ffff1a7224 */ /* 0x000fe200078e001b */
[----:B------:R-:W-:Y:S01]  /*3c50*/  MOV R27, R28 ;  /* 0x0000001c001b7202 */ /* 0x000fe20000000f00 */
[----:B------:R-:W-:Y:S02]  /*3c60*/  IMAD.MOV.U32 R28, RZ, RZ, R29 ;  /* 0x000000ffff1c7224 */ /* 0x000fe400078e001d */
[----:B------:R-:W-:Y:S01]  /*3c70*/  IMAD.MOV.U32 R29, RZ, RZ, R30 ;  /* 0x000000ffff1d7224 */ /* 0x000fe200078e001e */
[----:B------:R-:W-:Y:S01]  /*3c80*/  IABS R10, R26 ;  /* 0x0000001a000a7213 */ /* 0x000fe20000000000 */
[----:B------:R-:W-:Y:S01]  /*3c90*/  @!P1 IMAD.IADD R0, R0, 0x1, -R56 ;  /* 0x0000000100009824 */ /* 0x000fe200078e0a38 */
[----:B------:R-:W-:Y:S01]  /*3ca0*/  ISETP.GE.AND P1, PT, R26, RZ, PT ;  /* 0x000000ff1a00720c */ /* 0x000fe20003f26270 */
[----:B------:R-:W-:-:S02]  /*3cb0*/  IMAD.MOV.U32 R26, RZ, RZ, R27 ;  /* 0x000000ffff1a7224 */ /* 0x000fc400078e001b */
[----:B------:R-:W-:Y:S02]  /*3cc0*/  IMAD.MOV.U32 R27, RZ, RZ, R28 ;  /* 0x000000ffff1b7224 */ /* 0x000fe400078e001c */
[----:B------:R-:W-:Y:S02]  /*3cd0*/  @!P4 IMAD.MOV R9, RZ, RZ, -R9 ;  /* 0x000000ffff09c224 */ /* 0x000fe400078e0a09 */
[----:B------:R-:W-:Y:S02]  /*3ce0*/  IMAD.MOV.U32 R28, RZ, RZ, R29 ;  /* 0x000000ffff1c7224 */ /* 0x000fe400078e001d */
[----:B------:R-:W-:Y:S01]  /*3cf0*/  @!P0 IMAD.MOV R7, RZ, RZ, -R7 ;  /* 0x000000ffff078224 */ /* 0x000fe200078e0a07 */
[----:B------:R-:W-:Y:S04]  /*3d00*/  STL [R1+0x3f0], R11 ;  /* 0x0003f00b01007387 */ /* 0x000fe80000100800 */
[----:B------:R-:W-:Y:S01]  /*3d10*/  STL [R1+0x3ec], R9 ;  /* 0x0003ec0901007387 */ /* 0x000fe20000100800 */
[----:B--2---:R-:W-:-:S02]  /*3d20*/  IMAD.MOV.U32 R30, RZ, RZ, R31 ;  /* 0x000000ffff1e7224 */ /* 0x004fc400078e001f */
[----:B---3--:R-:W-:Y:S02]  /*3d30*/  IMAD.MOV.U32 R31, RZ, RZ, R32 ;  /* 0x000000ffff1f7224 */ /* 0x008fe400078e0020 */
[----:B------:R-:W-:Y:S02]  /*3d40*/  IMAD.MOV.U32 R32, RZ, RZ, R33 ;  /* 0x000000ffff207224 */ /* 0x000fe400078e0021 */
[----:B------:R-:W-:Y:S02]  /*3d50*/  IMAD.MOV.U32 R33, RZ, RZ, R34 ;  /* 0x000000ffff217224 */ /* 0x000fe400078e0022 */
[----:B------:R-:W-:Y:S02]  /*3d60*/  IMAD.MOV.U32 R34, RZ, RZ, R39 ;  /* 0x000000ffff227224 */ /* 0x000fe400078e0027 */
[----:B------:R-:W-:Y:S01]  /*3d70*/  IMAD.MOV.U32 R29, RZ, RZ, R30 ;  /* 0x000000ffff1d7224 */ /* 0x000fe200078e001e */
[----:B------:R-:W-:Y:S01]  /*3d80*/  MOV R30, R31 ;  /* 0x0000001f001e7202 */ /* 0x000fe20000000f00 */
[----:B------:R-:W-:Y:S01]  /*3d90*/  IMAD.MOV.U32 R39, RZ, RZ, R43 ;  /* 0x000000ffff277224 */ /* 0x000fe200078e002b */
[----:B------:R-:W-:Y:S01]  /*3da0*/  MOV R43, R46 ;  /* 0x0000002e002b7202 */ /* 0x000fe20000000f00 */
[----:B------:R-:W-:-:S02]  /*3db0*/  IMAD.MOV.U32 R31, RZ, RZ, R32 ;  /* 0x000000ffff1f7224 */ /* 0x000fc400078e0020 */
[----:B------:R-:W-:Y:S02]  /*3dc0*/  IMAD.MOV.U32 R32, RZ, RZ, R33 ;  /* 0x000000ffff207224 */ /* 0x000fe400078e0021 */
[----:B------:R-:W-:Y:S02]  /*3dd0*/  IMAD.MOV.U32 R46, RZ, RZ, R49 ;  /* 0x000000ffff2e7224 */ /* 0x000fe400078e0031 */
[----:B------:R-:W-:Y:S01]  /*3de0*/  IMAD.MOV.U32 R33, RZ, RZ, R34 ;  /* 0x000000ffff217224 */ /* 0x000fe200078e0022 */
[----:B------:R-:W2:Y:S01]  /*3df0*/  LDL.LU R49, [R1+0x278] ;  /* 0x0002780001317983 */ /* 0x000ea20000300800 */
[----:B------:R-:W-:Y:S02]  /*3e00*/  IMAD.MOV.U32 R34, RZ, RZ, R35 ;  /* 0x000000ffff227224 */ /* 0x000fe400078e0023 */
[----:B------:R-:W-:Y:S01]  /*3e10*/  IMAD.MOV.U32 R35, RZ, RZ, R47 ;  /* 0x000000ffff237224 */ /* 0x000fe200078e002f */
[----:B------:R0:W-:Y:S04]  /*3e20*/  STL [R1+0x3e8], R7 ;  /* 0x0003e80701007387 */ /* 0x0001e80000100800 */
[----:B------:R-:W3:Y:S01]  /*3e30*/  LDL.LU R47, [R1+0x240] ;  /* 0x00024000012f7983 */ /* 0x000ee20000300800 */
[----:B------:R-:W-:-:S04]  /*3e40*/  IMAD.MOV R4, RZ, RZ, -R4 ;  /* 0x000000ffff047224 */ /* 0x000fc800078e0a04 */
[----:B------:R-:W-:-:S05]  /*3e50*/  IMAD R4, R56, R4, R6 ;  /* 0x0000000438047224 */ /* 0x000fca00078e0206 */
[----:B------:R-:W-:-:S13]  /*3e60*/  ISETP.GT.U32.AND P2, PT, R56, R4, PT ;  /* 0x000000043800720c */ /* 0x000fda0003f44070 */
[----:B------:R-:W-:-:S05]  /*3e70*/  @!P2 IMAD.IADD R4, R4, 0x1, -R56 ;  /* 0x000000010404a824 */ /* 0x000fca00078e0a38 */
[----:B------:R-:W-:Y:S01]  /*3e80*/  ISETP.GT.U32.AND P0, PT, R56, R4, PT ;  /* 0x000000043800720c */ /* 0x000fe20003f04070 */
[----:B------:R-:W-:Y:S01]  /*3e90*/  IMAD.MOV.U32 R12, RZ, RZ, R0 ;  /* 0x000000ffff0c7224 */ /* 0x000fe200078e0000 */
[----:B------:R-:W-:Y:S02]  /*3ea0*/  ISETP.GE.AND P2, PT, R26, RZ, PT ;  /* 0x000000ff1a00720c */ /* 0x000fe40003f46270 */
[----:B0-----:R-:W-:Y:S01]  /*3eb0*/  IABS R7, R26 ;  /* 0x0000001a00077213 */ /* 0x001fe20000000000 */
[----:B------:R-:W-:Y:S01]  /*3ec0*/  IMAD.MOV.U32 R26, RZ, RZ, R28 ;  /* 0x000000ffff1a7224 */ /* 0x000fe200078e001c */
[----:B------:R-:W-:Y:S01]  /*3ed0*/  MOV R28, R30 ;  /* 0x0000001e001c7202 */ /* 0x000fe20000000f00 */
[----:B------:R-:W-:-:S06]  /*3ee0*/  IMAD.MOV.U32 R21, RZ, RZ, R27 ;  /* 0x000000ffff157224 */ /* 0x000fcc00078e001b */
[----:B------:R-:W-:Y:S02]  /*3ef0*/  @!P0 IMAD.IADD R4, R4, 0x1, -R56 ;  /* 0x0000000104048824 */ /* 0x000fe400078e0a38 */
[----:B------:R-:W-:Y:S02]  /*3f00*/  IMAD.MOV.U32 R27, RZ, RZ, R29 ;  /* 0x000000ffff1b7224 */ /* 0x000fe400078e001d */
[----:B------:R-:W-:Y:S02]  /*3f10*/  IMAD.MOV.U32 R13, RZ, RZ, R4 ;  /* 0x000000ffff0d7224 */ /* 0x000fe400078e0004 */
[----:B------:R-:W-:Y:S02]  /*3f20*/  IMAD.MOV.U32 R30, RZ, RZ, R31 ;  /* 0x000000ffff1e7224 */ /* 0x000fe400078e001f */
[----:B------:R-:W-:Y:S02]  /*3f30*/  IMAD.MOV.U32 R31, RZ, RZ, R32 ;  /* 0x000000ffff1f7224 */ /* 0x000fe400078e0020 */
[----:B------:R-:W-:Y:S01]  /*3f40*/  IMAD.MOV.U32 R29, RZ, RZ, R33 ;  /* 0x000000ffff1d7224 */ /* 0x000fe200078e0021 */
[----:B------:R-:W-:Y:S01]  /*3f50*/  ISETP.GE.AND P4, PT, R24, RZ, PT ;  /* 0x000000ff1800720c */ /* 0x000fe20003f86270 */
[----:B------:R-:W-:-:S02]  /*3f60*/  @!P6 IMAD.MOV R12, RZ, RZ, -R12 ;  /* 0x000000ffff0ce224 */ /* 0x000fc400078e0a0c */
[----:B------:R-:W-:Y:S02]  /*3f70*/  IMAD.MOV.U32 R33, RZ, RZ, R35 ;  /* 0x000000ffff217224 */ /* 0x000fe400078e0023 */
[----:B------:R-:W-:Y:S01]  /*3f80*/  @!P5 IMAD.MOV R13, RZ, RZ, -R13 ;  /* 0x000000ffff0dd224 */ /* 0x000fe200078e0a0d */
[----:B------:R-:W2:Y:S01]  /*3f90*/  LDL.LU R35, [R1+0x294] ;  /* 0x0002940001237983 */ /* 0x000ea20000300800 */
[----:B------:R-:W-:Y:S02]  /*3fa0*/  IMAD.MOV.U32 R24, RZ, RZ, R27 ;  /* 0x000000ffff187224 */ /* 0x000fe400078e001b */
[----:B------:R-:W-:Y:S02]  /*3fb0*/  IMAD.MOV.U32 R27, RZ, RZ, R29 ;  /* 0x000000ffff1b7224 */ /* 0x000fe400078e001d */
[----:B------:R-:W-:-:S04]  /*3fc0*/  IMAD.HI.U32 R6, R44, R2, RZ ;  /* 0x000000022c067227 */ /* 0x000fc800078e00ff */
[----:B------:R-:W-:-:S04]  /*3fd0*/  IMAD.MOV R6, RZ, RZ, -R6 ;  /* 0x000000ffff067224 */ /* 0x000fc800078e0a06 */
[----:B------:R-:W-:Y:S02]  /*3fe0*/  IMAD R2, R56, R6, R2 ;  /* 0x0000000638027224 */ /* 0x000fe400078e0202 */
[----:B------:R-:W-:-:S04]  /*3ff0*/  IMAD.HI.U32 R0, R44, R10, RZ ;  /* 0x0000000a2c007227 */ /* 0x000fc800078e00ff */
[----:B---3--:R-:W-:Y:S02]  /*4000*/  IMAD.MOV.U32 R32, RZ, RZ, R47 ;  /* 0x000000ffff207224 */ /* 0x008fe400078e002f */
[----:B------:R-:W-:Y:S02]  /*4010*/  IMAD.MOV.U32 R47, RZ, RZ, R54 ;  /* 0x000000ffff2f7224 */ /* 0x000fe400078e0036 */
[----:B------:R-:W3:Y:S01]  /*4020*/  LDL.LU R54, [R1+0x308] ;  /* 0x0003080001367983 */ /* 0x000ee20000300800 */
[----:B------:R-:W-:Y:S02]  /*4030*/  IMAD.MOV.U32 R29, RZ, RZ, R32 ;  /* 0x000000ffff1d7224 */ /* 0x000fe400078e0020 */
[----:B------:R-:W-:Y:S01]  /*4040*/  IMAD.MOV.U32 R32, RZ, RZ, R34 ;  /* 0x000000ffff207224 */ /* 0x000fe200078e0022 */
[----:B------:R-:W3:Y:S01]  /*4050*/  LDL.LU R20, [R1+0x228] ;  /* 0x0002280001147983 */ /* 0x000ee20000300800 */
[----:B------:R-:W-:-:S03]  /*4060*/  IMAD.MOV.U32 R34, RZ, RZ, R58 ;  /* 0x000000ffff227224 */ /* 0x000fc600078e003a */
[----:B------:R0:W-:Y:S04]  /*4070*/  STL [R1+0x3e4], R12 ;  /* 0x0003e40c01007387 */ /* 0x0001e80000100800 */
[----:B------:R-:W-:Y:S04]  /*4080*/  STL [R1+0x3e0], R13 ;  /* 0x0003e00d01007387 */ /* 0x000fe80000100800 */
[----:B------:R-:W3:Y:S01]  /*4090*/  LDL.LU R58, [R1+0x28c] ;  /* 0x00028c00013a7983 */ /* 0x000ee20000300800 */
[----:B------:R-:W-:Y:S02]  /*40a0*/  ISETP.GT.U32.AND P6, PT, R56, R2, PT ;  /* 0x000000023800720c */ /* 0x000fe40003fc4070 */
[----:B------:R-:W-:Y:S01]  /*40b0*/  IADD3 R0, PT, PT, -R0, RZ, RZ ;  /* 0x000000ff00007210 */ /* 0x000fe20007ffe1ff */
[----:B------:R-:W-:-:S04]  /*40c0*/  IMAD.HI.U32 R5, R44, R8, RZ ;  /* 0x000000082c057227 */ /* 0x000fc800078e00ff */
[----:B------:R-:W-:Y:S02]  /*40d0*/  IMAD R0, R56, R0, R10 ;  /* 0x0000000038007224 */ /* 0x000fe400078e020a */
[----:B------:R-:W-:-:S04]  /*40e0*/  IMAD.MOV R5, RZ, RZ, -R5 ;  /* 0x000000ffff057224 */ /* 0x000fc800078e0a05 */
[----:B------:R-:W-:Y:S01]  /*40f0*/  @!P6 IMAD.IADD R2, R2, 0x1, -R56 ;  /* 0x000000010202e824 */ /* 0x000fe200078e0a38 */
[C---:B------:R-:W-:Y:S01]  /*4100*/  ISETP.GT.U32.AND P6, PT, R56.reuse, R0, PT ;  /* 0x000000003800720c */ /* 0x040fe20003fc4070 */
[----:B------:R-:W-:-:S05]  /*4110*/  IMAD R8, R56, R5, R8 ;  /* 0x0000000538087224 */ /* 0x000fca00078e0208 */
[----:B------:R-:W-:Y:S02]  /*4120*/  ISETP.GT.U32.AND P0, PT, R56, R8, PT ;  /* 0x000000083800720c */ /* 0x000fe40003f04070 */
[----:B------:R-:W-:-:S05]  /*4130*/  IABS R9, R23 ;  /* 0x0000001700097213 */ /* 0x000fca0000000000 */
[----:B------:R-:W-:Y:S01]  /*4140*/  @!P6 IADD3 R0, PT, PT, R0, -R56, RZ ;  /* 0x800000380000e210 */ /* 0x000fe20007ffe0ff */
[----:B------:R-:W-:-:S03]  /*4150*/  IMAD.HI.U32 R11, R44, R7, RZ ;  /* 0x000000072c0b7227 */ /* 0x000fc600078e00ff */
[----:B------:R-:W-:Y:S01]  /*4160*/  ISETP.GT.U32.AND P6, PT, R56, R0, PT ;  /* 0x000000003800720c */ /* 0x000fe20003fc4070 */
[----:B------:R-:W-:Y:S01]  /*4170*/  IMAD.HI.U32 R10, R44, R9, RZ ;  /* 0x000000092c0a7227 */ /* 0x000fe200078e00ff */
[----:B----4-:R-:W-:-:S03]  /*4180*/  IABS R5, R19 ;  /* 0x0000001300057213 */ /* 0x010fc60000000000 */
[----:B------:R-:W-:Y:S01]  /*4190*/  @!P0 IMAD.IADD R8, R8, 0x1, -R56 ;  /* 0x0000000108088824 */ /* 0x000fe200078e0a38 */
[C---:B------:R-:W-:Y:S01]  /*41a0*/  ISETP.GT.U32.AND P0, PT, R56.reuse, R2, PT ;  /* 0x000000023800720c */ /* 0x040fe20003f04070 */
[----:B------:R-:W-:Y:S02]  /*41b0*/  IMAD.MOV R11, RZ, RZ, -R11 ;  /* 0x000000ffff0b7224 */ /* 0x000fe400078e0a0b */
[----:B------:R-:W-:Y:S02]  /*41c0*/  IMAD.MOV R10, RZ, RZ, -R10 ;  /* 0x000000ffff0a7224 */ /* 0x000fe400078e0a0a */
[C---:B------:R-:W-:Y:S02]  /*41d0*/  IMAD R7, R56.reuse, R11, R7 ;  /* 0x0000000b38077224 */ /* 0x040fe400078e0207 */
[----:B------:R-:W-:Y:S02]  /*41e0*/  IMAD R9, R56, R10, R9 ;  /* 0x0000000a38097224 */ /* 0x000fe400078e0209 */
[----:B------:R-:W-:Y:S01]  /*41f0*/  IMAD.HI.U32 R11, R44, R5, RZ ;  /* 0x000000052c0b7227 */ /* 0x000fe200078e00ff */
[----:B------:R-:W-:-:S03]  /*4200*/  ISETP.GT.U32.AND P5, PT, R56, R8, PT ;  /* 0x000000083800720c */ /* 0x000fc60003fa4070 */
[----:B------:R-:W-:Y:S01]  /*4210*/  @!P6 IMAD.IADD R0, R0, 0x1, -R56 ;  /* 0x000000010000e824 */ /* 0x000fe200078e0a38 */
[----:B------:R-:W-:Y:S01]  /*4220*/  ISETP.GT.U32.AND P6, PT, R56, R9, PT ;  /* 0x000000093800720c */ /* 0x000fe20003fc4070 */
[----:B------:R-:W-:Y:S01]  /*4230*/  IMAD.MOV R11, RZ, RZ, -R11 ;  /* 0x000000ffff0b7224 */ /* 0x000fe200078e0a0b */
[----:B------:R-:W-:-:S03]  /*4240*/  @!P0 IADD3 R2, PT, PT, R2, -R56, RZ ;  /* 0x8000003802028210 */ /* 0x000fc60007ffe0ff */
[C---:B------:R-:W-:Y:S01]  /*4250*/  IMAD R5, R56.reuse, R11, R5 ;  /* 0x0000000b38057224 */ /* 0x040fe200078e0205 */
[----:B------:R-:W-:Y:S01]  /*4260*/  IABS R11, R26 ;  /* 0x0000001a000b7213 */ /* 0x000fe20000000000 */
[----:B------:R-:W-:Y:S01]  /*4270*/  IMAD.MOV.U32 R14, RZ, RZ, R2 ;  /* 0x000000ffff0e7224 */ /* 0x000fe200078e0002 */
[----:B------:R-:W-:-:S03]  /*4280*/  ISETP.GT.U32.AND P0, PT, R56, R7, PT ;  /* 0x000000073800720c */ /* 0x000fc60003f04070 */
[----:B------:R-:W-:-:S04]  /*4290*/  IMAD.HI.U32 R2, R44, R11, RZ ;  /* 0x0000000b2c027227 */ /* 0x000fc800078e00ff */
[--C-:B------:R-:W-:Y:S02]  /*42a0*/  @!P5 IMAD.IADD R8, R8, 0x1, -R56.reuse ;  /* 0x000000010808d824 */ /* 0x100fe400078e0a38 */
[----:B------:R-:W-:Y:S02]  /*42b0*/  @!P6 IMAD.IADD R9, R9, 0x1, -R56 ;  /* 0x000000010909e824 */ /* 0x000fe400078e0a38 */
[----:B------:R-:W-:Y:S02]  /*42c0*/  IMAD.MOV R2, RZ, RZ, -R2 ;  /* 0x000000ffff027224 */ /* 0x000fe400078e0a02 */
[----:B------:R-:W-:Y:S01]  /*42d0*/  @!P3 IMAD.MOV R8, RZ, RZ, -R8 ;  /* 0x000000ffff08b224 */ /* 0x000fe200078e0a08 */
[C---:B------:R-:W-:Y:S01]  /*42e0*/  ISETP.GT.U32.AND P3, PT, R56.reuse, R9, PT ;  /* 0x000000093800720c */ /* 0x040fe20003f64070 */
[----:B------:R-:W-:Y:S02]  /*42f0*/  IMAD R2, R56, R2, R11 ;  /* 0x0000000238027224 */ /* 0x000fe400078e020b */
[----:B------:R-:W-:-:S02]  /*4300*/  IMAD.MOV.U32 R11, RZ, RZ, R0 ;  /* 0x000000ffff0b7224 */ /* 0x000fc400078e0000 */
[----:B------:R-:W-:Y:S02]  /*4310*/  IMAD.MOV.U32 R22, RZ, RZ, R28 ;  /* 0x000000ffff167224 */ /* 0x000fe400078e001c */
[----:B------:R-:W-:Y:S01]  /*4320*/  @!P1 IMAD.MOV R11, RZ, RZ, -R11 ;  /* 0x000000ffff0b9224 */ /* 0x000fe200078e0a0b */
[----:B------:R-:W-:Y:S01]  /*4330*/  ISETP.GT.U32.AND P1, PT, R56, R2, PT ;  /* 0x000000023800720c */ /* 0x000fe20003f24070 */
[----:B------:R-:W-:Y:S01]  /*4340*/  IMAD.MOV.U32 R28, RZ, RZ, R36 ;  /* 0x000000ffff1c7224 */ /* 0x000fe200078e0024 */
[----:B------:R-:W-:Y:S01]  /*4350*/  IABS R6, R25 ;  /* 0x0000001900067213 */ /* 0x000fe20000000000 */
[----:B------:R-:W-:Y:S01]  /*4360*/  @!P0 IMAD.IADD R7, R7, 0x1, -R56 ;  /* 0x0000000107078824 */ /* 0x000fe200078e0a38 */
[----:B------:R-:W-:Y:S01]  /*4370*/  ISETP.GE.AND P0, PT, R25, RZ, PT ;  /* 0x000000ff1900720c */ /* 0x000fe20003f06270 */
[----:B------:R-:W-:Y:S01]  /*4380*/  IMAD.MOV.U32 R25, RZ, RZ, R27 ;  /* 0x000000ffff197224 */ /* 0x000fe200078e001b */
[----:B------:R-:W4:Y:S01]  /*4390*/  LDL.LU R36, [R1+0x270] ;  /* 0x0002700001247983 */ /* 0x000f220000300800 */
[----:B------:R-:W-:-:S02]  /*43a0*/  IMAD.MOV.U32 R27, RZ, RZ, R28 ;  /* 0x000000ffff1b7224 */ /* 0x000fc400078e001c */
[----:B------:R-:W-:Y:S02]  /*43b0*/  @!P4 IMAD.MOV R14, RZ, RZ, -R14 ;  /* 0x000000ffff0ec224 */ /* 0x000fe400078e0a0e */
[----:B------:R-:W-:Y:S01]  /*43c0*/  IMAD.MOV.U32 R28, RZ, RZ, R29 ;  /* 0x000000ffff1c7224 */ /* 0x000fe200078e001d */
[----:B------:R-:W-:Y:S01]  /*43d0*/  MOV R29, R34 ;  /* 0x00000022001d7202 */ /* 0x000fe20000000f00 */
[----:B------:R-:W-:Y:S01]  /*43e0*/  @!P3 IMAD.IADD R9, R9, 0x1, -R56 ;  /* 0x000000010909b824 */ /* 0x000fe200078e0a38 */
[----:B------:R-:W-:Y:S01]  /*43f0*/  ISETP.GE.AND P3, PT, R23, RZ, PT ;  /* 0x000000ff1700720c */ /* 0x000fe20003f66270 */
[----:B------:R-:W-:Y:S01]  /*4400*/  IMAD.MOV.U32 R23, RZ, RZ, R27 ;  /* 0x000000ffff177224 */ /* 0x000fe200078e001b */
[----:B------:R-:W-:Y:S01]  /*4410*/  STL [R1+0x3dc], R14 ;  /* 0x0003dc0e01007387 */ /* 0x000fe20000100800 */
[----:B------:R-:W-:Y:S01]  /*4420*/  IMAD.MOV.U32 R27, RZ, RZ, R28 ;  /* 0x000000ffff1b7224 */ /* 0x000fe200078e001c */
[----:B------:R-:W-:Y:S01]  /*4430*/  MOV R28, R29 ;  /* 0x0000001d001c7202 */ /* 0x000fe20000000f00 */
[----:B--2---:R-:W-:Y:S01]  /*4440*/  IMAD.MOV.U32 R34, RZ, RZ, R35 ;  /* 0x000000ffff227224 */ /* 0x004fe200078e0023 */
[----:B------:R1:W-:Y:S01]  /*4450*/  STL [R1+0x3d8], R8 ;  /* 0x0003d80801007387 */ /* 0x0003e20000100800 */
[----:B------:R-:W-:-:S02]  /*4460*/  IMAD.MOV.U32 R29, RZ, RZ, R30 ;  /* 0x000000ffff1d7224 */ /* 0x000fc400078e001e */
[----:B------:R-:W-:Y:S01]  /*4470*/  @!P1 IMAD.IADD R2, R2, 0x1, -R56 ;  /* 0x0000000102029824 */ /* 0x000fe200078e0a38 */
[----:B------:R2:W-:Y:S01]  /*4480*/  STL [R1+0x3d4], R11 ;  /* 0x0003d40b01007387 */ /* 0x0005e20000100800 */
[----:B------:R-:W-:Y:S01]  /*4490*/  IMAD.MOV.U32 R30, RZ, RZ, R38 ;  /* 0x000000ffff1e7224 */ /* 0x000fe200078e0026 */
[----:B------:R-:W-:Y:S01]  /*44a0*/  ISETP.GE.AND P1, PT, R26, RZ, PT ;  /* 0x000000ff1a00720c */ /* 0x000fe20003f26270 */
[----:B------:R-:W-:Y:S02]  /*44b0*/  IMAD.MOV.U32 R26, RZ, RZ, R27 ;  /* 0x000000ffff1a7224 */ /* 0x000fe400078e001b */
[----:B---3--:R-:W-:Y:S02]  /*44c0*/  IMAD.MOV.U32 R35, RZ, RZ, R58 ;  /* 0x000000ffff237224 */ /* 0x008fe400078e003a */
[----:B------:R-:W3:Y:S04]  /*44d0*/  LDL.LU R58, [R1+0x2e4] ;  /* 0x0002e400013a7983 */ /* 0x000ee80000300800 */
[----:B------:R-:W3:Y:S04]  /*44e0*/  LDL.LU R38, [R1+0x264] ;  /* 0x0002640001267983 */ /* 0x000ee80000300800 */
[----:B------:R-:W4:Y:S01]  /*44f0*/  LDL.LU R27, [R1+0x24c] ;  /* 0x00024c00011b7983 */ /* 0x000f220000300800 */
[----:B0-----:R-:W-:-:S04]  /*4500*/  IMAD.HI.U32 R12, R44, R6, RZ ;  /* 0x000000062c0c7227 */ /* 0x001fc800078e00ff */
[----:B------:R-:W-:-:S04]  /*4510*/  IMAD.MOV R12, RZ, RZ, -R12 ;  /* 0x000000ffff0c7224 */ /* 0x000fc800078e0a0c */
[C---:B------:R-:W-:Y:S01]  /*4520*/  IMAD R6, R56.reuse, R12, R6 ;  /* 0x0000000c38067224 */ /* 0x040fe200078e0206 */
[----:B------:R-:W-:-:S04]  /*4530*/  ISETP.GT.U32.AND P5, PT, R56, R5, PT ;  /* 0x000000053800720c */ /* 0x000fc80003fa4070 */
[----:B------:R-:W-:Y:S02]  /*4540*/  ISETP.GT.U32.AND P4, PT, R56, R6, PT ;  /* 0x000000063800720c */ /* 0x000fe40003f84070 */
[----:B------:R-:W-:-:S07]  /*4550*/  IABS R4, R21 ;  /* 0x0000001500047213 */ /* 0x000fce0000000000 */
[----:B------:R-:W-:-:S04]  /*4560*/  @!P5 IMAD.IADD R5, R5, 0x1, -R56 ;  /* 0x000000010505d824 */ /* 0x000fc800078e0a38 */
[----:B------:R-:W-:Y:S02]  /*4570*/  @!P4 IADD3 R6, PT, PT, R6, -R56, RZ ;  /* 0x800000380606c210 */ /* 0x000fe40007ffe0ff */
[C---:B------:R-:W-:Y:S02]  /*4580*/  ISETP.GT.U32.AND P4, PT, R56.reuse, R7, PT ;  /* 0x000000073800720c */ /* 0x040fe40003f84070 */
[C---:B------:R-:W-:Y:S02]  /*4590*/  ISETP.GT.U32.AND P5, PT, R56.reuse, R6, PT ;  /* 0x000000063800720c */ /* 0x040fe40003fa4070 */
[----:B------:R-:W-:Y:S02]  /*45a0*/  IABS R10, R20 ;  /* 0x00000014000a7213 */ /* 0x000fe40000000000 */
[----:B------:R-:W-:Y:S01]  /*45b0*/  ISETP.GT.U32.AND P6, PT, R56, R5, PT ;  /* 0x000000053800720c */ /* 0x000fe20003fc4070 */
[----:B------:R-:W-:Y:S01]  /*45c0*/  IMAD.HI.U32 R12, R44, R4, RZ ;  /* 0x000000042c0c7227 */ /* 0x000fe200078e00ff */
[----:B-1----:R-:W-:-:S03]  /*45d0*/  IABS R8, R22 ;  /* 0x0000001600087213 */ /* 0x002fc60000000000 */
[----:B------:R-:W-:Y:S01]  /*45e0*/  IMAD.HI.U32 R13, R44, R10, RZ ;  /* 0x0000000a2c0d7227 */ /* 0x000fe200078e00ff */
[----:B------:R-:W-:-:S03]  /*45f0*/  IABS R0, R24 ;  /* 0x0000001800007213 */ /* 0x000fc60000000000 */
[----:B------:R-:W-:Y:S02]  /*4600*/  @!P4 IMAD.IADD R7, R7, 0x1, -R56 ;  /* 0x000000010707c824 */ /* 0x000fe400078e0a38 */
[----:B------:R-:W-:Y:S02]  /*4610*/  IMAD.MOV R12, RZ, RZ, -R12 ;  /* 0x000000ffff0c7224 */ /* 0x000fe400078e0a0c */
[----:B------:R-:W-:Y:S01]  /*4620*/  @!P5 IMAD.IADD R6, R6, 0x1, -R56 ;  /* 0x000000010606d824 */ /* 0x000fe200078e0a38 */
[----:B------:R-:W-:Y:S01]  /*4630*/  ISETP.GE.AND P5, PT, R19, RZ, PT ;  /* 0x000000ff1300720c */ /* 0x000fe20003fa6270 */
[----:B------:R-:W-:Y:S01]  /*4640*/  IMAD.MOV R13, RZ, RZ, -R13 ;  /* 0x000000ffff0d7224 */ /* 0x000fe200078e0a0d */
[----:B------:R-:W-:Y:S01]  /*4650*/  @!P2 IADD3 R7, PT, PT, -R7, RZ, RZ ;  /* 0x000000ff0707a210 */ /* 0x000fe20007ffe1ff */
[----:B--2---:R-:W-:Y:S01]  /*4660*/  IMAD.HI.U32 R11, R44, R8, RZ ;  /* 0x000000082c0b7227 */ /* 0x004fe200078e00ff */
[----:B------:R-:W-:-:S03]  /*4670*/  ISETP.GT.U32.AND P2, PT, R56, R2, PT ;  /* 0x000000023800720c */ /* 0x000fc60003f44070 */
[----:B------:R-:W-:Y:S02]  /*4680*/  IMAD R4, R56, R12, R4 ;  /* 0x0000000c38047224 */ /* 0x000fe400078e0204 */
[----:B------:R-:W-:Y:S01]  /*4690*/  IMAD.HI.U32 R12, R44, R0, RZ ;  /* 0x000000002c0c7227 */ /* 0x000fe200078e00ff */
[----:B------:R0:W-:Y:S03]  /*46a0*/  STL [R1+0x3d0], R7 ;  /* 0x0003d00701007387 */ /* 0x0001e60000100800 */
[C---:B------:R-:W-:Y:S02]  /*46b0*/  IMAD R10, R56.reuse, R13, R10 ;  /* 0x0000000d380a7224 */ /* 0x040fe400078e020a */
[----:B------:R-:W-:Y:S02]  /*46c0*/  @!P6 IMAD.IADD R5, R5, 0x1, -R56 ;  /* 0x000000010505e824 */ /* 0x000fe400078e0a38 */
[----:B------:R-:W-:Y:S01]  /*46d0*/  IMAD.MOV R11, RZ, RZ, -R11 ;  /* 0x000000ffff0b7224 */ /* 0x000fe200078e0a0b */
[C---:B------:R-:W-:Y:S01]  /*46e0*/  ISETP.GT.U32.AND P6, PT, R56.reuse, R4, PT ;  /* 0x000000043800720c */ /* 0x040fe20003fc4070 */
[----:B------:R-:W-:Y:S01]  /*46f0*/  IMAD.MOV R12, RZ, RZ, -R12 ;  /* 0x000000ffff0c7224 */ /* 0x000fe200078e0a0c */
[C---:B------:R-:W-:Y:S01]  /*4700*/  ISETP.GT.U32.AND P4, PT, R56.reuse, R10, PT ;  /* 0x0000000a3800720c */ /* 0x040fe20003f84070 */
[----:B------:R-:W-:-:S02]  /*4710*/  IMAD R8, R56, R11, R8 ;  /* 0x0000000b38087224 */ /* 0x000fc400078e0208 */
[----:B0-----:R-:W-:Y:S02]  /*4720*/  IMAD.MOV.U32 R7, RZ, RZ, R5 ;  /* 0x000000ffff077224 */ /* 0x001fe400078e0005 */
[C---:B------:R-:W-:Y:S02]  /*4730*/  IMAD R0, R56.reuse, R12, R0 ;  /* 0x0000000c38007224 */ /* 0x040fe400078e0200 */
[----:B------:R-:W-:Y:S01]  /*4740*/  @!P5 IMAD.MOV R7, RZ, RZ, -R7 ;  /* 0x000000ffff07d224 */ /* 0x000fe200078e0a07 */
[----:B------:R-:W-:Y:S01]  /*4750*/  ISETP.GT.U32.AND P5, PT, R56, R8, PT ;  /* 0x000000083800720c */ /* 0x000fe20003fa4070 */
[--C-:B------:R-:W-:Y:S01]  /*4760*/  @!P2 IMAD.IADD R2, R2, 0x1, -R56.reuse ;  /* 0x000000010202a824 */ /* 0x100fe200078e0a38 */
[----:B------:R-:W-:Y:S01]  /*4770*/  ISETP.GT.U32.AND P2, PT, R56, R0, PT ;  /* 0x000000003800720c */ /* 0x000fe20003f44070 */
[----:B------:R-:W-:Y:S02]  /*4780*/  @!P6 IMAD.IADD R4, R4, 0x1, -R56 ;  /* 0x000000010404e824 */ /* 0x000fe400078e0a38 */
[----:B------:R-:W-:-:S02]  /*4790*/  @!P0 IMAD.MOV R6, RZ, RZ, -R6 ;  /* 0x000000ffff068224 */ /* 0x000fc400078e0a06 */
[--C-:B------:R-:W-:Y:S01]  /*47a0*/  @!P4 IMAD.IADD R10, R10, 0x1, -R56.reuse ;  /* 0x000000010a0ac824 */ /* 0x100fe200078e0a38 */
[C---:B------:R-:W-:Y:S02]  /*47b0*/  ISETP.GT.U32.AND P6, PT, R56.reuse, R4, PT ;  /* 0x000000043800720c */ /* 0x040fe40003fc4070 */
[----:B------:R0:W-:Y:S02]  /*47c0*/  STL [R1+0x480], R6 ;  /* 0x0004800601007387 */ /* 0x0001e40000100800 */
[----:B------:R-:W-:Y:S02]  /*47d0*/  ISETP.GT.U32.AND P0, PT, R56, R10, PT ;  /* 0x0000000a3800720c */ /* 0x000fe40003f04070 */
[----:B------:R-:W-:Y:S01]  /*47e0*/  @!P5 IADD3 R8, PT, PT, R8, -R56, RZ ;  /* 0x800000380808d210 */ /* 0x000fe20007ffe0ff */
[----:B------:R-:W-:Y:S01]  /*47f0*/  @!P2 IMAD.IADD R0, R0, 0x1, -R56 ;  /* 0x000000010000a824 */ /* 0x000fe200078e0a38 */
[----:B------:R-:W-:Y:S01]  /*4800*/  ISETP.GE.AND P4, PT, R20, RZ, PT ;  /* 0x000000ff1400720c */ /* 0x000fe20003f86270 */
[----:B0-----:R-:W-:Y:S01]  /*4810*/  IMAD.MOV.U32 R6, RZ, RZ, R9 ;  /* 0x000000ffff067224 */ /* 0x001fe200078e0009 */
[----:B------:R-:W-:-:S03]  /*4820*/  ISETP.GT.U32.AND P2, PT, R56, R8, PT ;  /* 0x000000083800720c */ /* 0x000fc60003f44070 */
[----:B------:R-:W-:Y:S01]  /*4830*/  @!P3 IMAD.MOV R6, RZ, RZ, -R6 ;  /* 0x000000ffff06b224 */ /* 0x000fe200078e0a06 */
[----:B------:R-:W-:Y:S01]  /*4840*/  ISETP.GE.AND P3, PT, R21, RZ, PT ;  /* 0x000000ff1500720c */ /* 0x000fe20003f66270 */
[----:B------:R-:W-:Y:S01]  /*4850*/  @!P1 IMAD.MOV R2, RZ, RZ, -R2 ;  /* 0x000000ffff029224 */ /* 0x000fe200078e0a02 */
[----:B------:R-:W-:Y:S01]  /*4860*/  ISETP.GT.U32.AND P1, PT, R56, R0, PT ;  /* 0x000000003800720c */ /* 0x000fe20003f24070 */
[--C-:B------:R-:W-:Y:S01]  /*4870*/  @!P6 IMAD.IADD R4, R4, 0x1, -R56.reuse ;  /* 0x000000010404e824 */ /* 0x100fe200078e0a38 */
[----:B------:R-:W-:Y:S01]  /*4880*/  IABS R5, R25 ;  /* 0x0000001900057213 */ /* 0x000fe20000000000 */
[----:B------:R-:W-:Y:S01]  /*4890*/  @!P0 IMAD.IADD R10, R10, 0x1, -R56 ;  /* 0x000000010a0a8824 */ /* 0x000fe200078e0a38 */
[----:B------:R-:W-:Y:S02]  /*48a0*/  ISETP.GE.AND P5, PT, R25, RZ, PT ;  /* 0x000000ff1900720c */ /* 0x000fe40003fa6270 */
[----:B------:R-:W-:Y:S01]  /*48b0*/  ISETP.GE.AND P6, PT, R24, RZ, PT ;  /* 0x000000ff1800720c */ /* 0x000fe20003fc6270 */
[----:B------:R-:W-:Y:S01]  /*48c0*/  IMAD.MOV.U32 R24, RZ, RZ, R28 ;  /* 0x000000ffff187224 */ /* 0x000fe200078e001c */
[----:B------:R-:W-:Y:S01]  /*48d0*/  ISETP.GE.AND P0, PT, R22, RZ, PT ;  /* 0x000000ff1600720c */ /* 0x000fe20003f06270 */
[----:B------:R-:W-:Y:S01]  /*48e0*/  IMAD.MOV.U32 R28, RZ, RZ, R30 ;  /* 0x000000ffff1c7224 */ /* 0x000fe200078e001e */
[----:B------:R-:W-:Y:S01]  /*48f0*/  STL [R1+0x47c], R7 ;  /* 0x00047c0701007387 */ /* 0x000fe20000100800 */
[----:B------:R-:W-:Y:S01]  /*4900*/  MOV R30, R32 ;  /* 0x00000020001e7202 */ /* 0x000fe20000000f00 */
[----:B------:R-:W-:Y:S01]  /*4910*/  @!P4 IMAD.MOV R10, RZ, RZ, -R10 ;  /* 0x000000ffff0ac224 */ /* 0x000fe200078e0a0a */
[----:B------:R-:W-:Y:S01]  /*4920*/  @!P2 IADD3 R8, PT, PT, R8, -R56, RZ ;  /* 0x800000380808a210 */ /* 0x000fe20007ffe0ff */
[----:B------:R-:W-:Y:S01]  /*4930*/  STL [R1+0x478], R6 ;  /* 0x0004780601007387 */ /* 0x000fe20000100800 */
[----:B------:R-:W-:Y:S01]  /*4940*/  IABS R9, R26 ;  /* 0x0000001a00097213 */ /* 0x000fe20000000000 */
[----:B------:R-:W-:Y:S01]  /*4950*/  @!P3 IMAD.MOV R4, RZ, RZ, -R4 ;  /* 0x000000ffff04b224 */ /* 0x000fe200078e0a04 */
[----:B------:R-:W-:Y:S01]  /*4960*/  ISETP.GE.AND P2, PT, R26, RZ, PT ;  /* 0x000000ff1a00720c */ /* 0x000fe20003f46270 */
[----:B------:R-:W-:Y:S01]  /*4970*/  STL [R1+0x474], R2 ;  /* 0x0004740201007387 */ /* 0x000fe20000100800 */
[----:B------:R-:W-:-:S02]  /*4980*/  @!P1 IMAD.IADD R0, R0, 0x1, -R56 ;  /* 0x0000000100009824 */ /* 0x000fc400078e0a38 */
[----:B---3--:R-:W-:Y:S02]  /*4990*/  IMAD.MOV.U32 R32, RZ, RZ, R38 ;  /* 0x000000ffff207224 */ /* 0x008fe400078e0026 */
[----:B----4-:R-:W-:Y:S02]  /*49a0*/  IMAD.MOV.U32 R25, RZ, RZ, R27 ;  /* 0x000000ffff197224 */ /* 0x010fe400078e001b */
[----:B------:R-:W-:Y:S02]  /*49b0*/  IMAD.MOV.U32 R27, RZ, RZ, R29 ;  /* 0x000000ffff1b7224 */ /* 0x000fe400078e001d */
[----:B------:R-:W-:Y:S02]  /*49c0*/  IMAD.MOV.U32 R29, RZ, RZ, R31 ;  /* 0x000000ffff1d7224 */ /* 0x000fe400078e001f */
[----:B------:R-:W-:Y:S02]  /*49d0*/  IMAD.MOV.U32 R31, RZ, RZ, R33 ;  /* 0x000000ffff1f7224 */ /* 0x000fe400078e0021 */
[----:B------:R-:W-:-:S02]  /*49e0*/  IMAD.MOV.U32 R38, RZ, RZ, R55 ;  /* 0x000000ffff267224 */ /* 0x000fc400078e0037 */
[----:B------:R-:W-:Y:S01]  /*49f0*/  IMAD.MOV.U32 R26, RZ, RZ, R27 ;  /* 0x000000ffff1a7224 */ /* 0x000fe200078e001b */
[----:B------:R-:W2:Y:S01]  /*4a00*/  LDL.LU R55, [R1+0x2ec] ;  /* 0x0002ec0001377983 */ /* 0x000ea20000300800 */
[----:B------:R-:W-:Y:S02]  /*4a10*/  IMAD.MOV.U32 R33, RZ, RZ, R49 ;  /* 0x000000ffff217224 */ /* 0x000fe400078e0031 */
[----:B------:R-:W-:Y:S01]  /*4a20*/  IMAD.MOV.U32 R27, RZ, RZ, R28 ;  /* 0x000000ffff1b7224 */ /* 0x000fe200078e001c */
[----:B------:R-:W3:Y:S01]  /*4a30*/  LDL.LU R49, [R1+0x2d0] ;  /* 0x0002d00001317983 */ /* 0x000ee20000300800 */
[----:B------:R-:W-:Y:S02]  /*4a40*/  IMAD.MOV.U32 R28, RZ, RZ, R29 ;  /* 0x000000ffff1c7224 */ /* 0x000fe400078e001d */
[----:B------:R-:W-:Y:S01]  /*4a50*/  IMAD.MOV.U32 R29, RZ, RZ, R30 ;  /* 0x000000ffff1d7224 */ /* 0x000fe200078e001e */
[----:B------:R-:W4:Y:S01]  /*4a60*/  LDL.LU R19, [R1+0x250] ;  /* 0x0002500001137983 */ /* 0x000f220000300800 */
[----:B------:R-:W-:Y:S01]  /*4a70*/  IMAD.MOV.U32 R30, RZ, RZ, R31 ;  /* 0x000000ffff1e7224 */ /* 0x000fe200078e001f */
[----:B------:R-:W-:Y:S01]  /*4a80*/  ISETP.GE.AND P1, PT, R26, RZ, PT ;  /* 0x000000ff1a00720c */ /* 0x000fe20003f26270 */
[----:B------:R-:W-:Y:S01]  /*4a90*/  IMAD.MOV.U32 R31, RZ, RZ, R32 ;  /* 0x000000ffff1f7224 */ /* 0x000fe200078e0020 */
[----:B------:R0:W-:Y:S01]  /*4aa0*/  STL [R1+0x470], R10 ;  /* 0x0004700a01007387 */ /* 0x0001e20000100800 */
[----:B------:R-:W-:-:S03]  /*4ab0*/  IMAD.MOV.U32 R32, RZ, RZ, R33 ;  /* 0x000000ffff207224 */ /* 0x000fc600078e0021 */
[----:B------:R1:W-:Y:S01]  /*4ac0*/  STL [R1+0x46c], R4 ;  /* 0x00046c0401007387 */ /* 0x0003e20000100800 */
[----:B------:R-:W-:Y:S01]  /*4ad0*/  IMAD.MOV.U32 R33, RZ, RZ, R34 ;  /* 0x000000ffff217224 */ /* 0x000fe200078e0022 */
[----:B------:R-:W-:Y:S02]  /*4ae0*/  MOV R34, R39 ;  /* 0x0000002700227202 */ /* 0x000fe40000000f00 */
[----:B0-----:R-:W-:Y:S01]  /*4af0*/  IABS R10, R26 ;  /* 0x0000001a000a7213 */ /* 0x001fe20000000000 */
[----:B------:R-:W-:Y:S02]  /*4b00*/  IMAD.MOV.U32 R26, RZ, RZ, R27 ;  /* 0x000000ffff1a7224 */ /* 0x000fe400078e001b */
[----:B------:R-:W-:Y:S02]  /*4b10*/  IMAD.MOV.U32 R27, RZ, RZ, R28 ;  /* 0x000000ffff1b7224 */ /* 0x000fe400078e001c */
[----:B-1----:R-:W-:Y:S01]  /*4b20*/  IMAD.MOV.U32 R4, RZ, RZ, R8 ;  /* 0x000000ffff047224 */ /* 0x002fe200078e0008 */
[----:B------:R-:W-:Y:S01]  /*4b30*/  MOV R28, R29 ;  /* 0x0000001d001c7202 */ /* 0x000fe20000000f00 */
[----:B------:R-:W-:-:S02]  /*4b40*/  IMAD.MOV.U32 R29, RZ, RZ, R30 ;  /* 0x000000ffff1d7224 */ /* 0x000fc400078e001e */
[----:B------:R-:W-:Y:S02]  /*4b50*/  @!P0 IMAD.MOV R4, RZ, RZ, -R4 ;  /* 0x000000ffff048224 */ /* 0x000fe400078e0a04 */
[----:B------:R-:W-:Y:S02]  /*4b60*/  IMAD.MOV.U32 R30, RZ, RZ, R31 ;  /* 0x000000ffff1e7224 */ /* 0x000fe400078e001f */
        /* <DEDUP_REMOVED lines=8> */
[----:B------:R0:W-:Y:S04]  /*4bf0*/  STL [R1+0x468], R4 ;  /* 0x0004680401007387 */ /* 0x0001e80000100800 */
[----:B------:R-:W2:Y:S01]  /*4c00*/  LDL.LU R40, [R1+0x274] ;  /* 0x0002740001287983 */ /* 0x000ea20000300800 */
[----:B------:R-:W-:-:S04]  /*4c10*/  IMAD.HI.U32 R6, R44, R5, RZ ;  /* 0x000000052c067227 */ /* 0x000fc800078e00ff */
[----:B------:R-:W-:-:S04]  /*4c20*/  IMAD.MOV R6, RZ, RZ, -R6 ;  /* 0x000000ffff067224 */ /* 0x000fc800078e0a06 */
[----:B------:R-:W-:-:S05]  /*4c30*/  IMAD R5, R56, R6, R5 ;  /* 0x0000000638057224 */ /* 0x000fca00078e0205 */
[----:B------:R-:W-:Y:S01]  /*4c40*/  ISETP.GT.U32.AND P4, PT, R56, R5, PT ;  /* 0x000000053800720c */ /* 0x000fe20003f84070 */
[----:B------:R-:W-:-:S12]  /*4c50*/  IMAD.HI.U32 R6, R44, R9, RZ ;  /* 0x000000092c067227 */ /* 0x000fd800078e00ff */
[----:B------:R-:W-:-:S05]  /*4c60*/  @!P4 IMAD.IADD R5, R5, 0x1, -R56 ;  /* 0x000000010505c824 */ /* 0x000fca00078e0a38 */
[----:B------:R-:W-:Y:S01]  /*4c70*/  ISETP.GT.U32.AND P0, PT, R56, R5, PT ;  /* 0x000000053800720c */ /* 0x000fe20003f04070 */
[----:B------:R-:W-:Y:S01]  /*4c80*/  IMAD.MOV R6, RZ, RZ, -R6 ;  /* 0x000000ffff067224 */ /* 0x000fe200078e0a06 */
[----:B------:R-:W-:Y:S02]  /*4c90*/  ISETP.GE.AND P4, PT, R26, RZ, PT ;  /* 0x000000ff1a00720c */ /* 0x000fe40003f86270 */
[----:B------:R-:W-:Y:S01]  /*4ca0*/  MOV R12, R0 ;  /* 0x00000000000c7202 */ /* 0x000fe20000000f00 */
[----:B------:R-:W-:Y:S01]  /*4cb0*/  IMAD R9, R56, R6, R9 ;  /* 0x0000000638097224 */ /* 0x000fe200078e0209 */
[----:B------:R-:W-:Y:S01]  /*4cc0*/  IABS R6, R26 ;  /* 0x0000001a00067213 */ /* 0x000fe20000000000 */
[----:B------:R-:W-:Y:S01]  /*4cd0*/  IMAD.MOV.U32 R21, RZ, RZ, R27 ;  /* 0x000000ffff157224 */ /* 0x000fe200078e001b */
[----:B------:R-:W-:Y:S01]  /*4ce0*/  MOV R26, R28 ;  /* 0x0000001c001a7202 */ /* 0x000fe20000000f00 */
[----:B------:R-:W-:-:S04]  /*4cf0*/  IMAD.MOV.U32 R28, RZ, RZ, R30 ;  /* 0x000000ffff1c7224 */ /* 0x000fc800078e001e */
[----:B------:R-:W-:Y:S02]  /*4d00*/  @!P0 IMAD.IADD R5, R5, 0x1, -R56 ;  /* 0x0000000105058824 */ /* 0x000fe400078e0a38 */
[----:B------:R-:W-:Y:S02]  /*4d10*/  IMAD.MOV.U32 R27, RZ, RZ, R29 ;  /* 0x000000ffff1b7224 */ /* 0x000fe400078e001d */
[----:B------:R-:W-:Y:S02]  /*4d20*/  IMAD.MOV.U32 R13, RZ, RZ, R5 ;  /* 0x000000ffff0d7224 */ /* 0x000fe400078e0005 */
[----:B------:R-:W-:Y:S02]  /*4d30*/  IMAD.MOV.U32 R30, RZ, RZ, R31 ;  /* 0x000000ffff1e7224 */ /* 0x000fe400078e001f */
[----:B------:R-:W-:Y:S02]  /*4d40*/  IMAD.MOV.U32 R31, RZ, RZ, R32 ;  /* 0x000000ffff1f7224 */ /* 0x000fe400078e0020 */
[----:B------:R-:W-:Y:S01]  /*4d50*/  IMAD.MOV.U32 R29, RZ, RZ, R33 ;  /* 0x000000ffff1d7224 */ /* 0x000fe200078e0021 */
[----:B------:R-:W-:Y:S01]  /*4d60*/  IABS R7, R23 ;  /* 0x0000001700077213 */ /* 0x000fe20000000000 */
[----:B------:R-:W-:Y:S01]  /*4d70*/  @!P6 IMAD.MOV R12, RZ, RZ, -R12 ;  /* 0x000000ffff0ce224 */ /* 0x000fe200078e0a0c */
[----:B------:R-:W-:Y:S01]  /*4d80*/  ISETP.GE.AND P3, PT, R23, RZ, PT ;  /* 0x000000ff1700720c */ /* 0x000fe20003f66270 */
[----:B------:R-:W-:-:S02]  /*4d90*/  IMAD.MOV.U32 R33, RZ, RZ, R35 ;  /* 0x000000ffff217224 */ /* 0x000fc400078e0023 */
[----:B------:R-:W-:Y:S01]  /*4da0*/  @!P5 IMAD.MOV R13, RZ, RZ, -R13 ;  /* 0x000000ffff0dd224 */ /* 0x000fe200078e0a0d */
[----:B------:R-:W3:Y:S01]  /*4db0*/  LDL.LU R35, [R1+0x2c8] ;  /* 0x0002c80001237983 */ /* 0x000ee20000300800 */
[----:B------:R-:W-:Y:S02]  /*4dc0*/  IMAD.MOV.U32 R23, RZ, RZ, R27 ;  /* 0x000000ffff177224 */ /* 0x000fe400078e001b */
[----:B------:R-:W-:Y:S02]  /*4dd0*/  IMAD.MOV.U32 R27, RZ, RZ, R29 ;  /* 0x000000ffff1b7224 */ /* 0x000fe400078e001d */
[----:B------:R-:W-:-:S04]  /*4de0*/  IMAD.HI.U32 R2, R44, R7, RZ ;  /* 0x000000072c027227 */ /* 0x000fc800078e00ff */
[----:B------:R-:W-:-:S04]  /*4df0*/  IMAD.MOV R2, RZ, RZ, -R2 ;  /* 0x000000ffff027224 */ /* 0x000fc800078e0a02 */
[----:B------:R-:W-:Y:S02]  /*4e00*/  IMAD R7, R56, R2, R7 ;  /* 0x0000000238077224 */ /* 0x000fe400078e0207 */
[----:B--2---:R-:W-:Y:S02]  /*4e10*/  IMAD.MOV.U32 R32, RZ, RZ, R40 ;  /* 0x000000ffff207224 */ /* 0x004fe400078e0028 */
[----:B------:R-:W-:Y:S02]  /*4e20*/  IMAD.MOV.U32 R40, RZ, RZ, R50 ;  /* 0x000000ffff287224 */ /* 0x000fe400078e0032 */
[----:B------:R-:W2:Y:S01]  /*4e30*/  LDL.LU R50, [R1+0x384] ;  /* 0x0003840001327983 */ /* 0x000ea20000300800 */
[----:B------:R-:W-:Y:S02]  /*4e40*/  IMAD.MOV.U32 R29, RZ, RZ, R32 ;  /* 0x000000ffff1d7224 */ /* 0x000fe400078e0020 */
[----:B------:R-:W-:Y:S01]  /*4e50*/  IMAD.MOV.U32 R32, RZ, RZ, R34 ;  /* 0x000000ffff207224 */ /* 0x000fe200078e0022 */
[----:B------:R-:W2:Y:S01]  /*4e60*/  LDL.LU R20, [R1+0x25c] ;  /* 0x00025c0001147983 */ /* 0x000ea20000300800 */
[----:B------:R-:W-:-:S03]  /*4e70*/  IMAD.MOV.U32 R34, RZ, RZ, R59 ;  /* 0x000000ffff227224 */ /* 0x000fc600078e003b */
[----:B------:R1:W-:Y:S04]  /*4e80*/  STL [R1+0x464], R12 ;  /* 0x0004640c01007387 */ /* 0x0003e80000100800 */
[----:B------:R-:W-:Y:S04]  /*4e90*/  STL [R1+0x460], R13 ;  /* 0x0004600d01007387 */ /* 0x000fe80000100800 */
[----:B------:R-:W2:Y:S01]  /*4ea0*/  LDL.LU R59, [R1+0x2c0] ;  /* 0x0002c000013b7983 */ /* 0x000ea20000300800 */
[----:B------:R-:W-:Y:S01]  /*4eb0*/  ISETP.GT.U32.AND P6, PT, R56, R7, PT ;  /* 0x000000073800720c */ /* 0x000fe20003fc4070 */
[----:B------:R-:W-:-:S04]  /*4ec0*/  IMAD.HI.U32 R0, R44, R10, RZ ;  /* 0x0000000a2c007227 */ /* 0x000fc800078e00ff */
[----:B------:R-:W-:-:S04]  /*4ed0*/  IMAD.MOV R0, RZ, RZ, -R0 ;  /* 0x000000ffff007224 */ /* 0x000fc800078e0a00 */
[----:B------:R-:W-:-:S04]  /*4ee0*/  IMAD R0, R56, R0, R10 ;  /* 0x0000000038007224 */ /* 0x000fc800078e020a */
[----:B------:R-:W-:Y:S01]  /*4ef0*/  @!P6 IMAD.IADD R7, R7, 0x1, -R56 ;  /* 0x000000010707e824 */ /* 0x000fe200078e0a38 */
[C---:B------:R-:W-:Y:S02]  /*4f00*/  ISETP.GT.U32.AND P6, PT, R56.reuse, R0, PT ;  /* 0x000000003800720c */ /* 0x040fe40003fc4070 */
[----:B------:R-:W-:Y:S02]  /*4f10*/  ISETP.GT.U32.AND P0, PT, R56, R9, PT ;  /* 0x000000093800720c */ /* 0x000fe40003f04070 */
[----:B------:R-:W-:Y:S01]  /*4f20*/  IABS R8, R24 ;  /* 0x0000001800087213 */ /* 0x000fe20000000000 */
[----:B------:R-:W-:-:S08]  /*4f30*/  IMAD.HI.U32 R11, R44, R6, RZ ;  /* 0x000000062c0b7227 */ /* 0x000fd000078e00ff */
[----:B------:R-:W-:Y:S02]  /*4f40*/  @!P6 IMAD.IADD R0, R0, 0x1, -R56 ;  /* 0x000000010000e824 */ /* 0x000fe400078e0a38 */
[----:B------:R-:W-:-:S03]  /*4f50*/  IMAD.HI.U32 R10, R44, R8, RZ ;  /* 0x000000082c0a7227 */ /* 0x000fc600078e00ff */
[C---:B------:R-:W-:Y:S01]  /*4f60*/  ISETP.GT.U32.AND P6, PT, R56.reuse, R0, PT ;  /* 0x000000003800720c */ /* 0x040fe20003fc4070 */
[----:B------:R-:W-:Y:S01]  /*4f70*/  IMAD.MOV R11, RZ, RZ, -R11 ;  /* 0x000000ffff0b7224 */ /* 0x000fe200078e0a0b */
[----:B----4-:R-:W-:Y:S01]  /*4f80*/  IABS R2, R19 ;  /* 0x0000001300027213 */ /* 0x010fe20000000000 */
[----:B------:R-:W-:Y:S01]  /*4f90*/  IMAD.MOV R10, RZ, RZ, -R10 ;  /* 0x000000ffff0a7224 */ /* 0x000fe200078e0a0a */
[----:B------:R-:W-:Y:S02]  /*4fa0*/  @!P0 IADD3 R9, PT, PT, R9, -R56, RZ ;  /* 0x8000003809098210 */ /* 0x000fe40007ffe0ff */
[C---:B------:R-:W-:Y:S01]  /*4fb0*/  ISETP.GT.U32.AND P0, PT, R56.reuse, R7, PT ;  /* 0x000000073800720c */ /* 0x040fe20003f04070 */
[C---:B------:R-:W-:Y:S02]  /*4fc0*/  IMAD R6, R56.reuse, R11, R6 ;  /* 0x0000000b38067224 */ /* 0x040fe400078e0206 */
[----:B------:R-:W-:Y:S02]  /*4fd0*/  IMAD R8, R56, R10, R8 ;  /* 0x0000000a38087224 */ /* 0x000fe400078e0208 */
[----:B------:R-:W-:Y:S01]  /*4fe0*/  IMAD.HI.U32 R11, R44, R2, RZ ;  /* 0x000000022c0b7227 */ /* 0x000fe200078e00ff */
[----:B------:R-:W-:-:S03]  /*4ff0*/  ISETP.GT.U32.AND P5, PT, R56, R9, PT ;  /* 0x000000093800720c */ /* 0x000fc60003fa4070 */
[--C-:B------:R-:W-:Y:S01]  /*5000*/  @!P6 IMAD.IADD R0, R0, 0x1, -R56.reuse ;  /* 0x000000010000e824 */ /* 0x100fe200078e0a38 */
[C---:B------:R-:W-:Y:S01]  /*5010*/  ISETP.GT.U32.AND P6, PT, R56.reuse, R8, PT ;  /* 0x000000083800720c */ /* 0x040fe20003fc4070 */
[----:B------:R-:W-:Y:S02]  /*5020*/  IMAD.MOV R11, RZ, RZ, -R11 ;  /* 0x000000ffff0b7224 */ /* 0x000fe400078e0a0b */
[----:B------:R-:W-:Y:S02]  /*5030*/  @!P0 IMAD.IADD R7, R7, 0x1, -R56 ;  /* 0x0000000107078824 */ /* 0x000fe400078e0a38 */
        /* <DEDUP_REMOVED lines=15> */
[----:B------:R-:W-:Y:S01]  /*5130*/  @!P0 IMAD.IADD R6, R6, 0x1, -R56 ;  /* 0x0000000106068824 */ /* 0x000fe200078e0a38 */
[----:B------:R-:W-:Y:S02]  /*5140*/  MOV R28, R36 ;  /* 0x00000024001c7202 */ /* 0x000fe40000000f00 */
[----:B0-----:R-:W-:Y:S01]  /*5150*/  IABS R4, R25 ;  /* 0x0000001900047213 */ /* 0x001fe20000000000 */
[----:B------:R-:W-:Y:S01]  /*5160*/  @!P3 IMAD.MOV R14, RZ, RZ, -R14 ;  /* 0x000000ffff0eb224 */ /* 0x000fe200078e0a0e */
[----:B------:R-:W-:Y:S01]  /*5170*/  ISETP.GE.AND P0, PT, R25, RZ, PT ;  /* 0x000000ff1900720c */ /* 0x000fe20003f06270 */
[----:B------:R-:W-:Y:S01]  /*5180*/  IMAD.MOV.U32 R25, RZ, RZ, R27 ;  /* 0x000000ffff197224 */ /* 0x000fe200078e001b */
[----:B------:R-:W-:Y:S01]  /*5190*/  MOV R27, R28 ;  /* 0x0000001c001b7202 */ /* 0x000fe20000000f00 */
[----:B------:R-:W-:Y:S01]  /*51a0*/  IMAD.MOV.U32 R28, RZ, RZ, R29 ;  /* 0x000000ffff1c7224 */ /* 0x000fe200078e001d */
[----:B------:R-:W4:Y:S01]  /*51b0*/  LDL.LU R36, [R1+0x2a4] ;  /* 0x0002a40001247983 */ /* 0x000f220000300800 */
[----:B------:R-:W-:Y:S01]  /*51c0*/  @!P2 IMAD.IADD R8, R8, 0x1, -R56 ;  /* 0x000000010808a824 */ /* 0x000fe200078e0a38 */
[----:B------:R-:W-:Y:S01]  /*51d0*/  ISETP.GE.AND P2, PT, R24, RZ, PT ;  /* 0x000000ff1800720c */ /* 0x000fe20003f46270 */
[----:B------:R-:W-:Y:S01]  /*51e0*/  IMAD.MOV.U32 R29, RZ, RZ, R34 ;  /* 0x000000ffff1d7224 */ /* 0x000fe200078e0022 */
[----:B------:R-:W-:Y:S01]  /*51f0*/  MOV R24, R27 ;  /* 0x0000001b00187202 */ /* 0x000fe20000000f00 */
[----:B------:R-:W-:Y:S01]  /*5200*/  IMAD.MOV.U32 R27, RZ, RZ, R28 ;  /* 0x000000ffff1b7224 */ /* 0x000fe200078e001c */
[----:B------:R-:W-:Y:S01]  /*5210*/  STL [R1+0x45c], R14 ;  /* 0x00045c0e01007387 */ /* 0x000fe20000100800 */
[----:B---3--:R-:W-:-:S02]  /*5220*/  IMAD.MOV.U32 R34, RZ, RZ, R35 ;  /* 0x000000ffff227224 */ /* 0x008fc400078e0023 */
[----:B------:R-:W-:Y:S01]  /*5230*/  IMAD.MOV.U32 R28, RZ, RZ, R29 ;  /* 0x000000ffff1c7224 */ /* 0x000fe200078e001d */
[----:B------:R0:W-:Y:S01]  /*5240*/  STL [R1+0x41c], R9 ;  /* 0x00041c0901007387 */ /* 0x0001e20000100800 */
[----:B------:R-:W-:Y:S02]  /*5250*/  IMAD.MOV.U32 R29, RZ, RZ, R30 ;  /* 0x000000ffff1d7224 */ /* 0x000fe400078e001e */
[----:B------:R-:W-:Y:S01]  /*5260*/  @!P1 IMAD.IADD R7, R7, 0x1, -R56 ;  /* 0x0000000107079824 */ /* 0x000fe200078e0a38 */
[----:B------:R3:W-:Y:S01]  /*5270*/  STL [R1+0x418], R11 ;  /* 0x0004180b01007387 */ /* 0x0007e20000100800 */
[----:B------:R-:W-:Y:S01]  /*5280*/  IMAD.MOV.U32 R30, RZ, RZ, R37 ;  /* 0x000000ffff1e7224 */ /* 0x000fe200078e0025 */
[----:B------:R-:W-:Y:S01]  /*5290*/  ISETP.GE.AND P1, PT, R26, RZ, PT ;  /* 0x000000ff1a00720c */ /* 0x000fe20003f26270 */
[----:B------:R-:W-:Y:S02]  /*52a0*/  IMAD.MOV.U32 R26, RZ, RZ, R27 ;  /* 0x000000ffff1a7224 */ /* 0x000fe400078e001b */
[----:B--2---:R-:W-:-:S02]  /*52b0*/  IMAD.MOV.U32 R35, RZ, RZ, R59 ;  /* 0x000000ffff237224 */ /* 0x004fc400078e003b */
[----:B------:R-:W2:Y:S04]  /*52c0*/  LDL.LU R59, [R1+0x38c] ;  /* 0x00038c00013b7983 */ /* 0x000ea80000300800 */
[----:B------:R-:W2:Y:S04]  /*52d0*/  LDL.LU R37, [R1+0x298] ;  /* 0x0002980001257983 */ /* 0x000ea80000300800 */
[----:B------:R-:W4:Y:S01]  /*52e0*/  LDL.LU R27, [R1+0x280] ;  /* 0x00028000011b7983 */ /* 0x000f220000300800 */
[----:B-1----:R-:W-:-:S04]  /*52f0*/  IMAD.HI.U32 R12, R44, R4, RZ ;  /* 0x000000042c0c7227 */ /* 0x002fc800078e00ff */
[----:B------:R-:W-:-:S04]  /*5300*/  IMAD.MOV R12, RZ, RZ, -R12 ;  /* 0x000000ffff0c7224 */ /* 0x000fc800078e0a0c */
[C---:B------:R-:W-:Y:S01]  /*5310*/  IMAD R4, R56.reuse, R12, R4 ;  /* 0x0000000c38047224 */ /* 0x040fe200078e0204 */
[----:B------:R-:W-:-:S04]  /*5320*/  ISETP.GT.U32.AND P5, PT, R56, R2, PT ;  /* 0x000000023800720c */ /* 0x000fc80003fa4070 */
[----:B------:R-:W-:Y:S02]  /*5330*/  ISETP.GT.U32.AND P3, PT, R56, R4, PT ;  /* 0x000000043800720c */ /* 0x000fe40003f64070 */
[----:B------:R-:W-:-:S07]  /*5340*/  IABS R5, R21 ;  /* 0x0000001500057213 */ /* 0x000fce0000000000 */
[----:B------:R-:W-:-:S04]  /*5350*/  @!P5 IMAD.IADD R2, R2, 0x1, -R56 ;  /* 0x000000010202d824 */ /* 0x000fc800078e0a38 */
[----:B------:R-:W-:Y:S01]  /*5360*/  @!P3 IMAD.IADD R4, R4, 0x1, -R56 ;  /* 0x000000010404b824 */ /* 0x000fe200078e0a38 */
[----:B------:R-:W-:-:S04]  /*5370*/  ISETP.GT.U32.AND P3, PT, R56, R6, PT ;  /* 0x000000063800720c */ /* 0x000fc80003f64070 */
[----:B------:R-:W-:Y:S01]  /*5380*/  ISETP.GT.U32.AND P5, PT, R56, R4, PT ;  /* 0x000000043800720c */ /* 0x000fe20003fa4070 */
[----:B------:R-:W-:Y:S01]  /*5390*/  IMAD.HI.U32 R12, R44, R5, RZ ;  /* 0x000000052c0c7227 */ /* 0x000fe200078e00ff */
[----:B------:R-:W-:Y:S02]  /*53a0*/  IABS R10, R20 ;  /* 0x00000014000a7213 */ /* 0x000fe40000000000 */
[----:B------:R-:W-:Y:S02]  /*53b0*/  ISETP.GT.U32.AND P6, PT, R56, R2, PT ;  /* 0x000000023800720c */ /* 0x000fe40003fc4070 */
[----:B0-----:R-:W-:Y:S01]  /*53c0*/  IABS R9, R22 ;  /* 0x0000001600097213 */ /* 0x001fe20000000000 */
[----:B------:R-:W-:Y:S01]  /*53d0*/  IMAD.HI.U32 R13, R44, R10, RZ ;  /* 0x0000000a2c0d7227 */ /* 0x000fe200078e00ff */
[----:B------:R-:W-:Y:S02]  /*53e0*/  IADD3 R12, PT, PT, -R12, RZ, RZ ;  /* 0x000000ff0c0c7210 */ /* 0x000fe40007ffe1ff */
[----:B------:R-:W-:Y:S01]  /*53f0*/  IABS R0, R23 ;  /* 0x0000001700007213 */ /* 0x000fe20000000000 */
[----:B------:R-:W-:-:S02]  /*5400*/  @!P3 IMAD.IADD R6, R6, 0x1, -R56 ;  /* 0x000000010606b824 */ /* 0x000fc400078e0a38 */
[----:B------:R-:W-:Y:S01]  /*5410*/  @!P5 IMAD.IADD R4, R4, 0x1, -R56 ;  /* 0x000000010404d824 */ /* 0x000fe200078e0a38 */
[----:B------:R-:W-:Y:S01]  /*5420*/  ISETP.GE.AND P5, PT, R19, RZ, PT ;  /* 0x000000ff1300720c */ /* 0x000fe20003fa6270 */
[----:B------:R-:W-:Y:S02]  /*5430*/  IMAD.MOV R13, RZ, RZ, -R13 ;  /* 0x000000ffff0d7224 */ /* 0x000fe400078e0a0d */
[----:B---3--:R-:W-:-:S04]  /*5440*/  IMAD.HI.U32 R11, R44, R9, RZ ;  /* 0x000000092c0b7227 */ /* 0x008fc800078e00ff */
[----:B------:R-:W-:Y:S02]  /*5450*/  IMAD R5, R56, R12, R5 ;  /* 0x0000000c38057224 */ /* 0x000fe400078e0205 */
[----:B------:R-:W-:-:S04]  /*5460*/  IMAD.HI.U32 R12, R44, R0, RZ ;  /* 0x000000002c0c7227 */ /* 0x000fc800078e00ff */
[----:B------:R-:W-:Y:S01]  /*5470*/  @!P4 IMAD.MOV R6, RZ, RZ, -R6 ;  /* 0x000000ffff06c224 */ /* 0x000fe200078e0a06 */
[C---:B------:R-:W-:Y:S01]  /*5480*/  ISETP.GT.U32.AND P4, PT, R56.reuse, R7, PT ;  /* 0x000000073800720c */ /* 0x040fe20003f84070 */
[----:B------:R-:W-:Y:S02]  /*5490*/  IMAD R10, R56, R13, R10 ;  /* 0x0000000d380a7224 */ /* 0x000fe400078e020a */
[----:B------:R-:W-:Y:S02]  /*54a0*/  @!P6 IMAD.IADD R2, R2, 0x1, -R56 ;  /* 0x000000010202e824 */ /* 0x000fe400078e0a38 */
[----:B------:R-:W-:Y:S01]  /*54b0*/  IMAD.MOV R11, RZ, RZ, -R11 ;  /* 0x000000ffff0b7224 */ /* 0x000fe200078e0a0b */
[----:B------:R-:W-:Y:S01]  /*54c0*/  IADD3 R12, PT, PT, -R12, RZ, RZ ;  /* 0x000000ff0c0c7210 */ /* 0x000fe20007ffe1ff */
[----:B------:R0:W-:Y:S01]  /*54d0*/  STL [R1+0x414], R6 ;  /* 0x0004140601007387 */ /* 0x0001e20000100800 */
[C---:B------:R-:W-:Y:S01]  /*54e0*/  ISETP.GT.U32.AND P6, PT, R56.reuse, R5, PT ;  /* 0x000000053800720c */ /* 0x040fe20003fc4070 */
[C---:B------:R-:W-:Y:S01]  /*54f0*/  IMAD R9, R56.reuse, R11, R9 ;  /* 0x0000000b38097224 */ /* 0x040fe200078e0209 */
[C---:B------:R-:W-:Y:S01]  /*5500*/  ISETP.GT.U32.AND P3, PT, R56.reuse, R10, PT ;  /* 0x0000000a3800720c */ /* 0x040fe20003f64070 */
[----:B------:R-:W-:-:S02]  /*5510*/  IMAD R0, R56, R12, R0 ;  /* 0x0000000c38007224 */ /* 0x000fc400078e0200 */
[----:B0-----:R-:W-:-:S04]  /*5520*/  IMAD.MOV.U32 R6, RZ, RZ, R2 ;  /* 0x000000ffff067224 */ /* 0x001fc800078e0002 */
[----:B------:R-:W-:Y:S01]  /*5530*/  @!P5 IMAD.MOV R6, RZ, RZ, -R6 ;  /* 0x000000ffff06d224 */ /* 0x000fe200078e0a06 */
[C---:B------:R-:W-:Y:S01]  /*5540*/  ISETP.GT.U32.AND P5, PT, R56.reuse, R9, PT ;  /* 0x000000093800720c */ /* 0x040fe20003fa4070 */
[--C-:B------:R-:W-:Y:S01]  /*5550*/  @!P4 IMAD.IADD R7, R7, 0x1, -R56.reuse ;  /* 0x000000010707c824 */ /* 0x100fe200078e0a38 */
[----:B------:R-:W-:Y:S01]  /*5560*/  ISETP.GT.U32.AND P4, PT, R56, R0, PT ;  /* 0x000000003800720c */ /* 0x000fe20003f84070 */
[--C-:B------:R-:W-:Y:S02]  /*5570*/  @!P6 IMAD.IADD R5, R5, 0x1, -R56.reuse ;  /* 0x000000010505e824 */ /* 0x100fe400078e0a38 */
[----:B------:R-:W-:Y:S02]  /*5580*/  @!P3 IMAD.IADD R10, R10, 0x1, -R56 ;  /* 0x000000010a0ab824 */ /* 0x000fe400078e0a38 */
[----:B------:R-:W-:Y:S01]  /*5590*/  @!P0 IMAD.MOV R4, RZ, RZ, -R4 ;  /* 0x000000ffff048224 */ /* 0x000fe200078e0a04 */
[C---:B------:R-:W-:Y:S02]  /*55a0*/  ISETP.GT.U32.AND P6, PT, R56.reuse, R5, PT ;  /* 0x000000053800720c */ /* 0x040fe40003fc4070 */
[----:B------:R-:W-:-:S02]  /*55b0*/  ISETP.GT.U32.AND P0, PT, R56, R10, PT ;  /* 0x0000000a3800720c */ /* 0x000fc40003f04070 */
[----:B------:R0:W-:Y:S01]  /*55c0*/  STL [R1+0x410], R4 ;  /* 0x0004100401007387 */ /* 0x0001e20000100800 */
[--C-:B------:R-:W-:Y:S02]  /*55d0*/  @!P5 IMAD.IADD R9, R9, 0x1, -R56.reuse ;  /* 0x000000010909d824 */ /* 0x100fe400078e0a38 */
[----:B------:R-:W-:Y:S01]  /*55e0*/  @!P4 IMAD.IADD R0, R0, 0x1, -R56 ;  /* 0x000000010000c824 */ /* 0x000fe200078e0a38 */
[----:B------:R-:W-:Y:S02]  /*55f0*/  ISETP.GE.AND P3, PT, R20, RZ, PT ;  /* 0x000000ff1400720c */ /* 0x000fe40003f66270 */
[----:B------:R-:W-:Y:S01]  /*5600*/  ISETP.GT.U32.AND P4, PT, R56, R9, PT ;  /* 0x000000093800720c */ /* 0x000fe20003f84070 */
[----:B0-----:R-:W-:-:S04]  /*5610*/  IMAD.MOV.U32 R4, RZ, RZ, R8 ;  /* 0x000000ffff047224 */ /* 0x001fc800078e0008 */
[----:B------:R-:W-:Y:S01]  /*5620*/  @!P2 IMAD.MOV R4, RZ, RZ, -R4 ;  /* 0x000000ffff04a224 */ /* 0x000fe200078e0a04 */
[----:B------:R-:W-:Y:S01]  /*5630*/  ISETP.GE.AND P2, PT, R21, RZ, PT ;  /* 0x000000ff1500720c */ /* 0x000fe20003f46270 */
[----:B------:R-:W-:Y:S01]  /*5640*/  @!P1 IMAD.MOV R7, RZ, RZ, -R7 ;  /* 0x000000ffff079224 */ /* 0x000fe200078e0a07 */
[----:B------:R-:W-:Y:S01]  /*5650*/  ISETP.GT.U32.AND P1, PT, R56, R0, PT ;  /* 0x000000003800720c */ /* 0x000fe20003f24070 */
[----:B------:R-:W-:Y:S01]  /*5660*/  @!P6 IMAD.IADD R5, R5, 0x1, -R56 ;  /* 0x000000010505e824 */ /* 0x000fe200078e0a38 */
[----:B------:R-:W-:Y:S02]  /*5670*/  IABS R2, R25 ;  /* 0x0000001900027213 */ /* 0x000fe40000000000 */
[----:B------:R-:W-:Y:S02]  /*5680*/  @!P0 IADD3 R10, PT, PT, R10, -R56, RZ ;  /* 0x800000380a0a8210 */ /* 0x000fe40007ffe0ff */
[----:B------:R-:W-:Y:S01]  /*5690*/  ISETP.GE.AND P6, PT, R23, RZ, PT ;  /* 0x000000ff1700720c */ /* 0x000fe20003fc6270 */
[----:B------:R-:W-:Y:S01]  /*56a0*/  IMAD.MOV.U32 R23, RZ, RZ, R28 ;  /* 0x000000ffff177224 */ /* 0x000fe200078e001c */
[----:B------:R-:W-:-:S02]  /*56b0*/  ISETP.GE.AND P5, PT, R25, RZ, PT ;  /* 0x000000ff1900720c */ /* 0x000fc40003fa6270 */
[----:B------:R-:W-:Y:S01]  /*56c0*/  MOV R28, R30 ;  /* 0x0000001e001c7202 */ /* 0x000fe20000000f00 */
[----:B------:R-:W-:Y:S01]  /*56d0*/  STL [R1+0x40c], R6 ;  /* 0x00040c0601007387 */ /* 0x000fe20000100800 */
[----:B------:R-:W-:Y:S01]  /*56e0*/  ISETP.GE.AND P0, PT, R22, RZ, PT ;  /* 0x000000ff1600720c */ /* 0x000fe20003f06270 */
[----:B------:R-:W-:Y:S01]  /*56f0*/  IMAD.MOV.U32 R30, RZ, RZ, R32 ;  /* 0x000000ffff1e7224 */ /* 0x000fe200078e0020 */
[----:B------:R-:W-:Y:S01]  /*5700*/  IABS R8, R26 ;  /* 0x0000001a00087213 */ /* 0x000fe20000000000 */
[----:B------:R-:W-:Y:S01]  /*5710*/  @!P4 IMAD.IADD R9, R9, 0x1, -R56 ;  /* 0x000000010909c824 */ /* 0x000fe200078e0a38 */
[----:B------:R-:W-:Y:S01]  /*5720*/  STL [R1+0x408], R4 ;  /* 0x0004080401007387 */ /* 0x000fe20000100800 */
[----:B------:R-:W-:Y:S01]  /*5730*/  @!P3 IMAD.MOV R10, RZ, RZ, -R10 ;  /* 0x000000ffff0ab224 */ /* 0x000fe200078e0a0a */
[----:B------:R-:W-:Y:S01]  /*5740*/  ISETP.GE.AND P4, PT, R26, RZ, PT ;  /* 0x000000ff1a00720c */ /* 0x000fe20003f86270 */
[----:B------:R-:W-:Y:S01]  /*5750*/  @!P2 IMAD.MOV R5, RZ, RZ, -R5 ;  /* 0x000000ffff05a224 */ /* 0x000fe200078e0a05 */
[----:B------:R-:W-:Y:S01]  /*5760*/  STL [R1+0x404], R7 ;  /* 0x0004040701007387 */ /* 0x000fe20000100800 */
[----:B------:R-:W-:-:S02]  /*5770*/  @!P1 IMAD.IADD R0, R0, 0x1, -R56 ;  /* 0x0000000100009824 */ /* 0x000fc400078e0a38 */
[----:B--2---:R-:W-:Y:S02]  /*5780*/  IMAD.MOV.U32 R32, RZ, RZ, R37 ;  /* 0x000000ffff207224 */ /* 0x004fe400078e0025 */
        /* <DEDUP_REMOVED lines=17> */
[----:B------:R-:W-:-:S03]  /*58a0*/  MOV R32, R33 ;  /* 0x0000002100207202 */ /* 0x000fc60000000f00 */
[----:B------:R1:W-:Y:S01]  /*58b0*/  STL [R1+0x3fc], R5 ;  /* 0x0003fc0501007387 */ /* 0x0003e20000100800 */
[----:B------:R-:W-:Y:S01]  /*58c0*/  IMAD.MOV.U32 R33, RZ, RZ, R34 ;  /* 0x000000ffff217224 */ /* 0x000fe200078e0022 */
[----:B0-----:R-:W-:Y:S02]  /*58d0*/  IABS R10, R26 ;  /* 0x0000001a000a7213 */ /* 0x001fe40000000000 */
[----:B------:R-:W-:Y:S01]  /*58e0*/  MOV R26, R27 ;  /* 0x0000001b001a7202 */ /* 0x000fe20000000f00 */
[----:B------:R-:W-:Y:S02]  /*58f0*/  IMAD.MOV.U32 R27, RZ, RZ, R28 ;  /* 0x000000ffff1b7224 */ /* 0x000fe400078e001c */
[----:B-1----:R-:W-:Y:S02]  /*5900*/  IMAD.MOV.U32 R5, RZ, RZ, R9 ;  /* 0x000000ffff057224 */ /* 0x002fe400078e0009 */
[----:B------:R-:W-:Y:S02]  /*5910*/  IMAD.MOV.U32 R28, RZ, RZ, R29 ;  /* 0x000000ffff1c7224 */ /* 0x000fe400078e001d */
[----:B------:R-:W-:-:S02]  /*5920*/  IMAD.MOV.U32 R34, RZ, RZ, R39 ;  /* 0x000000ffff227224 */ /* 0x000fc400078e0027 */
[----:B------:R-:W-:Y:S02]  /*5930*/  IMAD.MOV.U32 R29, RZ, RZ, R30 ;  /* 0x000000ffff1d7224 */ /* 0x000fe400078e001e */
[----:B------:R-:W-:Y:S02]  /*5940*/  @!P0 IMAD.MOV R5, RZ, RZ, -R5 ;  /* 0x000000ffff058224 */ /* 0x000fe400078e0a05 */
[----:B------:R-:W-:Y:S02]  /*5950*/  IMAD.MOV.U32 R30, RZ, RZ, R31 ;  /* 0x000000ffff1e7224 */ /* 0x000fe400078e001f */
[----:B------:R-:W-:Y:S02]  /*5960*/  IMAD.MOV.U32 R31, RZ, RZ, R32 ;  /* 0x000000ffff1f7224 */ /* 0x000fe400078e0020 */
[----:B------:R-:W-:Y:S02]  /*5970*/  IMAD.MOV.U32 R39, RZ, RZ, R42 ;  /* 0x000000ffff277224 */ /* 0x000fe400078e002a */
[----:B------:R-:W-:-:S02]  /*5980*/  IMAD.MOV.U32 R32, RZ, RZ, R33 ;  /* 0x000000ffff207224 */ /* 0x000fc400078e0021 */
[----:B------:R-:W-:Y:S02]  /*5990*/  IMAD.MOV.U32 R42, RZ, RZ, R54 ;  /* 0x000000ffff2a7224 */ /* 0x000fe400078e0036 */
[----:B------:R-:W-:Y:S01]  /*59a0*/  IMAD.MOV.U32 R33, RZ, RZ, R34 ;  /* 0x000000ffff217224 */ /* 0x000fe200078e0022 */
[----:B------:R-:W2:Y:S01]  /*59b0*/  LDL.LU R54, [R1+0x2e0] ;  /* 0x0002e00001367983 */ /* 0x000ea20000300800 */
[----:B------:R-:W-:Y:S01]  /*59c0*/  IMAD.MOV.U32 R34, RZ, RZ, R35 ;  /* 0x000000ffff227224 */ /* 0x000fe200078e0023 */
[----:B------:R-:W-:Y:S02]  /*59d0*/  MOV R35, R49 ;  /* 0x0000003100237202 */ /* 0x000fe40000000f00 */
        /* <DEDUP_REMOVED lines=8> */
[----:B------:R-:W-:Y:S02]  /*5a60*/  ISETP.GT.U32.AND P0, PT, R56, R4, PT ;  /* 0x000000043800720c */ /* 0x000fe40003f04070 */
[----:B------:R-:W-:Y:S02]  /*5a70*/  IADD3 R7, PT, PT, -R7, RZ, RZ ;  /* 0x000000ff07077210 */ /* 0x000fe40007ffe1ff */
[----:B------:R-:W-:-:S03]  /*5a80*/  ISETP.GE.AND P3, PT, R26, RZ, PT ;  /* 0x000000ff1a00720c */ /* 0x000fc60003f66270 */
[----:B------:R-:W-:Y:S01]  /*5a90*/  IMAD R8, R56, R7, R8 ;  /* 0x0000000738087224 */ /* 0x000fe200078e0208 */
[----:B------:R-:W-:Y:S01]  /*5aa0*/  IABS R7, R26 ;  /* 0x0000001a00077213 */ /* 0x000fe20000000000 */
[----:B------:R-:W-:-:S04]  /*5ab0*/  IMAD.MOV.U32 R26, RZ, RZ, R28 ;  /* 0x000000ffff1a7224 */ /* 0x000fc800078e001c */
[----:B------:R-:W-:Y:S02]  /*5ac0*/  @!P0 IMAD.IADD R4, R4, 0x1, -R56 ;  /* 0x0000000104048824 */ /* 0x000fe400078e0a38 */
[----:B------:R-:W-:Y:S02]  /*5ad0*/  IMAD.MOV.U32 R28, RZ, RZ, R30 ;  /* 0x000000ffff1c7224 */ /* 0x000fe400078e001e */
[----:B------:R-:W-:Y:S02]  /*5ae0*/  IMAD.MOV.U32 R12, RZ, RZ, R0 ;  /* 0x000000ffff0c7224 */ /* 0x000fe400078e0000 */
[----:B------:R-:W-:Y:S02]  /*5af0*/  IMAD.MOV.U32 R21, RZ, RZ, R27 ;  /* 0x000000ffff157224 */ /* 0x000fe400078e001b */
[----:B------:R-:W-:Y:S02]  /*5b00*/  IMAD.MOV.U32 R30, RZ, RZ, R31 ;  /* 0x000000ffff1e7224 */ /* 0x000fe400078e001f */
[----:B------:R-:W-:-:S02]  /*5b10*/  IMAD.MOV.U32 R13, RZ, RZ, R4 ;  /* 0x000000ffff0d7224 */ /* 0x000fc400078e0004 */
[----:B------:R-:W-:Y:S02]  /*5b20*/  IMAD.MOV.U32 R27, RZ, RZ, R29 ;  /* 0x000000ffff1b7224 */ /* 0x000fe400078e001d */
[----:B------:R-:W-:Y:S02]  /*5b30*/  IMAD.MOV.U32 R31, RZ, RZ, R32 ;  /* 0x000000ffff1f7224 */ /* 0x000fe400078e0020 */
[----:B------:R-:W-:Y:S01]  /*5b40*/  IMAD.MOV.U32 R29, RZ, RZ, R33 ;  /* 0x000000ffff1d7224 */ /* 0x000fe200078e0021 */
[----:B------:R-:W-:Y:S01]  /*5b50*/  IABS R6, R24 ;  /* 0x0000001800067213 */ /* 0x000fe20000000000 */
[----:B------:R-:W-:Y:S01]  /*5b60*/  @!P6 IMAD.MOV R12, RZ, RZ, -R12 ;  /* 0x000000ffff0ce224 */ /* 0x000fe200078e0a0c */
[----:B------:R-:W-:Y:S01]  /*5b70*/  ISETP.GE.AND P2, PT, R24, RZ, PT ;  /* 0x000000ff1800720c */ /* 0x000fe20003f46270 */
[----:B------:R-:W-:Y:S02]  /*5b80*/  IMAD.MOV.U32 R33, RZ, RZ, R35 ;  /* 0x000000ffff217224 */ /* 0x000fe400078e0023 */
[----:B------:R-:W-:Y:S01]  /*5b90*/  @!P5 IMAD.MOV R13, RZ, RZ, -R13 ;  /* 0x000000ffff0dd224 */ /* 0x000fe200078e0a0d */
[----:B------:R-:W3:Y:S01]  /*5ba0*/  LDL.LU R35, [R1+0x2fc] ;  /* 0x0002fc0001237983 */ /* 0x000ee20000300800 */
[----:B------:R-:W-:-:S02]  /*5bb0*/  IMAD.MOV.U32 R24, RZ, RZ, R27 ;  /* 0x000000ffff187224 */ /* 0x000fc400078e001b */
[----:B------:R-:W-:Y:S02]  /*5bc0*/  IMAD.MOV.U32 R27, RZ, RZ, R29 ;  /* 0x000000ffff1b7224 */ /* 0x000fe400078e001d */
[----:B------:R-:W-:-:S04]  /*5bd0*/  IMAD.HI.U32 R2, R44, R6, RZ ;  /* 0x000000062c027227 */ /* 0x000fc800078e00ff */
[----:B------:R-:W-:Y:S01]  /*5be0*/  IMAD.MOV R2, RZ, RZ, -R2 ;  /* 0x000000ffff027224 */ /* 0x000fe200078e0a02 */
[----:B--2---:R-:W-:Y:S02]  /*5bf0*/  MOV R32, R49 ;  /* 0x0000003100207202 */ /* 0x004fe40000000f00 */
[----:B------:R-:W2:Y:S03]  /*5c00*/  LDL.LU R49, [R1+0x360] ;  /* 0x0003600001317983 */ /* 0x000ea60000300800 */
[----:B------:R-:W-:Y:S01]  /*5c10*/  IMAD.MOV.U32 R29, RZ, RZ, R32 ;  /* 0x000000ffff1d7224 */ /* 0x000fe200078e0020 */
[----:B------:R-:W2:Y:S01]  /*5c20*/  LDL.LU R20, [R1+0x290] ;  /* 0x0002900001147983 */ /* 0x000ea20000300800 */
[----:B------:R-:W-:Y:S01]  /*5c30*/  MOV R32, R34 ;  /* 0x0000002200207202 */ /* 0x000fe20000000f00 */
[----:B------:R-:W-:Y:S02]  /*5c40*/  IMAD.MOV.U32 R34, RZ, RZ, R57 ;  /* 0x000000ffff227224 */ /* 0x000fe400078e0039 */
[----:B------:R1:W-:Y:S04]  /*5c50*/  STL [R1+0x3f4], R12 ;  /* 0x0003f40c01007387 */ /* 0x0003e80000100800 */
[----:B------:R0:W-:Y:S04]  /*5c60*/  STL [R1+0x35c], R13 ;  /* 0x00035c0d01007387 */ /* 0x0001e80000100800 */
[----:B------:R-:W2:Y:S01]  /*5c70*/  LDL.LU R57, [R1+0x2f8] ;  /* 0x0002f80001397983 */ /* 0x000ea20000300800 */
[----:B------:R-:W-:-:S02]  /*5c80*/  IMAD R6, R56, R2, R6 ;  /* 0x0000000238067224 */ /* 0x000fc400078e0206 */
[----:B------:R-:W-:-:S03]  /*5c90*/  IMAD.HI.U32 R0, R44, R10, RZ ;  /* 0x0000000a2c007227 */ /* 0x000fc600078e00ff */
[----:B------:R-:W-:Y:S01]  /*5ca0*/  ISETP.GT.U32.AND P6, PT, R56, R6, PT ;  /* 0x000000063800720c */ /* 0x000fe20003fc4070 */
[----:B------:R-:W-:-:S04]  /*5cb0*/  IMAD.MOV R0, RZ, RZ, -R0 ;  /* 0x000000ffff007224 */ /* 0x000fc800078e0a00 */
[----:B------:R-:W-:-:S08]  /*5cc0*/  IMAD R0, R56, R0, R10 ;  /* 0x0000000038007224 */ /* 0x000fd000078e020a */
[----:B------:R-:W-:Y:S01]  /*5cd0*/  @!P6 IMAD.IADD R6, R6, 0x1, -R56 ;  /* 0x000000010606e824 */ /* 0x000fe200078e0a38 */
[C---:B------:R-:W-:Y:S02]  /*5ce0*/  ISETP.GT.U32.AND P6, PT, R56.reuse, R0, PT ;  /* 0x000000003800720c */ /* 0x040fe40003fc4070 */
[----:B------:R-:W-:Y:S02]  /*5cf0*/  ISETP.GT.U32.AND P0, PT, R56, R8, PT ;  /* 0x000000083800720c */ /* 0x000fe40003f04070 */
[----:B------:R-:W-:Y:S01]  /*5d00*/  IABS R9, R23 ;  /* 0x0000001700097213 */ /* 0x000fe20000000000 */
[----:B------:R-:W-:-:S04]  /*5d10*/  IMAD.HI.U32 R11, R44, R7, RZ ;  /* 0x000000072c0b7227 */ /* 0x000fc800078e00ff */
[----:B------:R-:W-:-:S04]  /*5d20*/  IMAD.HI.U32 R10, R44, R9, RZ ;  /* 0x000000092c0a7227 */ /* 0x000fc800078e00ff */
[----:B------:R-:W-:Y:S01]  /*5d30*/  @!P6 IMAD.IADD R0, R0, 0x1, -R56 ;  /* 0x000000010000e824 */ /* 0x000fe200078e0a38 */
[----:B------:R-:W-:-:S04]  /*5d40*/  IADD3 R10, PT, PT, -R10, RZ, RZ ;  /* 0x000000ff0a0a7210 */ /* 0x000fc80007ffe1ff */
[----:B------:R-:W-:Y:S01]  /*5d50*/  ISETP.GT.U32.AND P6, PT, R56, R0, PT ;  /* 0x000000003800720c */ /* 0x000fe20003fc4070 */
[----:B------:R-:W-:Y:S01]  /*5d60*/  IMAD.MOV R11, RZ, RZ, -R11 ;  /* 0x000000ffff0b7224 */ /* 0x000fe200078e0a0b */
[----:B----4-:R-:W-:Y:S01]  /*5d70*/  IABS R2, R19 ;  /* 0x0000001300027213 */ /* 0x010fe20000000000 */
[----:B------:R-:W-:Y:S01]  /*5d80*/  @!P0 IMAD.IADD R8, R8, 0x1, -R56 ;  /* 0x0000000108088824 */ /* 0x000fe200078e0a38 */
[C---:B------:R-:W-:Y:S01]  /*5d90*/  ISETP.GT.U32.AND P0, PT, R56.reuse, R6, PT ;  /* 0x000000063800720c */ /* 0x040fe20003f04070 */
[C---:B------:R-:W-:Y:S02]  /*5da0*/  IMAD R7, R56.reuse, R11, R7 ;  /* 0x0000000b38077224 */ /* 0x040fe400078e0207 */
[----:B------:R-:W-:Y:S02]  /*5db0*/  IMAD R9, R56, R10, R9 ;  /* 0x0000000a38097224 */ /* 0x000fe400078e0209 */
[----:B------:R-:W-:Y:S01]  /*5dc0*/  IMAD.HI.U32 R11, R44, R2, RZ ;  /* 0x000000022c0b7227 */ /* 0x000fe200078e00ff */
[----:B------:R-:W-:-:S03]  /*5dd0*/  ISETP.GT.U32.AND P5, PT, R56, R8, PT ;  /* 0x000000083800720c */ /* 0x000fc60003fa4070 */
[--C-:B------:R-:W-:Y:S01]  /*5de0*/  @!P6 IMAD.IADD R0, R0, 0x1, -R56.reuse ;  /* 0x000000010000e824 */ /* 0x100fe200078e0a38 */
[----:B------:R-:W-:Y:S01]  /*5df0*/  ISETP.GT.U32.AND P6, PT, R56, R9, PT ;  /* 0x000000093800720c */ /* 0x000fe20003fc4070 */
        /* <DEDUP_REMOVED lines=18> */
[----:B0-----:R-:W-:Y:S01]  /*5f20*/  IABS R5, R25 ;  /* 0x0000001900057213 */ /* 0x001fe20000000000 */
[----:B------:R-:W-:Y:S01]  /*5f30*/  @!P0 IMAD.IADD R7, R7, 0x1, -R56 ;  /* 0x0000000107078824 */ /* 0x000fe200078e0a38 */
[----:B------:R-:W-:Y:S01]  /*5f40*/  ISETP.GE.AND P0, PT, R25, RZ, PT ;  /* 0x000000ff1900720c */ /* 0x000fe20003f06270 */
[----:B------:R-:W-:Y:S01]  /*5f50*/  @!P2 IMAD.MOV R14, RZ, RZ, -R14 ;  /* 0x000000ffff0ea224 */ /* 0x000fe200078e0a0e */
[----:B------:R-:W-:Y:S01]  /*5f60*/  MOV R25, R27 ;  /* 0x0000001b00197202 */ /* 0x000fe20000000f00 */
[----:B------:R-:W-:Y:S01]  /*5f70*/  IMAD.MOV.U32 R27, RZ, RZ, R28 ;  /* 0x000000ffff1b7224 */ /* 0x000fe200078e001c */
[----:B------:R-:W-:Y:S01]  /*5f80*/  @!P4 IADD3 R9, PT, PT, R9, -R56, RZ ;  /* 0x800000380909c210 */ /* 0x000fe20007ffe0ff */
[----:B------:R-:W-:Y:S01]  /*5f90*/  IMAD.MOV.U32 R28, RZ, RZ, R29 ;  /* 0x000000ffff1c7224 */ /* 0x000fe200078e001d */
[----:B------:R-:W-:Y:S01]  /*5fa0*/  ISETP.GE.AND P4, PT, R23, RZ, PT ;  /* 0x000000ff1700720c */ /* 0x000fe20003f86270 */
[----:B------:R-:W-:Y:S01]  /*5fb0*/  IMAD.MOV.U32 R29, RZ, RZ, R34 ;  /* 0x000000ffff1d7224 */ /* 0x000fe200078e0022 */
[----:B------:R-:W4:Y:S01]  /*5fc0*/  LDL.LU R36, [R1+0x2d8] ;  /* 0x0002d80001247983 */ /* 0x000f220000300800 */
[----:B------:R-:W-:-:S02]  /*5fd0*/  IMAD.MOV.U32 R23, RZ, RZ, R27 ;  /* 0x000000ffff177224 */ /* 0x000fc400078e001b */
[----:B------:R-:W-:Y:S01]  /*5fe0*/  IMAD.MOV.U32 R27, RZ, RZ, R28 ;  /* 0x000000ffff1b7224 */ /* 0x000fe200078e001c */
[----:B------:R-:W-:Y:S01]  /*5ff0*/  STL [R1+0x358], R14 ;  /* 0x0003580e01007387 */ /* 0x000fe20000100800 */
[----:B---3--:R-:W-:Y:S02]  /*6000*/  IMAD.MOV.U32 R34, RZ, RZ, R35 ;  /* 0x000000ffff227224 */ /* 0x008fe400078e0023 */
[----:B------:R-:W-:Y:S01]  /*6010*/  IMAD.MOV.U32 R28, RZ, RZ, R29 ;  /* 0x000000ffff1c7224 */ /* 0x000fe200078e001d */
[----:B------:R0:W-:Y:S01]  /*6020*/  STL [R1+0x354], R8 ;  /* 0x0003540801007387 */ /* 0x0001e20000100800 */
[----:B------:R-:W-:Y:S02]  /*6030*/  IMAD.MOV.U32 R29, RZ, RZ, R30 ;  /* 0x000000ffff1d7224 */ /* 0x000fe400078e001e */
[----:B------:R-:W-:Y:S01]  /*6040*/  @!P1 IMAD.IADD R6, R6, 0x1, -R56 ;  /* 0x0000000106069824 */ /* 0x000fe200078e0a38 */
[----:B------:R3:W-:Y:S01]  /*6050*/  STL [R1+0x350], R11 ;  /* 0x0003500b01007387 */ /* 0x0007e20000100800 */
[----:B------:R-:W-:Y:S01]  /*6060*/  IMAD.MOV.U32 R30, RZ, RZ, R38 ;  /* 0x000000ffff1e7224 */ /* 0x000fe200078e0026 */
[----:B------:R-:W-:Y:S01]  /*6070*/  ISETP.GE.AND P1, PT, R26, RZ, PT ;  /* 0x000000ff1a00720c */ /* 0x000fe20003f26270 */
[----:B------:R-:W-:-:S02]  /*6080*/  IMAD.MOV.U32 R26, RZ, RZ, R27 ;  /* 0x000000ffff1a7224 */ /* 0x000fc400078e001b */
[----:B--2---:R-:W-:Y:S02]  /*6090*/  IMAD.MOV.U32 R35, RZ, RZ, R57 ;  /* 0x000000ffff237224 */ /* 0x004fe400078e0039 */
        /* <DEDUP_REMOVED lines=8> */
[----:B------:R-:W-:Y:S02]  /*6120*/  IABS R10, R20 ;  /* 0x00000014000a7213 */ /* 0x000fe40000000000 */
[----:B------:R-:W-:-:S05]  /*6130*/  IABS R4, R21 ;  /* 0x0000001500047213 */ /* 0x000fca0000000000 */
[----:B------:R-:W-:-:S04]  /*6140*/  @!P5 IMAD.IADD R2, R2, 0x1, -R56 ;  /* 0x000000010202d824 */ /* 0x000fc800078e0a38 */
[----:B------:R-:W-:Y:S01]  /*6150*/  @!P2 IMAD.IADD R5, R5, 0x1, -R56 ;  /* 0x000000010505a824 */ /* 0x000fe200078e0a38 */
[----:B------:R-:W-:-:S04]  /*6160*/  ISETP.GT.U32.AND P2, PT, R56, R7, PT ;  /* 0x000000073800720c */ /* 0x000fc80003f44070 */
[C---:B------:R-:W-:Y:S02]  /*6170*/  ISETP.GT.U32.AND P5, PT, R56.reuse, R5, PT ;  /* 0x000000053800720c */ /* 0x040fe40003fa4070 */
[----:B------:R-:W-:Y:S01]  /*6180*/  ISETP.GT.U32.AND P6, PT, R56, R2, PT ;  /* 0x000000023800720c */ /* 0x000fe20003fc4070 */
[----:B------:R-:W-:Y:S01]  /*6190*/  IMAD.HI.U32 R13, R44, R10, RZ ;  /* 0x0000000a2c0d7227 */ /* 0x000fe200078e00ff */
[----:B0-----:R-:W-:-:S03]  /*61a0*/  IABS R8, R22 ;  /* 0x0000001600087213 */ /* 0x001fc60000000000 */
[C---:B------:R-:W-:Y:S01]  /*61b0*/  IMAD.HI.U32 R12, R44.reuse, R4, RZ ;  /* 0x000000042c0c7227 */ /* 0x040fe200078e00ff */
[----:B------:R-:W-:Y:S02]  /*61c0*/  IADD3 R13, PT, PT, -R13, RZ, RZ ;  /* 0x000000ff0d0d7210 */ /* 0x000fe40007ffe1ff */
[----:B------:R-:W-:Y:S01]  /*61d0*/  IABS R0, R24 ;  /* 0x0000001800007213 */ /* 0x000fe20000000000 */
[----:B------:R-:W-:Y:S02]  /*61e0*/  IMAD.MOV R12, RZ, RZ, -R12 ;  /* 0x000000ffff0c7224 */ /* 0x000fe400078e0a0c */
[--C-:B------:R-:W-:Y:S02]  /*61f0*/  @!P2 IMAD.IADD R7, R7, 0x1, -R56.reuse ;  /* 0x000000010707a824 */ /* 0x100fe400078e0a38 */
[----:B------:R-:W-:Y:S01]  /*6200*/  @!P5 IMAD.IADD R5, R5, 0x1, -R56 ;  /* 0x000000010505d824 */ /* 0x000fe200078e0a38 */
[----:B------:R-:W-:Y:S01]  /*6210*/  ISETP.GE.AND P5, PT, R19, RZ, PT ;  /* 0x000000ff1300720c */ /* 0x000fe20003fa6270 */
[----:B---3--:R-:W-:-:S04]  /*6220*/  IMAD.HI.U32 R11, R44, R8, RZ ;  /* 0x000000082c0b7227 */ /* 0x008fc800078e00ff */
[C---:B------:R-:W-:Y:S02]  /*6230*/  IMAD R4, R56.reuse, R12, R4 ;  /* 0x0000000c38047224 */ /* 0x040fe400078e0204 */
[----:B------:R-:W-:Y:S01]  /*6240*/  @!P3 IMAD.MOV R7, RZ, RZ, -R7 ;  /* 0x000000ffff07b224 */ /* 0x000fe200078e0a07 */
[C---:B------:R-:W-:Y:S01]  /*6250*/  ISETP.GT.U32.AND P3, PT, R56.reuse, R6, PT ;  /* 0x000000063800720c */ /* 0x040fe20003f64070 */
[----:B------:R-:W-:Y:S02]  /*6260*/  IMAD R10, R56, R13, R10 ;  /* 0x0000000d380a7224 */ /* 0x000fe400078e020a */
[----:B------:R-:W-:Y:S02]  /*6270*/  @!P6 IMAD.IADD R2, R2, 0x1, -R56 ;  /* 0x000000010202e824 */ /* 0x000fe400078e0a38 */
[----:B------:R-:W-:Y:S02]  /*6280*/  IMAD.MOV R11, RZ, RZ, -R11 ;  /* 0x000000ffff0b7224 */ /* 0x000fe400078e0a0b */
[----:B------:R-:W-:Y:S01]  /*6290*/  IMAD.HI.U32 R12, R44, R0, RZ ;  /* 0x000000002c0c7227 */ /* 0x000fe200078e00ff */
[C---:B------:R-:W-:Y:S01]  /*62a0*/  ISETP.GT.U32.AND P6, PT, R56.reuse, R4, PT ;  /* 0x000000043800720c */ /* 0x040fe20003fc4070 */
[----:B------:R0:W-:Y:S01]  /*62b0*/  STL [R1+0x34c], R7 ;  /* 0x00034c0701007387 */ /* 0x0001e20000100800 */
[C---:B------:R-:W-:Y:S01]  /*62c0*/  ISETP.GT.U32.AND P2, PT, R56.reuse, R10, PT ;  /* 0x0000000a3800720c */ /* 0x040fe20003f44070 */
[----:B------:R-:W-:-:S02]  /*62d0*/  IMAD R8, R56, R11, R8 ;  /* 0x0000000b38087224 */ /* 0x000fc400078e0208 */
[----:B------:R-:W-:Y:S02]  /*62e0*/  IMAD.MOV R12, RZ, RZ, -R12 ;  /* 0x000000ffff0c7224 */ /* 0x000fe400078e0a0c */
[----:B0-----:R-:W-:Y:S02]  /*62f0*/  IMAD.MOV.U32 R7, RZ, RZ, R2 ;  /* 0x000000ffff077224 */ /* 0x001fe400078e0002 */
[C---:B------:R-:W-:Y:S02]  /*6300*/  IMAD R0, R56.reuse, R12, R0 ;  /* 0x0000000c38007224 */ /* 0x040fe400078e0200 */
[----:B------:R-:W-:Y:S01]  /*6310*/  @!P5 IMAD.MOV R7, RZ, RZ, -R7 ;  /* 0x000000ffff07d224 */ /* 0x000fe200078e0a07 */
[----:B------:R-:W-:Y:S02]  /*6320*/  ISETP.GT.U32.AND P5, PT, R56, R8, PT ;  /* 0x000000083800720c */ /* 0x000fe40003fa4070 */
[----:B------:R-:W-:Y:S02]  /*6330*/  @!P3 IADD3 R6, PT, PT, R6, -R56, RZ ;  /* 0x800000380606b210 */ /* 0x000fe40007ffe0ff */
[----:B------:R-:W-:Y:S01]  /*6340*/  ISETP.GT.U32.AND P3, PT, R56, R0, PT ;  /* 0x000000003800720c */ /* 0x000fe20003f64070 */
[----:B------:R-:W-:Y:S01]  /*6350*/  @!P6 IMAD.IADD R4, R4, 0x1, -R56 ;  /* 0x000000010404e824 */ /* 0x000fe200078e0a38 */
[----:B------:R-:W-:Y:S01]  /*6360*/  @!P2 IADD3 R10, PT, PT, R10, -R56, RZ ;  /* 0x800000380a0aa210 */ /* 0x000fe20007ffe0ff */
[----:B------:R-:W-:-:S03]  /*6370*/  @!P0 IMAD.MOV R5, RZ, RZ, -R5 ;  /* 0x000000ffff058224 */ /* 0x000fc600078e0a05 */
[C---:B------:R-:W-:Y:S02]  /*6380*/  ISETP.GT.U32.AND P6, PT, R56.reuse, R4, PT ;  /* 0x000000043800720c */ /* 0x040fe40003fc4070 */
[----:B------:R0:W-:Y:S01]  /*6390*/  STL [R1+0x348], R5 ;  /* 0x0003480501007387 */ /* 0x0001e20000100800 */
[----:B------:R-:W-:Y:S01]  /*63a0*/  ISETP.GT.U32.AND P0, PT, R56, R10, PT ;  /* 0x0000000a3800720c */ /* 0x000fe20003f04070 */
[--C-:B------:R-:W-:Y:S01]  /*63b0*/  @!P5 IMAD.IADD R8, R8, 0x1, -R56.reuse ;  /* 0x000000010808d824 */ /* 0x100fe200078e0a38 */
[----:B------:R-:W-:Y:S02]  /*63c0*/  ISETP.GE.AND P2, PT, R20, RZ, PT ;  /* 0x000000ff1400720c */ /* 0x000fe40003f46270 */
[----:B------:R-:W-:Y:S02]  /*63d0*/  @!P3 IMAD.IADD R0, R0, 0x1, -R56 ;  /* 0x000000010000b824 */ /* 0x000fe400078e0a38 */
[----:B0-----:R-:W-:Y:S01]  /*63e0*/  IMAD.MOV.U32 R5, RZ, RZ, R9 ;  /* 0x000000ffff057224 */ /* 0x001fe200078e0009 */
[----:B------:R-:W-:-:S03]  /*63f0*/  ISETP.GT.U32.AND P3, PT, R56, R8, PT ;  /* 0x000000083800720c */ /* 0x000fc60003f64070 */
[----:B------:R-:W-:Y:S01]  /*6400*/  @!P4 IMAD.MOV R5, RZ, RZ, -R5 ;  /* 0x000000ffff05c224 */ /* 0x000fe200078e0a05 */
[----:B------:R-:W-:Y:S01]  /*6410*/  ISETP.GE.AND P4, PT, R21, RZ, PT ;  /* 0x000000ff1500720c */ /* 0x000fe20003f86270 */
[----:B------:R-:W-:Y:S01]  /*6420*/  @!P1 IMAD.MOV R6, RZ, RZ, -R6 ;  /* 0x000000ffff069224 */ /* 0x000fe200078e0a06 */
[----:B------:R-:W-:Y:S01]  /*6430*/  ISETP.GT.U32.AND P1, PT, R56, R0, PT ;  /* 0x000000003800720c */ /* 0x000fe20003f24070 */
[--C-:B------:R-:W-:Y:S01]  /*6440*/  @!P6 IMAD.IADD R4, R4, 0x1, -R56.reuse ;  /* 0x000000010404e824 */ /* 0x100fe200078e0a38 */
[----:B------:R-:W-:Y:S01]  /*6450*/  ISETP.GE.AND P6, PT, R24, RZ, PT ;  /* 0x000000ff1800720c */ /* 0x000fe20003fc6270 */
[----:B------:R-:W-:Y:S01]  /*6460*/  @!P0 IMAD.IADD R10, R10, 0x1, -R56 ;  /* 0x000000010a0a8824 */ /* 0x000fe200078e0a38 */
[----:B------:R-:W-:Y:S02]  /*6470*/  IABS R2, R25 ;  /* 0x0000001900027213 */ /* 0x000fe40000000000 */
[----:B------:R-:W-:Y:S01]  /*6480*/  ISETP.GE.AND P5, PT, R25, RZ, PT ;  /* 0x000000ff1900720c */ /* 0x000fe20003fa6270 */
[----:B------:R-:W-:Y:S01]  /*6490*/  IMAD.MOV.U32 R25, RZ, RZ, R28 ;  /* 0x000000ffff197224 */ /* 0x000fe200078e001c */
[----:B------:R-:W-:Y:S01]  /*64a0*/  ISETP.GE.AND P0, PT, R22, RZ, PT ;  /* 0x000000ff1600720c */ /* 0x000fe20003f06270 */
[----:B------:R-:W-:Y:S01]  /*64b0*/  IMAD.MOV.U32 R28, RZ, RZ, R30 ;  /* 0x000000ffff1c7224 */ /* 0x000fe200078e001e */
[----:B------:R-:W-:Y:S01]  /*64c0*/  STL [R1+0x344], R7 ;  /* 0x0003440701007387 */ /* 0x000fe20000100800 */
[----:B------:R-:W-:Y:S01]  /*64d0*/  IMAD.MOV.U32 R30, RZ, RZ, R32 ;  /* 0x000000ffff1e7224 */ /* 0x000fe200078e0020 */
[----:B------:R-:W-:Y:S01]  /*64e0*/  @!P2 IADD3 R10, PT, PT, -R10, RZ, RZ ;  /* 0x000000ff0a0aa210 */ /* 0x000fe20007ffe1ff */
[----:B------:R-:W-:Y:S01]  /*64f0*/  @!P3 IMAD.IADD R8, R8, 0x1, -R56 ;  /* 0x000000010808b824 */ /* 0x000fe200078e0a38 */
[----:B------:R-:W-:Y:S01]  /*6500*/  STL [R1+0x340], R5 ;  /* 0x0003400501007387 */ /* 0x000fe20000100800 */
[----:B------:R-:W-:Y:S01]  /*6510*/  IABS R9, R26 ;  /* 0x0000001a00097213 */ /* 0x000fe20000000000 */
[----:B------:R-:W-:Y:S01]  /*6520*/  @!P4 IMAD.MOV R4, RZ, RZ, -R4 ;  /* 0x000000ffff04c224 */ /* 0x000fe200078e0a04 */
[----:B------:R-:W-:Y:S01]  /*6530*/  ISETP.GE.AND P3, PT, R26, RZ, PT ;  /* 0x000000ff1a00720c */ /* 0x000fe20003f66270 */
[----:B------:R-:W-:Y:S01]  /*6540*/  STL [R1+0x290], R6 ;  /* 0x0002900601007387 */ /* 0x000fe20000100800 */
[----:B------:R-:W-:-:S02]  /*6550*/  @!P1 IMAD.IADD R0, R0, 0x1, -R56 ;  /* 0x0000000100009824 */ /* 0x000fc400078e0a38 */
[----:B--2---:R-:W-:Y:S02]  /*6560*/  IMAD.MOV.U32 R32, RZ, RZ, R38 ;  /* 0x000000ffff207224 */ /* 0x004fe400078e0026 */
[----:B----4-:R-:W-:Y:S01]  /*6570*/  IMAD.MOV.U32 R24, RZ, RZ, R27 ;  /* 0x000000ffff187224 */ /* 0x010fe200078e001b */
[----:B------:R-:W-:Y:S01]  /*6580*/  MOV R27, R29 ;  /* 0x0000001d001b7202 */ /* 0x000fe20000000f00 */
[----:B------:R-:W-:Y:S02]  /*6590*/  IMAD.MOV.U32 R29, RZ, RZ, R31 ;  /* 0x000000ffff1d7224 */ /* 0x000fe400078e001f */
[----:B------:R-:W-:Y:S02]  /*65a0*/  IMAD.MOV.U32 R31, RZ, RZ, R33 ;  /* 0x000000ffff1f7224 */ /* 0x000fe400078e0021 */
[----:B------:R-:W-:Y:S02]  /*65b0*/  IMAD.MOV.U32 R38, RZ, RZ, R53 ;  /* 0x000000ffff267224 */ /* 0x000fe400078e0035 */
[----:B------:R-:W-:Y:S01]  /*65c0*/  IMAD.MOV.U32 R33, RZ, RZ, R54 ;  /* 0x000000ffff217224 */ /* 0x000fe200078e0036 */
[----:B------:R-:W2:Y:S01]  /*65d0*/  LDL.LU R53, [R1+0x388] ;  /* 0x0003880001357983 */ /* 0x000ea20000300800 */
[----:B------:R-:W-:-:S02]  /*65e0*/  IMAD.MOV.U32 R54, RZ, RZ, R59 ;  /* 0x000000ffff367224 */ /* 0x000fc400078e003b */
[----:B------:R-:W-:Y:S01]  /*65f0*/  IMAD.MOV.U32 R26, RZ, RZ, R27 ;  /* 0x000000ffff1a7224 */ /* 0x000fe200078e001b */
[----:B------:R-:W3:Y:S01]  /*6600*/  LDL.LU R59, [R1+0x320] ;  /* 0x00032000013b7983 */ /* 0x000ee20000300800 */
[----:B------:R-:W-:Y:S02]  /*6610*/  IMAD.MOV.U32 R27, RZ, RZ, R28 ;  /* 0x000000ffff1b7224 */ /* 0x000fe400078e001c */
[----:B------:R-:W-:Y:S01]  /*6620*/  IMAD.MOV.U32 R28, RZ, RZ, R29 ;  /* 0x000000ffff1c7224 */ /* 0x000fe200078e001d */
[----:B------:R-:W4:Y:S01]  /*6630*/  LDL.LU R19, [R1+0x2b8] ;  /* 0x0002b80001137983 */ /* 0x000f220000300800 */
[----:B------:R-:W-:Y:S01]  /*6640*/  IMAD.MOV.U32 R29, RZ, RZ, R30 ;  /* 0x000000ffff1d7224 */ /* 0x000fe200078e001e */
[----:B------:R-:W-:Y:S02]  /*6650*/  MOV R30, R31 ;  /* 0x0000001f001e7202 */ /* 0x000fe40000000f00 */
[----:B------:R0:W-:Y:S01]  /*6660*/  STL [R1+0x288], R10 ;  /* 0x0002880a01007387 */ /* 0x0001e20000100800 */
[----:B------:R-:W-:Y:S01]  /*6670*/  ISETP.GE.AND P1, PT, R26, RZ, PT ;  /* 0x000000ff1a00720c */ /* 0x000fe20003f26270 */
[----:B------:R-:W-:-:S02]  /*6680*/  IMAD.MOV.U32 R31, RZ, RZ, R32 ;  /* 0x000000ffff1f7224 */ /* 0x000fc400078e0020 */
[----:B------:R1:W-:Y:S01]  /*6690*/  STL [R1+0x280], R4 ;  /* 0x0002800401007387 */ /* 0x0003e20000100800 */
[----:B------:R-:W-:Y:S02]  /*66a0*/  IMAD.MOV.U32 R32, RZ, RZ, R33 ;  /* 0x000000ffff207224 */ /* 0x000fe400078e0021 */
[----:B------:R-:W-:Y:S01]  /*66b0*/  IMAD.MOV.U32 R33, RZ, RZ, R34 ;  /* 0x000000ffff217224 */ /* 0x000fe200078e0022 */
[----:B0-----:R-:W-:Y:S02]  /*66c0*/  IABS R10, R26 ;  /* 0x0000001a000a7213 */ /* 0x001fe40000000000 */
[----:B------:R-:W-:Y:S01]  /*66d0*/  MOV R26, R27 ;  /* 0x0000001b001a7202 */ /* 0x000fe20000000f00 */
[----:B-1----:R-:W-:Y:S02]  /*66e0*/  IMAD.MOV.U32 R4, RZ, RZ, R8 ;  /* 0x000000ffff047224 */ /* 0x002fe400078e0008 */
[----:B------:R-:W-:Y:S02]  /*66f0*/  IMAD.MOV.U32 R27, RZ, RZ, R28 ;  /* 0x000000ffff1b7224 */ /* 0x000fe400078e001c */
[----:B------:R-:W-:-:S02]  /*6700*/  IMAD.MOV.U32 R28, RZ, RZ, R29 ;  /* 0x000000ffff1c7224 */ /* 0x000fc400078e001d */
[----:B------:R-:W-:Y:S02]  /*6710*/  IMAD.MOV.U32 R34, RZ, RZ, R39 ;  /* 0x000000ffff227224 */ /* 0x000fe400078e0027 */
[----:B------:R-:W-:Y:S01]  /*6720*/  @!P0 IMAD.MOV R4, RZ, RZ, -R4 ;  /* 0x000000ffff048224 */ /* 0x000fe200078e0a04 */
[----:B------:R-:W2:Y:S01]  /*6730*/  LDL.LU R39, [R1+0x31c] ;  /* 0x00031c0001277983 */ /* 0x000ea20000300800 */
[----:B------:R-:W-:Y:S02]  /*6740*/  IMAD.MOV.U32 R29, RZ, RZ, R30 ;  /* 0x000000ffff1d7224 */ /* 0x000fe400078e001e */
[----:B------:R-:W-:Y:S02]  /*6750*/  IMAD.MOV.U32 R30, RZ, RZ, R31 ;  /* 0x000000ffff1e7224 */ /* 0x000fe400078e001f */
[----:B------:R-:W-:Y:S02]  /*6760*/  IMAD.MOV.U32 R31, RZ, RZ, R32 ;  /* 0x000000ffff1f7224 */ /* 0x000fe400078e0020 */
[----:B------:R-:W-:Y:S01]  /*6770*/  IMAD.MOV.U32 R32, RZ, RZ, R33 ;  /* 0x000000ffff207224 */ /* 0x000fe200078e0021 */
[----:B------:R0:W-:Y:S01]  /*6780*/  STL [R1+0x27c], R4 ;  /* 0x00027c0401007387 */ /* 0x0001e20000100800 */
[----:B------:R-:W-:-:S02]  /*6790*/  IMAD.MOV.U32 R33, RZ, RZ, R34 ;  /* 0x000000ffff217224 */ /* 0x000fc400078e0022 */
[----:B------:R-:W-:Y:S02]  /*67a0*/  IMAD.MOV.U32 R34, RZ, RZ, R43 ;  /* 0x000000ffff227224 */ /* 0x000fe400078e002b */
[----:B------:R-:W2:Y:S01]  /*67b0*/  LDL.LU R43, [R1+0x2dc] ;  /* 0x0002dc00012b7983 */ /* 0x000ea20000300800 */
[----:B------:R-:W-:-:S04]  /*67c0*/  IMAD.HI.U32 R5, R44, R2, RZ ;  /* 0x000000022c057227 */ /* 0x000fc800078e00ff */
[----:B------:R-:W-:-:S04]  /*67d0*/  IMAD.MOV R5, RZ, RZ, -R5 ;  /* 0x000000ffff057224 */ /* 0x000fc800078e0a05 */
[----:B------:R-:W-:-:S05]  /*67e0*/  IMAD R5, R56, R5, R2 ;  /* 0x0000000538057224 */ /* 0x000fca00078e0202 */
[----:B------:R-:W-:Y:S01]  /*67f0*/  ISETP.GT.U32.AND P2, PT, R56, R5, PT ;  /* 0x000000053800720c */ /* 0x000fe20003f44070 */
[----:B------:R-:W-:-:S04]  /*6800*/  IMAD.HI.U32 R6, R44, R9, RZ ;  /* 0x000000092c067227 */ /* 0x000fc800078e00ff */
[----:B------:R-:W-:Y:S01]  /*6810*/  IMAD.MOV R6, RZ, RZ, -R6 ;  /* 0x000000ffff067224 */ /* 0x000fe200078e0a06 */
[----:B------:R-:W-:-:S03]  /*6820*/  MOV R21, R27 ;  /* 0x0000001b00157202 */ /* 0x000fc60000000f00 */
[----:B------:R-:W-:Y:S01]  /*6830*/  IMAD R9, R56, R6, R9 ;  /* 0x0000000638097224 */ /* 0x000fe200078e0209 */
[----:B------:R-:W-:-:S03]  /*6840*/  IABS R6, R26 ;  /* 0x0000001a00067213 */ /* 0x000fc60000000000 */
[----:B------:R-:W-:Y:S01]  /*6850*/  @!P2 IMAD.IADD R5, R5, 0x1, -R56 ;  /* 0x000000010505a824 */ /* 0x000fe200078e0a38 */
[----:B------:R-:W-:Y:S01]  /*6860*/  ISETP.GE.AND P2, PT, R26, RZ, PT ;  /* 0x000000ff1a00720c */ /* 0x000fe20003f46270 */
[----:B------:R-:W-:Y:S02]  /*6870*/  IMAD.MOV.U32 R26, RZ, RZ, R28 ;  /* 0x000000ffff1a7224 */ /* 0x000fe400078e001c */
[----:B------:R-:W-:Y:S02]  /*6880*/  IMAD.MOV.U32 R27, RZ, RZ, R29 ;  /* 0x000000ffff1b7224 */ /* 0x000fe400078e001d */
[----:B------:R-:W-:Y:S02]  /*6890*/  IMAD.MOV.U32 R28, RZ, RZ, R30 ;  /* 0x000000ffff1c7224 */ /* 0x000fe400078e001e */
[----:B------:R-:W-:Y:S02]  /*68a0*/  IMAD.MOV.U32 R29, RZ, RZ, R33 ;  /* 0x000000ffff1d7224 */ /* 0x000fe400078e0021 */
[----:B------:R-:W-:-:S02]  /*68b0*/  IMAD.MOV.U32 R30, RZ, RZ, R55 ;  /* 0x000000ffff1e7224 */ /* 0x000fc400078e0037 */
[----:B------:R-:W3:Y:S01]  /*68c0*/  LDL.LU R55, [R1+0x390] ;  /* 0x0003900001377983 */ /* 0x000ee20000300800 */
[----:B------:R-:W-:-:S05]  /*68d0*/  IABS R7, R23 ;  /* 0x0000001700077213 */ /* 0x000fca0000000000 */
[----:B------:R-:W-:-:S04]  /*68e0*/  IMAD.HI.U32 R2, R44, R7, RZ ;  /* 0x000000072c027227 */ /* 0x000fc800078e00ff */
[----:B------:R-:W-:Y:S02]  /*68f0*/  IMAD.MOV R2, RZ, RZ, -R2 ;  /* 0x000000ffff027224 */ /* 0x000fe400078e0a02 */
[----:B------:R-:W-:Y:S02]  /*6900*/  IMAD.MOV.U32 R12, RZ, RZ, R0 ;  /* 0x000000ffff0c7224 */ /* 0x000fe400078e0000 */
[----:B------:R-:W-:Y:S02]  /*6910*/  IMAD R7, R56, R2, R7 ;  /* 0x0000000238077224 */ /* 0x000fe400078e0207 */
[----:B------:R-:W-:-:S04]  /*6920*/  IMAD.HI.U32 R0, R44, R10, RZ ;  /* 0x0000000a2c007227 */ /* 0x000fc800078e00ff */
[----:B------:R-:W-:Y:S01]  /*6930*/  @!P6 IMAD.MOV R12, RZ, RZ, -R12 ;  /* 0x000000ffff0ce224 */ /* 0x000fe200078e0a0c */
[----:B------:R-:W-:Y:S02]  /*6940*/  ISETP.GT.U32.AND P6, PT, R56, R7, PT ;  /* 0x000000073800720c */ /* 0x000fe40003fc4070 */
[----:B------:R-:W-:Y:S02]  /*6950*/  IADD3 R0, PT, PT, -R0, RZ, RZ ;  /* 0x000000ff00007210 */ /* 0x000fe40007ffe1ff */
[----:B------:R-:W-:-:S03]  /*6960*/  ISETP.GT.U32.AND P0, PT, R56, R5, PT ;  /* 0x000000053800720c */ /* 0x000fc60003f04070 */
[C---:B------:R-:W-:Y:S02]  /*6970*/  IMAD R0, R56.reuse, R0, R10 ;  /* 0x0000000038007224 */ /* 0x040fe400078e020a */
[----:B--2---:R-:W-:Y:S02]  /*6980*/  IMAD.MOV.U32 R33, RZ, RZ, R43 ;  /* 0x000000ffff217224 */ /* 0x004fe400078e002b */
[----:B------:R-:W2:Y:S02]  /*6990*/  LDL.LU R43, [R1+0x364] ;  /* 0x00036400012b7983 */ /* 0x000ea40000300800 */
[----:B------:R-:W-:Y:S01]  /*69a0*/  @!P6 IMAD.IADD R7, R7, 0x1, -R56 ;  /* 0x000000010707e824 */ /* 0x000fe200078e0a38 */
[----:B------:R-:W-:-:S03]  /*69b0*/  ISETP.GT.U32.AND P6, PT, R56, R0, PT ;  /* 0x000000003800720c */ /* 0x000fc60003fc4070 */
[----:B------:R-:W-:Y:S01]  /*69c0*/  @!P0 IMAD.IADD R5, R5, 0x1, -R56 ;  /* 0x0000000105058824 */ /* 0x000fe200078e0a38 */
[----:B------:R-:W-:Y:S02]  /*69d0*/  ISETP.GT.U32.AND P0, PT, R56, R9, PT ;  /* 0x000000093800720c */ /* 0x000fe40003f04070 */
[----:B------:R-:W-:Y:S01]  /*69e0*/  IABS R8, R25 ;  /* 0x0000001900087213 */ /* 0x000fe20000000000 */
[----:B------:R-:W-:Y:S01]  /*69f0*/  IMAD.HI.U32 R11, R44, R6, RZ ;  /* 0x000000062c0b7227 */ /* 0x000fe200078e00ff */
[----:B------:R-:W3:Y:S05]  /*6a00*/  LDL.LU R20, [R1+0x2c4] ;  /* 0x0002c40001147983 */ /* 0x000eea0000300800 */
[----:B------:R-:W-:Y:S01]  /*6a10*/  @!P6 IADD3 R0, PT, PT, R0, -R56, RZ ;  /* 0x800000380000e210 */ /* 0x000fe20007ffe0ff */
[----:B------:R-:W-:-:S03]  /*6a20*/  IMAD.HI.U32 R10, R44, R8, RZ ;  /* 0x000000082c0a7227 */ /* 0x000fc600078e00ff */
[C---:B------:R-:W-:Y:S01]  /*6a30*/  ISETP.GT.U32.AND P6, PT, R56.reuse, R0, PT ;  /* 0x000000003800720c */ /* 0x040fe20003fc4070 */
[----:B------:R-:W-:Y:S01]  /*6a40*/  IMAD.MOV R11, RZ, RZ, -R11 ;  /* 0x000000ffff0b7224 */ /* 0x000fe200078e0a0b */
[----:B----4-:R-:W-:Y:S01]  /*6a50*/  IABS R2, R19 ;  /* 0x0000001300027213 */ /* 0x010fe20000000000 */
[----:B------:R-:W-:Y:S02]  /*6a60*/  IMAD.MOV R10, RZ, RZ, -R10 ;  /* 0x000000ffff0a7224 */ /* 0x000fe400078e0a0a */
[----:B------:R-:W-:Y:S01]  /*6a70*/  @!P0 IMAD.IADD R9, R9, 0x1, -R56 ;  /* 0x0000000109098824 */ /* 0x000fe200078e0a38 */
[C---:B------:R-:W-:Y:S01]  /*6a80*/  ISETP.GT.U32.AND P0, PT, R56.reuse, R7, PT ;  /* 0x000000073800720c */ /* 0x040fe20003f04070 */
[C---:B------:R-:W-:Y:S02]  /*6a90*/  IMAD R6, R56.reuse, R11, R6 ;  /* 0x0000000b38067224 */ /* 0x040fe400078e0206 */
[----:B------:R-:W-:Y:S02]  /*6aa0*/  IMAD R8, R56, R10, R8 ;  /* 0x0000000a38087224 */ /* 0x000fe400078e0208 */
[----:B------:R-:W-:-:S02]  /*6ab0*/  IMAD.MOV.U32 R13, RZ, RZ, R5 ;  /* 0x000000ffff0d7224 */ /* 0x000fc400078e0005 */
[----:B------:R-:W-:-:S04]  /*6ac0*/  IMAD.HI.U32 R11, R44, R2, RZ ;  /* 0x000000022c0b7227 */ /* 0x000fc800078e00ff */
[----:B------:R-:W-:Y:S01]  /*6ad0*/  @!P5 IMAD.MOV R13, RZ, RZ, -R13 ;  /* 0x000000ffff0dd224 */ /* 0x000fe200078e0a0d */
[----:B------:R-:W-:Y:S01]  /*6ae0*/  ISETP.GT.U32.AND P5, PT, R56, R9, PT ;  /* 0x000000093800720c */ /* 0x000fe20003fa4070 */
        /* <DEDUP_REMOVED lines=11> */
[----:B------:R-:W-:Y:S01]  /*6ba0*/  IMAD.MOV R7, RZ, RZ, -R7 ;  /* 0x000000ffff077224 */ /* 0x000fe200078e0a07 */
[----:B------:R-:W-:Y:S01]  /*6bb0*/  ISETP.GE.AND P4, PT, R23, RZ, PT ;  /* 0x000000ff1700720c */ /* 0x000fe20003f86270 */
[----:B------:R-:W-:Y:S01]  /*6bc0*/  @!P3 IMAD.MOV R9, RZ, RZ, -R9 ;  /* 0x000000ffff09b224 */ /* 0x000fe200078e0a09 */
[C---:B------:R-:W-:Y:S01]  /*6bd0*/  ISETP.GT.U32.AND P3, PT, R56.reuse, R8, PT ;  /* 0x000000083800720c */ /* 0x040fe20003f64070 */
[----:B------:R-:W-:Y:S02]  /*6be0*/  IMAD R7, R56, R7, R11 ;  /* 0x0000000738077224 */ /* 0x000fe400078e020b */
[----:B------:R-:W-:-:S02]  /*6bf0*/  IMAD.MOV.U32 R11, RZ, RZ, R0 ;  /* 0x000000ffff0b7224 */ /* 0x000fc400078e0000 */
[----:B------:R-:W-:Y:S02]  /*6c00*/  IMAD.MOV.U32 R23, RZ, RZ, R27 ;  /* 0x000000ffff177224 */ /* 0x000fe400078e001b */
[----:B------:R-:W-:Y:S02]  /*6c10*/  IMAD.MOV.U32 R22, RZ, RZ, R28 ;  /* 0x000000ffff167224 */ /* 0x000fe400078e001c */
[----:B------:R-:W-:Y:S02]  /*6c20*/  IMAD.MOV.U32 R27, RZ, RZ, R29 ;  /* 0x000000ffff1b7224 */ /* 0x000fe400078e001d */
[----:B------:R-:W-:Y:S02]  /*6c30*/  IMAD.MOV.U32 R28, RZ, RZ, R36 ;  /* 0x000000ffff1c7224 */ /* 0x000fe400078e0024 */
[----:B------:R-:W-:Y:S01]  /*6c40*/  @!P1 IMAD.MOV R11, RZ, RZ, -R11 ;  /* 0x000000ffff0b9224 */ /* 0x000fe200078e0a0b */
[----:B------:R-:W-:Y:S01]  /*6c50*/  ISETP.GT.U32.AND P1, PT, R56, R7, PT ;  /* 0x000000073800720c */ /* 0x000fe20003f24070 */
[----:B------:R-:W-:Y:S01]  /*6c60*/  @!P0 IMAD.IADD R6, R6, 0x1, -R56 ;  /* 0x0000000106068824 */ /* 0x000fe200078e0a38 */
[----:B0-----:R-:W-:Y:S01]  /*6c70*/  IABS R4, R24 ;  /* 0x0000001800047213 */ /* 0x001fe20000000000 */
[----:B------:R-:W-:Y:S01]  /*6c80*/  IMAD.MOV.U32 R29, RZ, RZ, R33 ;  /* 0x000000ffff1d7224 */ /* 0x000fe200078e0021 */
[----:B------:R-:W-:Y:S01]  /*6c90*/  ISETP.GE.AND P0, PT, R24, RZ, PT ;  /* 0x000000ff1800720c */ /* 0x000fe20003f06270 */
[----:B------:R-:W-:-:S02]  /*6ca0*/  IMAD.MOV.U32 R33, RZ, RZ, R35 ;  /* 0x000000ffff217224 */ /* 0x000fc400078e0023 */
[----:B------:R-:W-:Y:S01]  /*6cb0*/  IMAD.MOV.U32 R24, RZ, RZ, R27 ;  /* 0x000000ffff187224 */ /* 0x000fe200078e001b */
[----:B------:R-:W-:Y:S01]  /*6cc0*/  MOV R27, R28 ;  /* 0x0000001c001b7202 */ /* 0x000fe20000000f00 */
[----:B------:R-:W-:Y:S01]  /*6cd0*/  IMAD.MOV.U32 R35, RZ, RZ, R47 ;  /* 0x000000ffff237224 */ /* 0x000fe200078e002f */
[----:B------:R0:W-:Y:S01]  /*6ce0*/  STL [R1+0x278], R12 ;  /* 0x0002780c01007387 */ /* 0x0001e20000100800 */
[----:B------:R-:W-:Y:S02]  /*6cf0*/  IMAD.MOV.U32 R36, RZ, RZ, R40 ;  /* 0x000000ffff247224 */ /* 0x000fe400078e0028 */
[----:B------:R-:W-:Y:S02]  /*6d00*/  @!P4 IMAD.MOV R14, RZ, RZ, -R14 ;  /* 0x000000ffff0ec224 */ /* 0x000fe400078e0a0e */
[----:B------:R-:W-:Y:S01]  /*6d10*/  IMAD.MOV.U32 R28, RZ, RZ, R29 ;  /* 0x000000ffff1c7224 */ /* 0x000fe200078e001d */
[----:B------:R-:W-:Y:S01]  /*6d20*/  STL [R1+0x270], R13 ;  /* 0x0002700d01007387 */ /* 0x000fe20000100800 */
[----:B------:R-:W-:-:S02]  /*6d30*/  IMAD.MOV.U32 R29, RZ, RZ, R30 ;  /* 0x000000ffff1d7224 */ /* 0x000fc400078e001e */
[----:B------:R-:W-:Y:S01]  /*6d40*/  @!P3 IMAD.IADD R8, R8, 0x1, -R56 ;  /* 0x000000010808b824 */ /* 0x000fe200078e0a38 */
[----:B------:R-:W-:Y:S01]  /*6d50*/  ISETP.GE.AND P3, PT, R25, RZ, PT ;  /* 0x000000ff1900720c */ /* 0x000fe20003f66270 */
[----:B------:R-:W-:Y:S01]  /*6d60*/  IMAD.MOV.U32 R30, RZ, RZ, R35 ;  /* 0x000000ffff1e7224 */ /* 0x000fe200078e0023 */
[----:B------:R-:W-:Y:S01]  /*6d70*/  MOV R40, R46 ;  /* 0x0000002e00287202 */ /* 0x000fe20000000f00 */
[----:B------:R-:W4:Y:S01]  /*6d80*/  LDL.LU R47, [R1+0x324] ;  /* 0x00032400012f7983 */ /* 0x000f220000300800 */
[----:B------:R-:W-:Y:S02]  /*6d90*/  IMAD.MOV.U32 R25, RZ, RZ, R27 ;  /* 0x000000ffff197224 */ /* 0x000fe400078e001b */
[----:B------:R-:W-:Y:S01]  /*6da0*/  IMAD.MOV.U32 R35, RZ, RZ, R36 ;  /* 0x000000ffff237224 */ /* 0x000fe200078e0024 */
[----:B------:R-:W4:Y:S01]  /*6db0*/  LDL.LU R46, [R1+0x314] ;  /* 0x00031400012e7983 */ /* 0x000f220000300800 */
[----:B------:R-:W-:Y:S02]  /*6dc0*/  IMAD.MOV.U32 R27, RZ, RZ, R28 ;  /* 0x000000ffff1b7224 */ /* 0x000fe400078e001c */
[----:B------:R-:W-:Y:S01]  /*6dd0*/  IMAD.MOV.U32 R36, RZ, RZ, R41 ;  /* 0x000000ffff247224 */ /* 0x000fe200078e0029 */
[----:B------:R-:W-:Y:S01]  /*6de0*/  STL [R1+0x26c], R14 ;  /* 0x00026c0e01007387 */ /* 0x000fe20000100800 */
[----:B------:R-:W-:Y:S01]  /*6df0*/  IMAD.MOV.U32 R41, RZ, RZ, R42 ;  /* 0x000000ffff297224 */ /* 0x000fe200078e002a */
[----:B------:R-:W-:Y:S01]  /*6e00*/  @!P1 IADD3 R7, PT, PT, R7, -R56, RZ ;  /* 0x8000003807079210 */ /* 0x000fe20007ffe0ff */
[----:B------:R-:W-:Y:S01]  /*6e10*/  IMAD.MOV.U32 R28, RZ, RZ, R30 ;  /* 0x000000ffff1c7224 */ /* 0x000fe200078e001e */
[----:B------:R1:W-:Y:S01]  /*6e20*/  STL [R1+0x268], R9 ;  /* 0x0002680901007387 */ /* 0x0003e20000100800 */
[----:B------:R-:W-:Y:S01]  /*6e30*/  IMAD.MOV.U32 R30, RZ, RZ, R31 ;  /* 0x000000ffff1e7224 */ /* 0x000fe200078e001f */
[----:B------:R-:W-:Y:S01]  /*6e40*/  ISETP.GE.AND P1, PT, R26, RZ, PT ;  /* 0x000000ff1a00720c */ /* 0x000fe20003f26270 */
[----:B------:R-:W-:Y:S01]  /*6e50*/  IMAD.MOV.U32 R31, RZ, RZ, R37 ;  /* 0x000000ffff1f7224 */ /* 0x000fe200078e0025 */
[----:B------:R0:W-:Y:S01]  /*6e60*/  STL [R1+0x264], R11 ;  /* 0x0002640b01007387 */ /* 0x0001e20000100800 */
[----:B------:R-:W-:-:S02]  /*6e70*/  IMAD.MOV.U32 R26, RZ, RZ, R27 ;  /* 0x000000ffff1a7224 */ /* 0x000fc400078e001b */
[----:B--2---:R-:W-:Y:S02]  /*6e80*/  IMAD.MOV.U32 R42, RZ, RZ, R43 ;  /* 0x000000ffff2a7224 */ /* 0x004fe400078e002b */
[----:B------:R-:W2:Y:S04]  /*6e90*/  LDL.LU R43, [R1+0x368] ;  /* 0x00036800012b7983 */ /* 0x000ea80000300800 */
[----:B------:R-:W2:Y:S04]  /*6ea0*/  LDL.LU R37, [R1+0x304] ;  /* 0x0003040001257983 */ /* 0x000ea80000300800 */
[----:B------:R-:W2:Y:S01]  /*6eb0*/  LDL.LU R27, [R1+0x2e8] ;  /* 0x0002e800011b7983 */ /* 0x000ea20000300800 */
[----:B0-----:R-:W-:-:S04]  /*6ec0*/  IMAD.HI.U32 R12, R44, R4, RZ ;  /* 0x000000042c0c7227 */ /* 0x001fc800078e00ff */
        /* <DEDUP_REMOVED lines=8> */
[C---:B------:R-:W-:Y:S02]  /*6f50*/  ISETP.GT.U32.AND P5, PT, R56.reuse, R4, PT ;  /* 0x000000043800720c */ /* 0x040fe40003fa4070 */
[----:B---3--:R-:W-:Y:S02]  /*6f60*/  IABS R10, R20 ;  /* 0x00000014000a7213 */ /* 0x008fe40000000000 */
[----:B------:R-:W-:Y:S01]  /*6f70*/  ISETP.GT.U32.AND P6, PT, R56, R2, PT ;  /* 0x000000023800720c */ /* 0x000fe20003fc4070 */
[----:B------:R-:W-:Y:S01]  /*6f80*/  IMAD.HI.U32 R12, R44, R5, RZ ;  /* 0x000000052c0c7227 */ /* 0x000fe200078e00ff */
[----:B-1----:R-:W-:-:S03]  /*6f90*/  IABS R9, R22 ;  /* 0x0000001600097213 */ /* 0x002fc60000000000 */
[----:B------:R-:W-:Y:S01]  /*6fa0*/  IMAD.HI.U32 R13, R44, R10, RZ ;  /* 0x0000000a2c0d7227 */ /* 0x000fe200078e00ff */
[----:B------:R-:W-:-:S03]  /*6fb0*/  IADD3 R12, PT, PT, -R12, RZ, RZ ;  /* 0x000000ff0c0c7210 */ /* 0x000fc60007ffe1ff */
[----:B------:R-:W-:Y:S01]  /*6fc0*/  @!P4 IMAD.IADD R6, R6, 0x1, -R56 ;  /* 0x000000010606c824 */ /* 0x000fe200078e0a38 */
[----:B------:R-:W-:Y:S01]  /*6fd0*/  @!P5 IADD3 R4, PT, PT, R4, -R56, RZ ;  /* 0x800000380404d210 */ /* 0x000fe20007ffe0ff */
[----:B------:R-:W-:Y:S01]  /*6fe0*/  IMAD.MOV R13, RZ, RZ, -R13 ;  /* 0x000000ffff0d7224 */ /* 0x000fe200078e0a0d */
[----:B------:R-:W-:Y:S01]  /*6ff0*/  IABS R0, R23 ;  /* 0x0000001700007213 */ /* 0x000fe20000000000 */
[----:B------:R-:W-:Y:S01]  /*7000*/  IMAD.HI.U32 R11, R44, R9, RZ ;  /* 0x000000092c0b7227 */ /* 0x000fe200078e00ff */
[----:B------:R-:W-:-:S03]  /*7010*/  ISETP.GE.AND P5, PT, R19, RZ, PT ;  /* 0x000000ff1300720c */ /* 0x000fc60003fa6270 */
[----:B------:R-:W-:Y:S01]  /*7020*/  @!P2 IMAD.MOV R6, RZ, RZ, -R6 ;  /* 0x000000ffff06a224 */ /* 0x000fe200078e0a06 */
[C---:B------:R-:W-:Y:S01]  /*7030*/  ISETP.GT.U32.AND P2, PT, R56.reuse, R7, PT ;  /* 0x000000073800720c */ /* 0x040fe20003f44070 */
[C---:B------:R-:W-:Y:S02]  /*7040*/  IMAD R10, R56.reuse, R13, R10 ;  /* 0x0000000d380a7224 */ /* 0x040fe400078e020a */
[----:B------:R-:W-:Y:S02]  /*7050*/  IMAD R5, R56, R12, R5 ;  /* 0x0000000c38057224 */ /* 0x000fe400078e0205 */
[----:B------:R-:W-:Y:S02]  /*7060*/  @!P6 IMAD.IADD R2, R2, 0x1, -R56 ;  /* 0x000000010202e824 */ /* 0x000fe400078e0a38 */
[----:B------:R-:W-:Y:S02]  /*7070*/  IMAD.MOV R11, RZ, RZ, -R11 ;  /* 0x000000ffff0b7224 */ /* 0x000fe400078e0a0b */
[----:B------:R-:W-:Y:S01]  /*7080*/  IMAD.HI.U32 R12, R44, R0, RZ ;  /* 0x000000002c0c7227 */ /* 0x000fe200078e00ff */
[----:B------:R0:W-:Y:S01]  /*7090*/  STL [R1+0x24c], R6 ;  /* 0x00024c0601007387 */ /* 0x0001e20000100800 */
[----:B------:R-:W-:-:S02]  /*70a0*/  ISETP.GT.U32.AND P4, PT, R56, R10, PT ;  /* 0x0000000a3800720c */ /* 0x000fc40003f84070 */
[C---:B------:R-:W-:Y:S02]  /*70b0*/  IMAD R9, R56.reuse, R11, R9 ;  /* 0x0000000b38097224 */ /* 0x040fe400078e0209 */
[----:B------:R-:W-:Y:S01]  /*70c0*/  IMAD.MOV R12, RZ, RZ, -R12 ;  /* 0x000000ffff0c7224 */ /* 0x000fe200078e0a0c */
[C---:B------:R-:W-:Y:S01]  /*70d0*/  ISETP.GT.U32.AND P6, PT, R56.reuse, R5, PT ;  /* 0x000000053800720c */ /* 0x040fe20003fc4070 */
[----:B0-----:R-:W-:Y:S02]  /*70e0*/  IMAD.MOV.U32 R6, RZ, RZ, R2 ;  /* 0x000000ffff067224 */ /* 0x001fe400078e0002 */
[----:B------:R-:W-:-:S03]  /*70f0*/  IMAD R0, R56, R12, R0 ;  /* 0x0000000c38007224 */ /* 0x000fc600078e0200 */
[----:B------:R-:W-:Y:S02]  /*7100*/  @!P5 IADD3 R6, PT, PT, -R6, RZ, RZ ;  /* 0x000000ff0606d210 */ /* 0x000fe40007ffe1ff */
[C---:B------:R-:W-:Y:S01]  /*7110*/  ISETP.GT.U32.AND P5, PT, R56.reuse, R9, PT ;  /* 0x000000093800720c */ /* 0x040fe20003fa4070 */
[--C-:B------:R-:W-:Y:S01]  /*7120*/  @!P2 IMAD.IADD R7, R7, 0x1, -R56.reuse ;  /* 0x000000010707a824 */ /* 0x100fe200078e0a38 */
[----:B------:R-:W-:Y:S01]  /*7130*/  ISETP.GT.U32.AND P2, PT, R56, R0, PT ;  /* 0x000000003800720c */ /* 0x000fe20003f44070 */
[--C-:B------:R-:W-:Y:S02]  /*7140*/  @!P4 IMAD.IADD R10, R10, 0x1, -R56.reuse ;  /* 0x000000010a0ac824 */ /* 0x100fe400078e0a38 */
[----:B------:R-:W-:Y:S02]  /*7150*/  @!P6 IMAD.IADD R5, R5, 0x1, -R56 ;  /* 0x000000010505e824 */ /* 0x000fe400078e0a38 */
[----:B------:R-:W-:Y:S01]  /*7160*/  @!P0 IMAD.MOV R4, RZ, RZ, -R4 ;  /* 0x000000ffff048224 */ /* 0x000fe200078e0a04 */
[----:B------:R-:W-:-:S02]  /*7170*/  ISETP.GT.U32.AND P0, PT, R56, R10, PT ;  /* 0x0000000a3800720c */ /* 0x000fc40003f04070 */
[----:B------:R-:W-:-:S03]  /*7180*/  ISETP.GT.U32.AND P6, PT, R56, R5, PT ;  /* 0x000000053800720c */ /* 0x000fc60003fc4070 */
[--C-:B------:R-:W-:Y:S01]  /*7190*/  @!P5 IMAD.IADD R9, R9, 0x1, -R56.reuse ;  /* 0x000000010909d824 */ /* 0x100fe200078e0a38 */
[----:B------:R0:W-:Y:S01]  /*71a0*/  STL [R1+0x244], R4 ;  /* 0x0002440401007387 */ /* 0x0001e20000100800 */
[----:B------:R-:W-:Y:S01]  /*71b0*/  @!P2 IMAD.IADD R0, R0, 0x1, -R56 ;  /* 0x000000010000a824 */ /* 0x000fe200078e0a38 */
[----:B------:R-:W-:Y:S02]  /*71c0*/  ISETP.GE.AND P4, PT, R20, RZ, PT ;  /* 0x000000ff1400720c */ /* 0x000fe40003f86270 */
[----:B------:R-:W-:Y:S01]  /*71d0*/  ISETP.GT.U32.AND P2, PT, R56, R9, PT ;  /* 0x000000093800720c */ /* 0x000fe20003f44070 */
[----:B0-----:R-:W-:Y:S02]  /*71e0*/  IMAD.MOV.U32 R4, RZ, RZ, R8 ;  /* 0x000000ffff047224 */ /* 0x001fe400078e0008 */
[----:B------:R-:W-:Y:S02]  /*71f0*/  @!P1 IMAD.MOV R7, RZ, RZ, -R7 ;  /* 0x000000ffff079224 */ /* 0x000fe400078e0a07 */
[----:B------:R-:W-:Y:S01]  /*7200*/  @!P3 IMAD.MOV R4, RZ, RZ, -R4 ;  /* 0x000000ffff04b224 */ /* 0x000fe200078e0a04 */
[----:B------:R-:W-:Y:S01]  /*7210*/  ISETP.GE.AND P3, PT, R21, RZ, PT ;  /* 0x000000ff1500720c */ /* 0x000fe20003f66270 */
[--C-:B------:R-:W-:Y:S01]  /*7220*/  @!P0 IMAD.IADD R10, R10, 0x1, -R56.reuse ;  /* 0x000000010a0a8824 */ /* 0x100fe200078e0a38 */
[----:B------:R-:W-:Y:S01]  /*7230*/  ISETP.GT.U32.AND P1, PT, R56, R0, PT ;  /* 0x000000003800720c */ /* 0x000fe20003f24070 */
[----:B------:R-:W-:Y:S01]  /*7240*/  @!P6 IMAD.IADD R5, R5, 0x1, -R56 ;  /* 0x000000010505e824 */ /* 0x000fe200078e0a38 */
[----:B------:R-:W-:-:S02]  /*7250*/  IABS R2, R24 ;  /* 0x0000001800027213 */ /* 0x000fc40000000000 */
[----:B------:R-:W-:Y:S02]  /*7260*/  ISETP.GE.AND P0, PT, R22, RZ, PT ;  /* 0x000000ff1600720c */ /* 0x000fe40003f06270 */
[----:B------:R-:W-:Y:S01]  /*7270*/  ISETP.GE.AND P5, PT, R24, RZ, PT ;  /* 0x000000ff1800720c */ /* 0x000fe20003fa6270 */
[----:B------:R-:W-:Y:S01]  /*7280*/  IMAD.MOV.U32 R24, RZ, RZ, R28 ;  /* 0x000000ffff187224 */ /* 0x000fe200078e001c */
[----:B------:R-:W-:Y:S01]  /*7290*/  ISETP.GE.AND P6, PT, R23, RZ, PT ;  /* 0x000000ff1700720c */ /* 0x000fe20003fc6270 */
[----:B------:R-:W-:Y:S02]  /*72a0*/  IMAD.MOV.U32 R28, RZ, RZ, R31 ;  /* 0x000000ffff1c7224 */ /* 0x000fe400078e001f */
[----:B------:R-:W-:Y:S01]  /*72b0*/  IMAD.MOV.U32 R23, RZ, RZ, R29 ;  /* 0x000000ffff177224 */ /* 0x000fe200078e001d */
[----:B------:R-:W-:Y:S01]  /*72c0*/  STL [R1+0x240], R6 ;  /* 0x0002400601007387 */ /* 0x000fe20000100800 */
[----:B------:R-:W-:Y:S01]  /*72d0*/  IMAD.MOV.U32 R29, RZ, RZ, R32 ;  /* 0x000000ffff1d7224 */ /* 0x000fe200078e0020 */
[----:B------:R-:W-:Y:S01]  /*72e0*/  IABS R8, R26 ;  /* 0x0000001a00087213 */ /* 0x000fe20000000000 */
[----:B------:R-:W-:Y:S01]  /*72f0*/  @!P2 IMAD.IADD R9, R9, 0x1, -R56 ;  /* 0x000000010909a824 */ /* 0x000fe200078e0a38 */
[----:B------:R-:W-:Y:S01]  /*7300*/  ISETP.GE.AND P2, PT, R26, RZ, PT ;  /* 0x000000ff1a00720c */ /* 0x000fe20003f46270 */
[----:B------:R0:W-:Y:S01]  /*7310*/  STL [R1+0x224], R4 ;  /* 0x0002240401007387 */ /* 0x0001e20000100800 */
[----:B------:R-:W-:-:S02]  /*7320*/  IMAD.MOV.U32 R31, RZ, RZ, R34 ;  /* 0x000000ffff1f7224 */ /* 0x000fc400078e0022 */
[----:B------:R-:W-:Y:S01]  /*7330*/  @!P4 IMAD.MOV R10, RZ, RZ, -R10 ;  /* 0x000000ffff0ac224 */ /* 0x000fe200078e0a0a */
[----:B------:R-:W-:Y:S01]  /*7340*/  STL [R1+0x220], R7 ;  /* 0x0002200701007387 */ /* 0x000fe20000100800 */
[----:B------:R-:W-:Y:S02]  /*7350*/  IMAD.MOV.U32 R34, RZ, RZ, R39 ;  /* 0x000000ffff227224 */ /* 0x000fe400078e0027 */
[----:B------:R-:W-:Y:S01]  /*7360*/  @!P3 IMAD.MOV R5, RZ, RZ, -R5 ;  /* 0x000000ffff05b224 */ /* 0x000fe200078e0a05 */
[----:B------:R-:W3:Y:S01]  /*7370*/  LDL.LU R39, [R1+0x338] ;  /* 0x0003380001277983 */ /* 0x000ee20000300800 */
[----:B------:R-:W-:Y:S02]  /*7380*/  @!P1 IMAD.IADD R0, R0, 0x1, -R56 ;  /* 0x0000000100009824 */ /* 0x000fe400078e0a38 */
[----:B0-----:R-:W-:-:S04]  /*7390*/  IMAD.HI.U32 R4, R44, R2, RZ ;  /* 0x000000022c047227 */ /* 0x001fc800078e00ff */
[----:B------:R-:W-:-:S04]  /*73a0*/  IMAD.MOV R4, RZ, RZ, -R4 ;  /* 0x000000ffff047224 */ /* 0x000fc800078e0a04 */
[----:B------:R-:W-:Y:S01]  /*73b0*/  IMAD R4, R56, R4, R2 ;  /* 0x0000000438047224 */ /* 0x000fe200078e0202 */
[----:B------:R-:W-:-:S04]  /*73c0*/  IABS R6, R25 ;  /* 0x0000001900067213 */ /* 0x000fc80000000000 */
[----:B------:R-:W-:Y:S01]  /*73d0*/  ISETP.GT.U32.AND P4, PT, R56, R4, PT ;  /* 0x000000043800720c */ /* 0x000fe20003f84070 */
[----:B------:R-:W-:Y:S01]  /*73e0*/  IMAD.HI.U32 R2, R44, R6, RZ ;  /* 0x000000062c027227 */ /* 0x000fe200078e00ff */
[----:B------:R-:W-:-:S03]  /*73f0*/  ISETP.GE.AND P3, PT, R25, RZ, PT ;  /* 0x000000ff1900720c */ /* 0x000fc60003f66270 */
[----:B------:R-:W-:Y:S01]  /*7400*/  IMAD.MOV R2, RZ, RZ, -R2 ;  /* 0x000000ffff027224 */ /* 0x000fe200078e0a02 */
[----:B--2---:R-:W-:Y:S01]  /*7410*/  MOV R22, R27 ;  /* 0x0000001b00167202 */ /* 0x004fe20000000f00 */
[----:B------:R-:W-:Y:S02]  /*7420*/  IMAD.MOV.U32 R27, RZ, RZ, R30 ;  /* 0x000000ffff1b7224 */ /* 0x000fe400078e001e */
[----:B------:R-:W-:Y:S01]  /*7430*/  IMAD.MOV.U32 R30, RZ, RZ, R33 ;  /* 0x000000ffff1e7224 */ /* 0x000fe200078e0021 */
[----:B------:R-:W-:Y:S01]  /*7440*/  MOV R33, R38 ;  /* 0x0000002600217202 */ /* 0x000fe20000000f00 */
[----:B------:R-:W-:Y:S01]  /*7450*/  IMAD.MOV.U32 R26, RZ, RZ, R27 ;  /* 0x000000ffff1a7224 */ /* 0x000fe200078e001b */
[----:B------:R-:W-:Y:S01]  /*7460*/  MOV R27, R28 ;  /* 0x0000001c001b7202 */ /* 0x000fe20000000f00 */
[----:B------:R-:W-:Y:S02]  /*7470*/  IMAD.MOV.U32 R32, RZ, RZ, R37 ;  /* 0x000000ffff207224 */ /* 0x000fe400078e0025 */
[----:B------:R-:W-:Y:S01]  /*7480*/  IMAD.MOV.U32 R28, RZ, RZ, R29 ;  /* 0x000000ffff1c7224 */ /* 0x000fe200078e001d */
[----:B------:R-:W2:Y:S01]  /*7490*/  LDL.LU R37, [R1+0x318] ;  /* 0x0003180001257983 */ /* 0x000ea20000300800 */
[----:B------:R-:W-:-:S02]  /*74a0*/  IMAD.MOV.U32 R38, RZ, RZ, R57 ;  /* 0x000000ffff267224 */ /* 0x000fc400078e0039 */
[----:B------:R-:W-:Y:S01]  /*74b0*/  IMAD.MOV.U32 R29, RZ, RZ, R30 ;  /* 0x000000ffff1d7224 */ /* 0x000fe200078e001e */
[----:B------:R-:W2:Y:S01]  /*74c0*/  LDL.LU R57, [R1+0x330] ;  /* 0x0003300001397983 */ /* 0x000ea20000300800 */
[----:B------:R-:W-:Y:S01]  /*74d0*/  IMAD.MOV.U32 R30, RZ, RZ, R31 ;  /* 0x000000ffff1e7224 */ /* 0x000fe200078e001f */
[----:B------:R-:W-:Y:S01]  /*74e0*/  ISETP.GE.AND P1, PT, R26, RZ, PT ;  /* 0x000000ff1a00720c */ /* 0x000fe20003f26270 */
[----:B------:R-:W-:Y:S01]  /*74f0*/  IMAD.MOV.U32 R31, RZ, RZ, R32 ;  /* 0x000000ffff1f7224 */ /* 0x000fe200078e0020 */
[----:B------:R0:W-:Y:S01]  /*7500*/  STL [R1+0x21c], R10 ;  /* 0x00021c0a01007387 */ /* 0x0001e20000100800 */
[----:B------:R-:W-:Y:S02]  /*7510*/  IMAD.MOV.U32 R32, RZ, RZ, R33 ;  /* 0x000000ffff207224 */ /* 0x000fe400078e0021 */
[----:B------:R-:W-:Y:S01]  /*7520*/  IMAD.MOV.U32 R33, RZ, RZ, R34 ;  /* 0x000000ffff217224 */ /* 0x000fe200078e0022 */
[----:B------:R1:W-:Y:S01]  /*7530*/  STL [R1+0x218], R5 ;  /* 0x0002180501007387 */ /* 0x0003e20000100800 */
[----:B------:R-:W-:-:S02]  /*7540*/  IMAD.MOV.U32 R34, RZ, RZ, R35 ;  /* 0x000000ffff227224 */ /* 0x000fc400078e0023 */
[----:B------:R-:W-:Y:S01]  /*7550*/  IMAD.MOV.U32 R35, RZ, RZ, R36 ;  /* 0x000000ffff237224 */ /* 0x000fe200078e0024 */
[----:B0-----:R-:W-:Y:S01]  /*7560*/  IABS R10, R26 ;  /* 0x0000001a000a7213 */ /* 0x001fe20000000000 */
[----:B------:R-:W-:Y:S02]  /*7570*/  IMAD.MOV.U32 R26, RZ, RZ, R27 ;  /* 0x000000ffff1a7224 */ /* 0x000fe400078e001b */
[----:B------:R-:W-:Y:S01]  /*7580*/  IMAD.MOV.U32 R27, RZ, RZ, R28 ;  /* 0x000000ffff1b7224 */ /* 0x000fe200078e001c */
[----:B------:R-:W-:Y:S01]  /*7590*/  MOV R36, R41 ;  /* 0x0000002900247202 */ /* 0x000fe20000000f00 */
[----:B-1----:R-:W-:Y:S02]  /*75a0*/  IMAD.MOV.U32 R5, RZ, RZ, R9 ;  /* 0x000000ffff057224 */ /* 0x002fe400078e0009 */
[----:B------:R-:W-:Y:S01]  /*75b0*/  IMAD.MOV.U32 R28, RZ, RZ, R29 ;  /* 0x000000ffff1c7224 */ /* 0x000fe200078e001d */
[----:B------:R-:W-:Y:S01]  /*75c0*/  MOV R29, R30 ;  /* 0x0000001e001d7202 */ /* 0x000fe20000000f00 */
[----:B------:R-:W-:-:S02]  /*75d0*/  IMAD.MOV.U32 R30, RZ, RZ, R31 ;  /* 0x000000ffff1e7224 */ /* 0x000fc400078e001f */
[----:B------:R-:W-:Y:S02]  /*75e0*/  IMAD.MOV.U32 R31, RZ, RZ, R32 ;  /* 0x000000ffff1f7224 */ /* 0x000fe400078e0020 */
[----:B------:R-:W-:Y:S02]  /*75f0*/  @!P0 IMAD.MOV R5, RZ, RZ, -R5 ;  /* 0x000000ffff058224 */ /* 0x000fe400078e0a05 */
[----:B------:R-:W-:Y:S02]  /*7600*/  IMAD.MOV.U32 R32, RZ, RZ, R33 ;  /* 0x000000ffff207224 */ /* 0x000fe400078e0021 */
[----:B------:R-:W-:Y:S02]  /*7610*/  IMAD.MOV.U32 R33, RZ, RZ, R34 ;  /* 0x000000ffff217224 */ /* 0x000fe400078e0022 */
[----:B------:R-:W-:Y:S02]  /*7620*/  IMAD.MOV.U32 R34, RZ, RZ, R36 ;  /* 0x000000ffff227224 */ /* 0x000fe400078e0024 */
[----:B------:R-:W-:-:S02]  /*7630*/  IMAD.MOV.U32 R41, RZ, RZ, R49 ;  /* 0x000000ffff297224 */ /* 0x000fc400078e0031 */
[----:B----4-:R-:W-:Y:S01]  /*7640*/  IMAD.MOV.U32 R36, RZ, RZ, R46 ;  /* 0x000000ffff247224 */ /* 0x010fe200078e002e */
[----:B------:R-:W4:Y:S01]  /*7650*/  LDL.LU R49, [R1+0x378] ;  /* 0x0003780001317983 */ /* 0x000f220000300800 */
[----:B------:R-:W-:Y:S02]  /*7660*/  IMAD.MOV.U32 R46, RZ, RZ, R47 ;  /* 0x000000ffff2e7224 */ /* 0x000fe400078e002f */
[----:B------:R-:W-:Y:S01]  /*7670*/  IMAD.MOV.U32 R47, RZ, RZ, R59 ;  /* 0x000000ffff2f7224 */ /* 0x000fe200078e003b */
[----:B------:R0:W-:Y:S04]  /*7680*/  STL [R1+0x210], R5 ;  /* 0x0002100501007387 */ /* 0x0001e80000100800 */
[----:B------:R-:W3:Y:S01]  /*7690*/  LDL.LU R59, [R1+0x328] ;  /* 0x00032800013b7983 */ /* 0x000ee20000300800 */
[----:B------:R-:W-:Y:S01]  /*76a0*/  IMAD R6, R56, R2, R6 ;  /* 0x0000000238067224 */ /* 0x000fe200078e0206 */
[----:B------:R-:W-:Y:S01]  /*76b0*/  IABS R2, R26 ;  /* 0x0000001a00027213 */ /* 0x000fe20000000000 */
[----:B------:R-:W-:Y:S01]  /*76c0*/  @!P4 IMAD.IADD R4, R4, 0x1, -R56 ;  /* 0x000000010404c824 */ /* 0x000fe200078e0a38 */
[----:B------:R-:W-:Y:S01]  /*76d0*/  ISETP.GE.AND P4, PT, R26, RZ, PT ;  /* 0x000000ff1a00720c */ /* 0x000fe20003f86270 */
[----:B------:R-:W-:Y:S01]  /*76e0*/  IMAD.MOV.U32 R25, RZ, RZ, R29 ;  /* 0x000000ffff197224 */ /* 0x000fe200078e001d */
[----:B------:R-:W-:Y:S01]  /*76f0*/  MOV R26, R28 ;  /* 0x0000001c001a7202 */ /* 0x000fe20000000f00 */
[----:B------:R-:W-:-:S02]  /*7700*/  IMAD.MOV.U32 R29, RZ, RZ, R30 ;  /* 0x000000ffff1d7224 */ /* 0x000fc400078e001e */
[----:B------:R-:W-:Y:S02]  /*7710*/  IMAD.MOV.U32 R30, RZ, RZ, R34 ;  /* 0x000000ffff1e7224 */ /* 0x000fe400078e0022 */
[----:B------:R-:W-:Y:S02]  /*7720*/  IMAD.MOV.U32 R28, RZ, RZ, R31 ;  /* 0x000000ffff1c7224 */ /* 0x000fe400078e001f */
[----:B------:R-:W-:Y:S02]  /*7730*/  IMAD.MOV.U32 R34, RZ, RZ, R46 ;  /* 0x000000ffff227224 */ /* 0x000fe400078e002e */
[----:B------:R-:W-:Y:S01]  /*7740*/  IMAD.MOV.U32 R31, RZ, RZ, R33 ;  /* 0x000000ffff1f7224 */ /* 0x000fe200078e0021 */
[----:B------:R-:W4:Y:S01]  /*7750*/  LDL.LU R46, [R1+0x36c] ;  /* 0x00036c00012e7983 */ /* 0x000f220000300800 */
[----:B------:R-:W-:-:S03]  /*7760*/  IMAD.MOV.U32 R33, RZ, RZ, R47 ;  /* 0x000000ffff217224 */ /* 0x000fc600078e002f */
[----:B------:R-:W4:Y:S01]  /*7770*/  LDL.LU R47, [R1+0x370] ;  /* 0x00037000012f7983 */ /* 0x000f220000300800 */
[----:B------:R-:W-:Y:S01]  /*7780*/  ISETP.GT.U32.AND P0, PT, R56, R4, PT ;  /* 0x000000043800720c */ /* 0x000fe20003f04070 */
[----:B------:R-:W-:-:S04]  /*7790*/  IMAD.HI.U32 R7, R44, R8, RZ ;  /* 0x000000082c077227 */ /* 0x000fc800078e00ff */
[----:B------:R-:W-:Y:S02]  /*77a0*/  IMAD.MOV.U32 R12, RZ, RZ, R0 ;  /* 0x000000ffff0c7224 */ /* 0x000fe400078e0000 */
[----:B------:R-:W-:-:S03]  /*77b0*/  IMAD.MOV R7, RZ, RZ, -R7 ;  /* 0x000000ffff077224 */ /* 0x000fc600078e0a07 */
[----:B------:R-:W-:Y:S01]  /*77c0*/  @!P6 IADD3 R12, PT, PT, -R12, RZ, RZ ;  /* 0x000000ff0c0ce210 */ /* 0x000fe20007ffe1ff */
[C---:B------:R-:W-:Y:S01]  /*77d0*/  IMAD R8, R56.reuse, R7, R8 ;  /* 0x0000000738087224 */ /* 0x040fe200078e0208 */
[----:B------:R-:W-:Y:S01]  /*77e0*/  ISETP.GT.U32.AND P6, PT, R56, R6, PT ;  /* 0x000000063800720c */ /* 0x000fe20003fc4070 */
[----:B------:R-:W-:-:S04]  /*77f0*/  IMAD.HI.U32 R0, R44, R10, RZ ;  /* 0x0000000a2c007227 */ /* 0x000fc800078e00ff */
[----:B------:R-:W-:Y:S01]  /*7800*/  @!P0 IMAD.IADD R4, R4, 0x1, -R56 ;  /* 0x0000000104048824 */ /* 0x000fe200078e0a38 */
[----:B------:R-:W-:Y:S01]  /*7810*/  ISETP.GT.U32.AND P0, PT, R56, R8, PT ;  /* 0x000000083800720c */ /* 0x000fe20003f04070 */
[----:B------:R-:W-:-:S04]  /*7820*/  IMAD.MOV R0, RZ, RZ, -R0 ;  /* 0x000000ffff007224 */ /* 0x000fc800078e0a00 */
[----:B------:R-:W-:Y:S02]  /*7830*/  IMAD R0, R56, R0, R10 ;  /* 0x0000000038007224 */ /* 0x000fe400078e020a */
[----:B------:R-:W-:-:S03]  /*7840*/  @!P6 IMAD.IADD R6, R6, 0x1, -R56 ;  /* 0x000000010606e824 */ /* 0x000fc600078e0a38 */
[----:B------:R-:W-:-:S03]  /*7850*/  ISETP.GT.U32.AND P6, PT, R56, R0, PT ;  /* 0x000000003800720c */ /* 0x000fc60003fc4070 */
[----:B------:R-:W-:Y:S01]  /*7860*/  @!P0 IMAD.IADD R8, R8, 0x1, -R56 ;  /* 0x0000000108088824 */ /* 0x000fe200078e0a38 */
[----:B------:R-:W-:Y:S01]  /*7870*/  ISETP.GT.U32.AND P0, PT, R56, R6, PT ;  /* 0x000000063800720c */ /* 0x000fe20003f04070 */
[----:B------:R-:W-:Y:S01]  /*7880*/  IMAD.HI.U32 R11, R44, R2, RZ ;  /* 0x000000022c0b7227 */ /* 0x000fe200078e00ff */
[----:B------:R-:W-:Y:S02]  /*7890*/  IABS R7, R22 ;  /* 0x0000001600077213 */ /* 0x000fe40000000000 */
[----:B0-----:R-:W-:Y:S01]  /*78a0*/  IABS R5, R23 ;  /* 0x0000001700057213 */ /* 0x001fe20000000000 */
[----:B------:R-:W-:Y:S01]  /*78b0*/  IMAD.MOV R11, RZ, RZ, -R11 ;  /* 0x000000ffff0b7224 */ /* 0x000fe200078e0a0b */
[----:B------:R-:W-:Y:S01]  /*78c0*/  MOV R13, R4 ;  /* 0x00000004000d7202 */ /* 0x000fe20000000f00 */
[----:B------:R0:W-:Y:S02]  /*78d0*/  STL [R1+0x20c], R12 ;  /* 0x00020c0c01007387 */ /* 0x0001e40000100800 */
[----:B------:R-:W-:-:S02]  /*78e0*/  IMAD R2, R56, R11, R2 ;  /* 0x0000000b38027224 */ /* 0x000fc400078e0202 */
[----:B------:R-:W-:Y:S01]  /*78f0*/  IMAD.HI.U32 R11, R44, R5, RZ ;  /* 0x000000052c0b7227 */ /* 0x000fe200078e00ff */
[----:B------:R-:W-:-:S03]  /*7900*/  IABS R9, R24 ;  /* 0x0000001800097213 */ /* 0x000fc60000000000 */
[----:B------:R-:W-:Y:S02]  /*7910*/  @!P6 IMAD.IADD R0, R0, 0x1, -R56 ;  /* 0x000000010000e824 */ /* 0x000fe400078e0a38 */
[----:B0-----:R-:W-:-:S04]  /*7920*/  IMAD.HI.U32 R12, R44, R7, RZ ;  /* 0x000000072c0c7227 */ /* 0x001fc800078e00ff */
[----:B------:R-:W-:Y:S01]  /*7930*/  @!P5 IMAD.MOV R13, RZ, RZ, -R13 ;  /* 0x000000ffff0dd224 */ /* 0x000fe200078e0a0d */
[----:B------:R-:W-:Y:S01]  /*7940*/  ISETP.GT.U32.AND P5, PT, R56, R8, PT ;  /* 0x000000083800720c */ /* 0x000fe20003fa4070 */
[----:B------:R-:W-:Y:S02]  /*7950*/  IMAD.MOV R12, RZ, RZ, -R12 ;  /* 0x000000ffff0c7224 */ /* 0x000fe400078e0a0c */
[----:B------:R-:W-:Y:S01]  /*7960*/  @!P0 IMAD.IADD R6, R6, 0x1, -R56 ;  /* 0x0000000106068824 */ /* 0x000fe200078e0a38 */
[C---:B------:R-:W-:Y:S01]  /*7970*/  ISETP.GT.U32.AND P6, PT, R56.reuse, R0, PT ;  /* 0x000000003800720c */ /* 0x040fe20003fc4070 */
[----:B------:R-:W-:Y:S01]  /*7980*/  IMAD.MOV R11, RZ, RZ, -R11 ;  /* 0x000000ffff0b7224 */ /* 0x000fe200078e0a0b */
[C---:B------:R-:W-:Y:S01]  /*7990*/  ISETP.GT.U32.AND P0, PT, R56.reuse, R2, PT ;  /* 0x000000023800720c */ /* 0x040fe20003f04070 */
[----:B------:R-:W-:Y:S02]  /*79a0*/  IMAD R7, R56, R12, R7 ;  /* 0x0000000c38077224 */ /* 0x000fe400078e0207 */
[----:B------:R-:W-:-:S02]  /*79b0*/  IMAD.MOV.U32 R14, RZ, RZ, R6 ;  /* 0x000000ffff0e7224 */ /* 0x000fc400078e0006 */
[----:B------:R-:W-:-:S04]  /*79c0*/  IMAD.HI.U32 R10, R44, R9, RZ ;  /* 0x000000092c0a7227 */ /* 0x000fc800078e00ff */
[C---:B------:R-:W-:Y:S01]  /*79d0*/  IMAD R5, R56.reuse, R11, R5 ;  /* 0x0000000b38057224 */ /* 0x040fe200078e0205 */
[----:B------:R-:W-:Y:S01]  /*79e0*/  IABS R11, R25 ;  /* 0x00000019000b7213 */ /* 0x000fe20000000000 */
[----:B------:R-:W-:Y:S01]  /*79f0*/  @!P3 IMAD.MOV R14, RZ, RZ, -R14 ;  /* 0x000000ffff0eb224 */ /* 0x000fe200078e0a0e */
[----:B------:R-:W-:Y:S01]  /*7a00*/  ISETP.GT.U32.AND P3, PT, R56, R7, PT ;  /* 0x000000073800720c */ /* 0x000fe20003f64070 */
[----:B------:R-:W-:Y:S01]  /*7a10*/  IMAD.MOV R10, RZ, RZ, -R10 ;  /* 0x000000ffff0a7224 */ /* 0x000fe200078e0a0a */
[----:B------:R-:W-:Y:S01]  /*7a20*/  @!P5 IADD3 R8, PT, PT, R8, -R56, RZ ;  /* 0x800000380808d210 */ /* 0x000fe20007ffe0ff */
[----:B------:R-:W-:Y:S01]  /*7a30*/  IMAD.HI.U32 R6, R44, R11, RZ ;  /* 0x0000000b2c067227 */ /* 0x000fe200078e00ff */
[----:B------:R-:W-:-:S03]  /*7a40*/  ISETP.GT.U32.AND P5, PT, R56, R5, PT ;  /* 0x000000053800720c */ /* 0x000fc60003fa4070 */
[----:B------:R-:W-:Y:S01]  /*7a50*/  IMAD R9, R56, R10, R9 ;  /* 0x0000000a38097224 */ /* 0x000fe200078e0209 */
[----:B------:R-:W-:Y:S01]  /*7a60*/  IABS R10, R26 ;  /* 0x0000001a000a7213 */ /* 0x000fe20000000000 */
[----:B------:R-:W-:Y:S02]  /*7a70*/  IMAD.MOV R6, RZ, RZ, -R6 ;  /* 0x000000ffff067224 */ /* 0x000fe400078e0a06 */
[--C-:B------:R-:W-:Y:S02]  /*7a80*/  @!P6 IMAD.IADD R0, R0, 0x1, -R56.reuse ;  /* 0x000000010000e824 */ /* 0x100fe400078e0a38 */
[----:B------:R-:W-:Y:S01]  /*7a90*/  @!P0 IMAD.IADD R2, R2, 0x1, -R56 ;  /* 0x0000000102028824 */ /* 0x000fe200078e0a38 */
[C---:B------:R-:W-:Y:S01]  /*7aa0*/  ISETP.GT.U32.AND P6, PT, R56.reuse, R9, PT ;  /* 0x000000093800720c */ /* 0x040fe20003fc4070 */
[----:B------:R-:W-:Y:S02]  /*7ab0*/  IMAD.MOV.U32 R4, RZ, RZ, R10 ;  /* 0x000000ffff047224 */ /* 0x000fe400078e000a */
[C---:B------:R-:W-:Y:S01]  /*7ac0*/  IMAD R6, R56.reuse, R6, R11 ;  /* 0x0000000638067224 */ /* 0x040fe200078e020b */
[----:B------:R-:W-:Y:S01]  /*7ad0*/  MOV R11, R0 ;  /* 0x00000000000b7202 */ /* 0x000fe20000000f00 */
[--C-:B------:R-:W-:Y:S01]  /*7ae0*/  @!P3 IMAD.IADD R7, R7, 0x1, -R56.reuse ;  /* 0x000000010707b824 */ /* 0x100fe200078e0a38 */
[----:B------:R0:W-:Y:S01]  /*7af0*/  STL [R1+0x204], R13 ;  /* 0x0002040d01007387 */ /* 0x0001e20000100800 */
[C---:B------:R-:W-:Y:S01]  /*7b00*/  ISETP.GT.U32.AND P3, PT, R56.reuse, R2, PT ;  /* 0x000000023800720c */ /* 0x040fe20003f64070 */
[----:B------:R-:W-:Y:S01]  /*7b10*/  @!P5 IMAD.IADD R5, R5, 0x1, -R56 ;  /* 0x000000010505d824 */ /* 0x000fe200078e0a38 */
[----:B------:R-:W-:Y:S01]  /*7b20*/  IABS R12, R27 ;  /* 0x0000001b000c7213 */ /* 0x000fe20000000000 */
[----:B------:R-:W-:Y:S01]  /*7b30*/  @!P1 IMAD.MOV R11, RZ, RZ, -R11 ;  /* 0x000000ffff0b9224 */ /* 0x000fe200078e0a0b */
[----:B------:R-:W-:-:S02]  /*7b40*/  ISETP.GT.U32.AND P5, PT, R56, R7, PT ;  /* 0x000000073800720c */ /* 0x000fc40003fa4070 */
[----:B------:R-:W-:Y:S01]  /*7b50*/  ISETP.GT.U32.AND P1, PT, R56, R6, PT ;  /* 0x000000063800720c */ /* 0x000fe20003f24070 */
[----:B0-----:R-:W-:-:S04]  /*7b60*/  IMAD.HI.U32 R13, R44, R4, RZ ;  /* 0x000000042c0d7227 */ /* 0x001fc800078e00ff */
[----:B------:R-:W-:Y:S02]  /*7b70*/  IMAD.MOV R13, RZ, RZ, -R13 ;  /* 0x000000ffff0d7224 */ /* 0x000fe400078e0a0d */
[----:B------:R-:W-:Y:S02]  /*7b80*/  IMAD.MOV.U32 R10, RZ, RZ, R12 ;  /* 0x000000ffff0a7224 */ /* 0x000fe400078e000c */
[C---:B------:R-:W-:Y:S02]  /*7b90*/  IMAD R4, R56.reuse, R13, R4 ;  /* 0x0000000d38047224 */ /* 0x040fe400078e0204 */
[----:B------:R-:W-:Y:S01]  /*7ba0*/  @!P2 IMAD.MOV R8, RZ, RZ, -R8 ;  /* 0x000000ffff08a224 */ /* 0x000fe200078e0a08 */
[----:B------:R-:W-:Y:S01]  /*7bb0*/  IABS R0, R28 ;  /* 0x0000001c00007213 */ /* 0x000fe20000000000 */
[--C-:B------:R-:W-:Y:S01]  /*7bc0*/  @!P6 IMAD.IADD R9, R9, 0x1, -R56.reuse ;  /* 0x000000010909e824 */ /* 0x100fe200078e0a38 */
[----:B------:R-:W-:Y:S01]  /*7bd0*/  ISETP.GT.U32.AND P6, PT, R56, R5, PT ;  /* 0x000000053800720c */ /* 0x000fe20003fc4070 */
[----:B------:R-:W-:Y:S01]  /*7be0*/  IMAD.HI.U32 R12, R44, R10, RZ ;  /* 0x0000000a2c0c7227 */ /* 0x000fe200078e00ff */
[----:B------:R-:W-:Y:S03]  /*7bf0*/  STL [R1+0x200], R14 ;  /* 0x0002000e01007387 */ /* 0x000fe60000100800 */
[----:B------:R-:W-:Y:S01]  /*7c00*/  @!P3 IMAD.IADD R2, R2, 0x1, -R56 ;  /* 0x000000010202b824 */ /* 0x000fe200078e0a38 */
[----:B------:R0:W-:Y:S01]  /*7c10*/  STL [R1+0x1fc], R8 ;  /* 0x0001fc0801007387 */ /* 0x0001e20000100800 */
[----:B------:R-:W-:Y:S01]  /*7c20*/  ISETP.GT.U32.AND P3, PT, R56, R4, PT ;  /* 0x000000043800720c */ /* 0x000fe20003f64070 */
[----:B------:R-:W-:-:S02]  /*7c30*/  IMAD.MOV R12, RZ, RZ, -R12 ;  /* 0x000000ffff0c7224 */ /* 0x000fc400078e0a0c */
[----:B------:R1:W-:Y:S01]  /*7c40*/  STL [R1+0x1f8], R11 ;  /* 0x0001f80b01007387 */ /* 0x0003e20000100800 */
[--C-:B------:R-:W-:Y:S01]  /*7c50*/  @!P5 IMAD.IADD R7, R7, 0x1, -R56.reuse ;  /* 0x000000010707d824 */ /* 0x100fe200078e0a38 */
[----:B------:R-:W-:Y:S01]  /*7c60*/  ISETP.GE.AND P0, PT, R22, RZ, PT ;  /* 0x000000ff1600720c */ /* 0x000fe20003f06270 */
[----:B------:R-:W-:Y:S01]  /*7c70*/  @!P1 IMAD.IADD R6, R6, 0x1, -R56 ;  /* 0x0000000106069824 */ /* 0x000fe200078e0a38 */
[----:B------:R-:W-:Y:S02]  /*7c80*/  ISETP.GE.AND P5, PT, R23, RZ, PT ;  /* 0x000000ff1700720c */ /* 0x000fe40003fa6270 */
[----:B0-----:R-:W-:Y:S01]  /*7c90*/  IABS R8, R29 ;  /* 0x0000001d00087213 */ /* 0x001fe20000000000 */
[----:B------:R-:W-:Y:S02]  /*7ca0*/  IMAD R10, R56, R12, R10 ;  /* 0x0000000c380a7224 */ /* 0x000fe400078e020a */
[----:B-1----:R-:W-:Y:S01]  /*7cb0*/  IMAD.HI.U32 R11, R44, R0, RZ ;  /* 0x000000002c0b7227 */ /* 0x002fe200078e00ff */
[----:B------:R-:W-:-:S03]  /*7cc0*/  ISETP.GT.U32.AND P2, PT, R56, R9, PT ;  /* 0x000000093800720c */ /* 0x000fc60003f44070 */
[----:B------:R-:W-:Y:S02]  /*7cd0*/  IMAD.MOV R12, RZ, RZ, -R11 ;  /* 0x000000ffff0c7224 */ /* 0x000fe400078e0a0b */
[----:B------:R-:W-:-:S04]  /*7ce0*/  IMAD.HI.U32 R11, R44, R8, RZ ;  /* 0x000000082c0b7227 */ /* 0x000fc800078e00ff */
[----:B------:R-:W-:Y:S01]  /*7cf0*/  @!P4 IMAD.MOV R2, RZ, RZ, -R2 ;  /* 0x000000ffff02c224 */ /* 0x000fe200078e0a02 */
[C---:B------:R-:W-:Y:S01]  /*7d00*/  ISETP.GT.U32.AND P4, PT, R56.reuse, R6, PT ;  /* 0x000000063800720c */ /* 0x040fe20003f84070 */
[--C-:B------:R-:W-:Y:S01]  /*7d10*/  @!P6 IMAD.IADD R5, R5, 0x1, -R56.reuse ;  /* 0x000000010505e824 */ /* 0x100fe200078e0a38 */
[----:B------:R-:W-:Y:S01]  /*7d20*/  ISETP.GT.U32.AND P6, PT, R56, R10, PT ;  /* 0x0000000a3800720c */ /* 0x000fe20003fc4070 */
[----:B------:R-:W-:Y:S01]  /*7d30*/  @!P3 IMAD.IADD R4, R4, 0x1, -R56 ;  /* 0x000000010404b824 */ /* 0x000fe200078e0a38 */
[----:B------:R-:W-:Y:S01]  /*7d40*/  IADD3 R11, PT, PT, -R11, RZ, RZ ;  /* 0x000000ff0b0b7210 */ /* 0x000fe20007ffe1ff */
[C---:B------:R-:W-:Y:S02]  /*7d50*/  IMAD R0, R56.reuse, R12, R0 ;  /* 0x0000000c38007224 */ /* 0x040fe400078e0200 */
[----:B------:R-:W-:Y:S01]  /*7d60*/  @!P0 IMAD.MOV R7, RZ, RZ, -R7 ;  /* 0x000000ffff078224 */ /* 0x000fe200078e0a07 */
[C---:B------:R-:W-:Y:S01]  /*7d70*/  ISETP.GT.U32.AND P0, PT, R56.reuse, R4, PT ;  /* 0x000000043800720c */ /* 0x040fe20003f04070 */
[----:B------:R-:W-:Y:S01]  /*7d80*/  @!P5 IMAD.MOV R5, RZ, RZ, -R5 ;  /* 0x000000ffff05d224 */ /* 0x000fe200078e0a05 */
[C---:B------:R-:W-:Y:S01]  /*7d90*/  ISETP.GT.U32.AND P5, PT, R56.reuse, R0, PT ;  /* 0x000000003800720c */ /* 0x040fe20003fa4070 */
[----:B------:R-:W-:-:S02]  /*7da0*/  IMAD R8, R56, R11, R8 ;  /* 0x0000000b38087224 */ /* 0x000fc400078e0208 */
[--C-:B------:R-:W-:Y:S01]  /*7db0*/  @!P2 IMAD.IADD R9, R9, 0x1, -R56.reuse ;  /* 0x000000010909a824 */ /* 0x100fe200078e0a38 */
[----:B------:R-:W-:Y:S01]  /*7dc0*/  ISETP.GE.AND P2, PT, R24, RZ, PT ;  /* 0x000000ff1800720c */ /* 0x000fe20003f46270 */
[----:B------:R0:W-:Y:S01]  /*7dd0*/  STL [R1+0x1ec], R2 ;  /* 0x0001ec0201007387 */ /* 0x0001e20000100800 */
[--C-:B------:R-:W-:Y:S01]  /*7de0*/  @!P4 IMAD.IADD R6, R6, 0x1, -R56.reuse ;  /* 0x000000010606c824 */ /* 0x100fe200078e0a38 */
[----:B------:R-:W-:Y:S01]  /*7df0*/  ISETP.GT.U32.AND P4, PT, R56, R8, PT ;  /* 0x000000083800720c */ /* 0x000fe20003f84070 */
[--C-:B------:R-:W-:Y:S01]  /*7e00*/  @!P6 IMAD.IADD R10, R10, 0x1, -R56.reuse ;  /* 0x000000010a0ae824 */ /* 0x100fe200078e0a38 */
[----:B------:R1:W-:Y:S01]  /*7e10*/  STL [R1+0x1e8], R7 ;  /* 0x0001e80701007387 */ /* 0x0003e20000100800 */
[----:B------:R-:W-:Y:S02]  /*7e20*/  ISETP.GE.AND P3, PT, R26, RZ, PT ;  /* 0x000000ff1a00720c */ /* 0x000fe40003f66270 */
[----:B0-----:R-:W-:Y:S01]  /*7e30*/  IABS R2, R30 ;  /* 0x0000001e00027213 */ /* 0x001fe20000000000 */
[----:B------:R0:W-:Y:S01]  /*7e40*/  STL [R1+0x1dc], R5 ;  /* 0x0001dc0501007387 */ /* 0x0001e20000100800 */
[----:B------:R-:W-:Y:S01]  /*7e50*/  ISETP.GT.U32.AND P6, PT, R56, R10, PT ;  /* 0x0000000a3800720c */ /* 0x000fe20003fc4070 */
[----:B-1----:R-:W-:Y:S01]  /*7e60*/  IMAD.MOV.U32 R7, RZ, RZ, R9 ;  /* 0x000000ffff077224 */ /* 0x002fe200078e0009 */
[----:B------:R-:W-:Y:S01]  /*7e70*/  IABS R9, R35 ;  /* 0x0000002300097213 */ /* 0x000fe20000000000 */
[----:B------:R-:W-:-:S02]  /*7e80*/  @!P0 IMAD.IADD R4, R4, 0x1, -R56 ;  /* 0x0000000104048824 */ /* 0x000fc400078e0a38 */
[----:B0-----:R-:W-:Y:S01]  /*7e90*/  IMAD.HI.U32 R5, R44, R2, RZ ;  /* 0x000000022c057227 */ /* 0x001fe200078e00ff */
[----:B------:R-:W-:-:S03]  /*7ea0*/  ISETP.GE.AND P1, PT, R25, RZ, PT ;  /* 0x000000ff1900720c */ /* 0x000fc60003f26270 */
[----:B------:R-:W-:Y:S02]  /*7eb0*/  @!P5 IMAD.IADD R0, R0, 0x1, -R56 ;  /* 0x000000010000d824 */ /* 0x000fe400078e0a38 */
[----:B------:R-:W-:Y:S02]  /*7ec0*/  IMAD.MOV R5, RZ, RZ, -R5 ;  /* 0x000000ffff057224 */ /* 0x000fe400078e0a05 */
[----:B------:R-:W-:Y:S01]  /*7ed0*/  @!P2 IMAD.MOV R7, RZ, RZ, -R7 ;  /* 0x000000ffff07a224 */ /* 0x000fe200078e0a07 */
[----:B------:R-:W-:Y:S01]  /*7ee0*/  ISETP.GE.AND P2, PT, R27, RZ, PT ;  /* 0x000000ff1b00720c */ /* 0x000fe20003f46270 */
[----:B------:R-:W-:Y:S02]  /*7ef0*/  IMAD.MOV.U32 R11, RZ, RZ, R6 ;  /* 0x000000ffff0b7224 */ /* 0x000fe400078e0006 */
[----:B------:R-:W-:Y:S02]  /*7f00*/  IMAD.MOV.U32 R6, RZ, RZ, R9 ;  /* 0x000000ffff067224 */ /* 0x000fe400078e0009 */
[----:B------:R-:W-:Y:S01]  /*7f10*/  @!P4 IMAD.IADD R8, R8, 0x1, -R56 ;  /* 0x000000010808c824 */ /* 0x000fe200078e0a38 */
[C---:B------:R-:W-:Y:S01]  /*7f20*/  ISETP.GT.U32.AND P4, PT, R56.reuse, R0, PT ;  /* 0x000000003800720c */ /* 0x040fe20003f84070 */
[----:B------:R-:W-:-:S02]  /*7f30*/  IMAD R5, R56, R5, R2 ;  /* 0x0000000538057224 */ /* 0x000fc400078e0202 */
[----:B------:R-:W-:Y:S01]  /*7f40*/  IMAD.MOV.U32 R9, RZ, RZ, R4 ;  /* 0x000000ffff097224 */ /* 0x000fe200078e0004 */
[----:B------:R-:W-:-:S03]  /*7f50*/  @!P6 IADD3 R10, PT, PT, R10, -R56, RZ ;  /* 0x800000380a0ae210 */ /* 0x000fc60007ffe0ff */
[----:B------:R-:W-:Y:S01]  /*7f60*/  @!P3 IMAD.MOV R9, RZ, RZ, -R9 ;  /* 0x000000ffff09b224 */ /* 0x000fe200078e0a09 */
[----:B------:R-:W-:Y:S01]  /*7f70*/  ISETP.GT.U32.AND P3, PT, R56, R5, PT ;  /* 0x000000053800720c */ /* 0x000fe20003f64070 */
[----:B------:R-:W-:Y:S01]  /*7f80*/  @!P1 IMAD.MOV R11, RZ, RZ, -R11 ;  /* 0x000000ffff0b9224 */ /* 0x000fe200078e0a0b */
[----:B------:R-:W-:Y:S01]  /*7f90*/  ISETP.GE.AND P0, PT, R28, RZ, PT ;  /* 0x000000ff1c00720c */ /* 0x000fe20003f06270 */
[----:B------:R0:W-:Y:S01]  /*7fa0*/  STL [R1+0x44], R7 ;  /* 0x0000440701007387 */ /* 0x0001e20000100800 */
[----:B------:R-:W-:Y:S01]  /*7fb0*/  @!P2 IMAD.MOV R10, RZ, RZ, -R10 ;  /* 0x000000ffff0aa224 */ /* 0x000fe200078e0a0a */
[----:B------:R-:W-:Y:S01]  /*7fc0*/  ISETP.GT.U32.AND P1, PT, R56, R8, PT ;  /* 0x000000083800720c */ /* 0x000fe20003f24070 */
[----:B------:R-:W-:Y:S01]  /*7fd0*/  @!P4 IMAD.IADD R0, R0, 0x1, -R56 ;  /* 0x000000010000c824 */ /* 0x000fe200078e0a38 */
[----:B------:R-:W-:Y:S01]  /*7fe0*/  STL [R1+0x40], R11 ;  /* 0x0000400b01007387 */ /* 0x000fe20000100800 */
[----:B0-----:R-:W-:-:S03]  /*7ff0*/  IABS R7, R31 ;  /* 0x0000001f00077213 */ /* 0x001fc60000000000 */
[----:B------:R-:W-:Y:S02]  /*8000*/  STL [R1+0x3c], R9 ;  /* 0x00003c0901007387 */ /* 0x000fe40000100800 */
[----:B------:R-:W-:Y:S01]  /*8010*/  @!P3 IMAD.IADD R5, R5, 0x1, -R56 ;  /* 0x000000010505b824 */ /* 0x000fe200078e0a38 */
[----:B------:R-:W-:Y:S01]  /*8020*/  ISETP.GE.AND P6, PT, R29, RZ, PT ;  /* 0x000000ff1d00720c */ /* 0x000fe20003fc6270 */
[----:B------:R0:W-:Y:S01]  /*8030*/  STL [R1+0x28], R10 ;  /* 0x0000280a01007387 */ /* 0x0001e20000100800 */
[----:B------:R-:W-:-:S04]  /*8040*/  IMAD.HI.U32 R2, R44, R7, RZ ;  /* 0x000000072c027227 */ /* 0x000fc800078e00ff */
[----:B------:R-:W-:-:S04]  /*8050*/  IMAD.HI.U32 R4, R44, R6, RZ ;  /* 0x000000062c047227 */ /* 0x000fc800078e00ff */
[----:B0-----:R-:W-:Y:S01]  /*8060*/  IMAD.MOV.U32 R10, RZ, RZ, R0 ;  /* 0x000000ffff0a7224 */ /* 0x001fe200078e0000 */
[----:B------:R-:W-:-:S03]  /*8070*/  IADD3 R2, PT, PT, -R2, RZ, RZ ;  /* 0x000000ff02027210 */ /* 0x000fc60007ffe1ff */
[----:B------:R-:W-:Y:S01]  /*8080*/  @!P0 IMAD.MOV R10, RZ, RZ, -R10 ;  /* 0x000000ffff0a8224 */ /* 0x000fe200078e0a0a */
[C---:B------:R-:W-:Y:S01]  /*8090*/  ISETP.GT.U32.AND P0, PT, R56.reuse, R5, PT ;  /* 0x000000053800720c */ /* 0x040fe20003f04070 */
[----:B------:R-:W-:Y:S02]  /*80a0*/  IMAD.MOV R9, RZ, RZ, -R4 ;  /* 0x000000ffff097224 */ /* 0x000fe400078e0a04 */
[----:B------:R-:W-:Y:S02]  /*80b0*/  IMAD R4, R56, R2, R7 ;  /* 0x0000000238047224 */ /* 0x000fe400078e0207 */
[----:B------:R-:W-:Y:S01]  /*80c0*/  @!P1 IMAD.IADD R8, R8, 0x1, -R56 ;  /* 0x0000000108089824 */ /* 0x000fe200078e0a38 */
[----:B------:R-:W-:Y:S01]  /*80d0*/  IABS R0, R36 ;  /* 0x0000002400007213 */ /* 0x000fe20000000000 */
[C---:B------:R-:W-:Y:S02]  /*80e0*/  IMAD R2, R56.reuse, R9, R6 ;  /* 0x0000000938027224 */ /* 0x040fe400078e0206 */
[----:B------:R-:W-:Y:S01]  /*80f0*/  @!P6 IMAD.MOV R8, RZ, RZ, -R8 ;  /* 0x000000ffff08e224 */ /* 0x000fe200078e0a08 */
[----:B------:R-:W-:Y:S01]  /*8100*/  ISETP.GT.U32.AND P6, PT, R56, R4, PT ;  /* 0x000000043800720c */ /* 0x000fe20003fc4070 */
[----:B------:R-:W-:-:S04]  /*8110*/  IMAD.HI.U32 R7, R44, R0, RZ ;  /* 0x000000002c077227 */ /* 0x000fc800078e00ff */
[----:B------:R-:W-:Y:S01]  /*8120*/  @!P0 IMAD.IADD R5, R5, 0x1, -R56 ;  /* 0x0000000105058824 */ /* 0x000fe200078e0a38 */
[----:B------:R-:W-:Y:S01]  /*8130*/  ISETP.GT.U32.AND P0, PT, R56, R2, PT ;  /* 0x000000023800720c */ /* 0x000fe20003f04070 */
[----:B------:R-:W-:Y:S01]  /*8140*/  IMAD.MOV R7, RZ, RZ, -R7 ;  /* 0x000000ffff077224 */ /* 0x000fe200078e0a07 */
[----:B------:R-:W-:-:S03]  /*8150*/  ISETP.GE.AND P5, PT, R30, RZ, PT ;  /* 0x000000ff1e00720c */ /* 0x000fc60003fa6270 */
[----:B------:R-:W-:Y:S02]  /*8160*/  IMAD R0, R56, R7, R0 ;  /* 0x0000000738007224 */ /* 0x000fe400078e0200 */
[----:B------:R-:W-:Y:S01]  /*8170*/  @!P6 IMAD.IADD R4, R4, 0x1, -R56 ;  /* 0x000000010404e824 */ /* 0x000fe200078e0a38 */
[----:B--2---:R-:W-:Y:S02]  /*8180*/  IABS R60, R37 ;  /* 0x00000025003c7213 */ /* 0x004fe40000000000 */
[----:B------:R-:W-:-:S03]  /*8190*/  ISETP.GT.U32.AND P6, PT, R56, R0, PT ;  /* 0x000000003800720c */ /* 0x000fc60003fc4070 */
[----:B------:R-:W-:Y:S01]  /*81a0*/  @!P0 IMAD.IADD R2, R2, 0x1, -R56 ;  /* 0x0000000102028824 */ /* 0x000fe200078e0a38 */
[----:B------:R-:W-:Y:S02]  /*81b0*/  ISETP.GT.U32.AND P0, PT, R56, R4, PT ;  /* 0x000000043800720c */ /* 0x000fe40003f04070 */
[----:B------:R-:W-:Y:S02]  /*81c0*/  ISETP.GE.AND P1, PT, R36, RZ, PT ;  /* 0x000000ff2400720c */ /* 0x000fe40003f26270 */
[----:B------:R-:W-:Y:S02]  /*81d0*/  ISETP.GE.AND P4, PT, R35, RZ, PT ;  /* 0x000000ff2300720c */ /* 0x000fe40003f86270 */
[----:B------:R-:W-:Y:S02]  /*81e0*/  MOV R36, R58 ;  /* 0x0000003a00247202 */ /* 0x000fe40000000f00 */
[----:B------:R-:W-:Y:S01]  /*81f0*/  IABS R58, R33 ;  /* 0x00000021003a7213 */ /* 0x000fe20000000000 */
[----:B------:R-:W-:-:S04]  /*8200*/  IMAD.HI.U32 R6, R44, R60, RZ ;  /* 0x0000003c2c067227 */ /* 0x000fc800078e00ff */
[----:B---3--:R-:W-:Y:S01]  /*8210*/  IMAD.MOV.U32 R35, RZ, RZ, R59 ;  /* 0x000000ffff237224 */ /* 0x008fe200078e003b */
[----:B------:R-:W-:Y:S01]  /*8220*/  IABS R59, R32 ;  /* 0x00000020003b7213 */ /* 0x000fe20000000000 */
[----:B------:R-:W-:Y:S01]  /*8230*/  IMAD.MOV.U32 R11, RZ, RZ, R5 ;  /* 0x000000ffff0b7224 */ /* 0x000fe200078e0005 */
[----:B------:R-:W-:Y:S01]  /*8240*/  STL [R1+0x20], R10 ;  /* 0x0000200a01007387 */ /* 0x000fe20000100800 */
[----:B------:R-:W-:Y:S01]  /*8250*/  ISETP.GE.AND P2, PT, R31, RZ, PT ;  /* 0x000000ff1f00720c */ /* 0x000fe20003f46270 */
[----:B------:R-:W-:Y:S01]  /*8260*/  IMAD.HI.U32 R7, R44, R58, RZ ;  /* 0x0000003a2c077227 */ /* 0x000fe200078e00ff */
[----:B------:R-:W-:Y:S01]  /*8270*/  ISETP.GE.AND P3, PT, R37, RZ, PT ;  /* 0x000000ff2500720c */ /* 0x000fe20003f66270 */
[----:B------:R0:W-:Y:S02]  /*8280*/  STL [R1+0x10], R8 ;  /* 0x0000100801007387 */ /* 0x0001e40000100800 */
[----:B------:R-:W-:Y:S02]  /*8290*/  IMAD.MOV R6, RZ, RZ, -R6 ;  /* 0x000000ffff067224 */ /* 0x000fe400078e0a06 */
[----:B------:R-:W-:Y:S01]  /*82a0*/  @!P5 IMAD.MOV R11, RZ, RZ, -R11 ;  /* 0x000000ffff0bd224 */ /* 0x000fe200078e0a0b */
[----:B------:R-:W-:Y:S01]  /*82b0*/  ISETP.GT.U32.AND P5, PT, R56, R2, PT ;  /* 0x000000023800720c */ /* 0x000fe20003fa4070 */
[----:B------:R-:W-:Y:S01]  /*82c0*/  IMAD.MOV.U32 R37, RZ, RZ, R57 ;  /* 0x000000ffff257224 */ /* 0x000fe200078e0039 */
[----:B------:R-:W-:Y:S01]  /*82d0*/  IABS R57, R34 ;  /* 0x0000002200397213 */ /* 0x000fe20000000000 */
[----:B------:R-:W-:-:S02]  /*82e0*/  @!P6 IMAD.IADD R0, R0, 0x1, -R56 ;  /* 0x000000010000e824 */ /* 0x000fc400078e0a38 */
[----:B0-----:R-:W-:-:S04]  /*82f0*/  IMAD.HI.U32 R8, R44, R59, RZ ;  /* 0x0000003b2c087227 */ /* 0x001fc800078e00ff */
[----:B------:R-:W-:Y:S02]  /*8300*/  IMAD.MOV R7, RZ, RZ, -R7 ;  /* 0x000000ffff077224 */ /* 0x000fe400078e0a07 */
[----:B------:R-:W-:Y:S02]  /*8310*/  IMAD R60, R56, R6, R60 ;  /* 0x00000006383c7224 */ /* 0x000fe400078e023c */
[----:B------:R-:W-:Y:S02]  /*8320*/  IMAD.MOV R8, RZ, RZ, -R8 ;  /* 0x000000ffff087224 */ /* 0x000fe400078e0a08 */
[----:B------:R-:W-:Y:S01]  /*8330*/  @!P0 IMAD.IADD R4, R4, 0x1, -R56 ;  /* 0x0000000104048824 */ /* 0x000fe200078e0a38 */
[----:B------:R-:W-:Y:S01]  /*8340*/  ISETP.GT.U32.AND P6, PT, R56, R0, PT ;  /* 0x000000003800720c */ /* 0x000fe20003fc4070 */
[----:B------:R-:W-:Y:S01]  /*8350*/  IMAD.HI.U32 R6, R44, R57, RZ ;  /* 0x000000392c067227 */ /* 0x000fe200078e00ff */
[----:B------:R-:W-:-:S03]  /*8360*/  ISETP.GT.U32.AND P0, PT, R56, R60, PT ;  /* 0x0000003c3800720c */ /* 0x000fc60003f04070 */
[C---:B------:R-:W-:Y:S02]  /*8370*/  IMAD R58, R56.reuse, R7, R58 ;  /* 0x00000007383a7224 */ /* 0x040fe400078e023a */
[----:B------:R-:W-:Y:S02]  /*8380*/  IMAD R59, R56, R8, R59 ;  /* 0x00000008383b7224 */ /* 0x000fe400078e023b */
[----:B------:R-:W-:Y:S01]  /*8390*/  IMAD.MOV.U32 R7, RZ, RZ, R4 ;  /* 0x000000ffff077224 */ /* 0x000fe200078e0004 */
[----:B------:R-:W-:Y:S02]  /*83a0*/  IADD3 R6, PT, PT, -R6, RZ, RZ ;  /* 0x000000ff06067210 */ /* 0x000fe40007ffe1ff */
[----:B------:R-:W-:Y:S01]  /*83b0*/  IABS R8, R35 ;  /* 0x0000002300087213 */ /* 0x000fe20000000000 */
[----:B------:R-:W-:Y:S01]  /*83c0*/  @!P2 IMAD.MOV R7, RZ, RZ, -R7 ;  /* 0x000000ffff07a224 */ /* 0x000fe200078e0a07 */
[----:B------:R-:W-:Y:S02]  /*83d0*/  ISETP.GT.U32.AND P2, PT, R56, R59, PT ;  /* 0x0000003b3800720c */ /* 0x000fe40003f44070 */
[----:B------:R-:W-:Y:S01]  /*83e0*/  @!P5 IADD3 R2, PT, PT, R2, -R56, RZ ;  /* 0x800000380202d210 */ /* 0x000fe20007ffe0ff */
[C---:B------:R-:W-:Y:S01]  /*83f0*/  IMAD R57, R56.reuse, R6, R57 ;  /* 0x0000000638397224 */ /* 0x040fe200078e0239 */
[----:B------:R-:W-:Y:S01]  /*8400*/  ISETP.GT.U32.AND P5, PT, R56, R58, PT ;  /* 0x0000003a3800720c */ /* 0x000fe20003fa4070 */
[----:B------:R-:W-:Y:S01]  /*8410*/  IMAD.HI.U32 R6, R44, R8, RZ ;  /* 0x000000082c067227 */ /* 0x000fe200078e00ff */
[----:B------:R-:W-:Y:S03]  /*8420*/  STL [R1+0xc], R11 ;  /* 0x00000c0b01007387 */ /* 0x000fe60000100800 */
[----:B------:R-:W-:-:S02]  /*8430*/  @!P4 IMAD.MOV R2, RZ, RZ, -R2 ;  /* 0x000000ffff02c224 */ /* 0x000fc400078e0a02 */
[----:B------:R-:W-:Y:S01]  /*8440*/  @!P6 IMAD.IADD R0, R0, 0x1, -R56 ;  /* 0x000000010000e824 */ /* 0x000fe200078e0a38 */
[----:B------:R-:W-:Y:S01]  /*8450*/  IABS R9, R36 ;  /* 0x0000002400097213 */ /* 0x000fe20000000000 */
[----:B------:R-:W-:Y:S01]  /*8460*/  IMAD.MOV R6, RZ, RZ, -R6 ;  /* 0x000000ffff067224 */ /* 0x000fe200078e0a06 */
[----:B------:R-:W-:Y:S01]  /*8470*/  STL [R1+0x8], R7 ;  /* 0x0000080701007387 */ /* 0x000fe20000100800 */
[----:B------:R-:W-:-:S03]  /*8480*/  @!P0 IMAD.IADD R60, R60, 0x1, -R56 ;  /* 0x000000013c3c8824 */ /* 0x000fc600078e0a38 */
[----:B------:R0:W-:Y:S01]  /*8490*/  STL [R1+0x4], R2 ;  /* 0x0000040201007387 */ /* 0x0001e20000100800 */
[C---:B------:R-:W-:Y:S02]  /*84a0*/  IMAD R8, R56.reuse, R6, R8 ;  /* 0x0000000638087224 */ /* 0x040fe400078e0208 */
[--C-:B------:R-:W-:Y:S01]  /*84b0*/  @!P2 IMAD.IADD R59, R59, 0x1, -R56.reuse ;  /* 0x000000013b3ba824 */ /* 0x100fe200078e0a38 */
[----:B------:R-:W-:Y:S01]  /*84c0*/  ISETP.GT.U32.AND P2, PT, R56, R60, PT ;  /* 0x0000003c3800720c */ /* 0x000fe20003f44070 */
[----:B------:R-:W-:Y:S01]  /*84d0*/  IMAD.HI.U32 R5, R44, R9, RZ ;  /* 0x000000092c057227 */ /* 0x000fe200078e00ff */
[----:B------:R-:W-:Y:S02]  /*84e0*/  ISETP.GT.U32.AND P6, PT, R56, R57, PT ;  /* 0x000000393800720c */ /* 0x000fe40003fc4070 */
[----:B0-----:R-:W-:Y:S01]  /*84f0*/  MOV R2, R0 ;  /* 0x0000000000027202 */ /* 0x001fe20000000f00 */
[----:B------:R-:W-:Y:S01]  /*8500*/  @!P5 IMAD.IADD R58, R58, 0x1, -R56 ;  /* 0x000000013a3ad824 */ /* 0x000fe200078e0a38 */
[----:B------:R-:W-:Y:S01]  /*8510*/  ISETP.GT.U32.AND P5, PT, R56, R59, PT ;  /* 0x0000003b3800720c */ /* 0x000fe20003fa4070 */
[----:B------:R-:W-:-:S02]  /*8520*/  IMAD.MOV R5, RZ, RZ, -R5 ;  /* 0x000000ffff057224 */ /* 0x000fc400078e0a05 */
[----:B------:R-:W-:Y:S01]  /*8530*/  @!P1 IMAD.MOV R2, RZ, RZ, -R2 ;  /* 0x000000ffff029224 */ /* 0x000fe200078e0a02 */
[C---:B------:R-:W-:Y:S02]  /*8540*/  ISETP.GT.U32.AND P1, PT, R56.reuse, R8, PT ;  /* 0x000000083800720c */ /* 0x040fe40003f24070 */
[----:B------:R-:W-:Y:S01]  /*8550*/  IABS R10, R37 ;  /* 0x00000025000a7213 */ /* 0x000fe20000000000 */
[----:B------:R-:W-:Y:S01]  /*8560*/  IMAD R9, R56, R5, R9 ;  /* 0x0000000538097224 */ /* 0x000fe200078e0209 */
[----:B------:R-:W-:Y:S01]  /*8570*/  IABS R11, R38 ;  /* 0x00000026000b7213 */ /* 0x000fe20000000000 */
[--C-:B------:R-:W-:Y:S02]  /*8580*/  @!P2 IMAD.IADD R60, R60, 0x1, -R56.reuse ;  /* 0x000000013c3ca824 */ /* 0x100fe400078e0a38 */
[----:B------:R-:W-:Y:S01]  /*8590*/  IMAD.HI.U32 R4, R44, R10, RZ ;  /* 0x0000000a2c047227 */ /* 0x000fe200078e00ff */
[C---:B------:R-:W-:Y:S01]  /*85a0*/  ISETP.GT.U32.AND P2, PT, R56.reuse, R9, PT ;  /* 0x000000093800720c */ /* 0x040fe20003f44070 */
[----:B------:R0:W-:Y:S02]  /*85b0*/  STL [R1], R2 ;  /* 0x0000000201007387 */ /* 0x0001e40000100800 */
[----:B------:R-:W-:Y:S01]  /*85c0*/  @!P6 IMAD.IADD R57, R57, 0x1, -R56 ;  /* 0x000000013939e824 */ /* 0x000fe200078e0a38 */
[----:B------:R-:W-:Y:S01]  /*85d0*/  ISETP.GT.U32.AND P6, PT, R56, R58, PT ;  /* 0x0000003a3800720c */ /* 0x000fe20003fc4070 */
[----:B------:R-:W-:Y:S01]  /*85e0*/  IMAD.MOV R4, RZ, RZ, -R4 ;  /* 0x000000ffff047224 */ /* 0x000fe200078e0a04 */
[----:B------:R-:W-:Y:S01]  /*85f0*/  IABS R0, R39 ;  /* 0x0000002700007213 */ /* 0x000fe20000000000 */
[--C-:B------:R-:W-:Y:S01]  /*8600*/  @!P1 IMAD.IADD R8, R8, 0x1, -R56.reuse ;  /* 0x0000000108089824 */ /* 0x100fe200078e0a38 */
[----:B------:R-:W-:Y:S01]  /*8610*/  ISETP.GE.AND P0, PT, R32, RZ, PT ;  /* 0x000000ff2000720c */ /* 0x000fe20003f06270 */
[----:B------:R-:W-:-:S02]  /*8620*/  @!P5 IMAD.IADD R59, R59, 0x1, -R56 ;  /* 0x000000013b3bd824 */ /* 0x000fc400078e0a38 */
[----:B0-----:R-:W-:Y:S01]  /*8630*/  IMAD.HI.U32 R2, R44, R11, RZ ;  /* 0x0000000b2c027227 */ /* 0x001fe200078e00ff */
[----:B------:R-:W-:-:S03]  /*8640*/  ISETP.GE.AND P5, PT, R33, RZ, PT ;  /* 0x000000ff2100720c */ /* 0x000fc60003fa6270 */
[----:B------:R-:W-:Y:S02]  /*8650*/  IMAD R10, R56, R4, R10 ;  /* 0x00000004380a7224 */ /* 0x000fe400078e020a */
[----:B------:R-:W-:Y:S02]  /*8660*/  IMAD.MOV R4, RZ, RZ, -R2 ;  /* 0x000000ffff047224 */ /* 0x000fe400078e0a02 */
[----:B------:R-:W-:-:S04]  /*8670*/  IMAD.HI.U32 R2, R44, R0, RZ ;  /* 0x000000002c027227 */ /* 0x000fc800078e00ff */
[----:B------:R-:W-:Y:S01]  /*8680*/  @!P3 IMAD.MOV R60, RZ, RZ, -R60 ;  /* 0x000000ffff3cb224 */ /* 0x000fe200078e0a3c */
[----:B------:R-:W-:Y:S01]  /*8690*/  ISETP.GT.U32.AND P3, PT, R56, R8, PT ;  /* 0x000000083800720c */ /* 0x000fe20003f64070 */
[--C-:B------:R-:W-:Y:S01]  /*86a0*/  @!P2 IMAD.IADD R9, R9, 0x1, -R56.reuse ;  /* 0x000000010909a824 */ /* 0x100fe200078e0a38 */
[----:B------:R-:W-:Y:S01]  /*86b0*/  IADD3 R2, PT, PT, -R2, RZ, RZ ;  /* 0x000000ff02027210 */ /* 0x000fe20007ffe1ff */
[----:B------:R-:W-:Y:S02]  /*86c0*/  @!P6 IMAD.IADD R58, R58, 0x1, -R56 ;  /* 0x000000013a3ae824 */ /* 0x000fe400078e0a38 */
[C---:B------:R-:W-:Y:S01]  /*86d0*/  IMAD R11, R56.reuse, R4, R11 ;  /* 0x00000004380b7224 */ /* 0x040fe200078e020b */
[C---:B------:R-:W-:Y:S01]  /*86e0*/  ISETP.GT.U32.AND P6, PT, R56.reuse, R10, PT ;  /* 0x0000000a3800720c */ /* 0x040fe20003fc4070 */
[----:B------:R-:W-:Y:S01]  /*86f0*/  @!P0 IMAD.MOV R59, RZ, RZ, -R59 ;  /* 0x000000ffff3b8224 */ /* 0x000fe200078e0a3b */
[C---:B------:R-:W-:Y:S01]  /*8700*/  ISETP.GT.U32.AND P0, PT, R56.reuse, R9, PT ;  /* 0x000000093800720c */ /* 0x040fe20003f04070 */
[C---:B------:R-:W-:Y:S01]  /*8710*/  IMAD R0, R56.reuse, R2, R0 ;  /* 0x0000000238007224 */ /* 0x040fe200078e0200 */
[----:B------:R-:W-:Y:S01]  /*8720*/  IABS R4, R40 ;  /* 0x0000002800047213 */ /* 0x000fe20000000000 */
[----:B------:R-:W-:Y:S01]  /*8730*/  @!P5 IMAD.MOV R58, RZ, RZ, -R58 ;  /* 0x000000ffff3ad224 */ /* 0x000fe200078e0a3a */
[----:B------:R-:W-:Y:S01]  /*8740*/  ISETP.GT.U32.AND P5, PT, R56, R11, PT ;  /* 0x0000000b3800720c */ /* 0x000fe20003fa4070 */
[----:B------:R-:W-:Y:S01]  /*8750*/  @!P3 IMAD.IADD R8, R8, 0x1, -R56 ;  /* 0x000000010808b824 */ /* 0x000fe200078e0a38 */
[----:B------:R-:W-:Y:S01]  /*8760*/  ISETP.GE.AND P2, PT, R36, RZ, PT ;  /* 0x000000ff2400720c */ /* 0x000fe20003f46270 */
[----:B------:R-:W-:Y:S01]  /*8770*/  IMAD.HI.U32 R2, R44, R4, RZ ;  /* 0x000000042c027227 */ /* 0x000fe200078e00ff */
[----:B------:R-:W-:-:S02]  /*8780*/  ISETP.GT.U32.AND P3, PT, R56, R0, PT ;  /* 0x000000003800720c */ /* 0x000fc40003f64070 */
[----:B------:R-:W-:Y:S01]  /*8790*/  ISETP.GE.AND P1, PT, R35, RZ, PT ;  /* 0x000000ff2300720c */ /* 0x000fe20003f26270 */
[----:B------:R-:W-:Y:S02]  /*87a0*/  IMAD.MOV R2, RZ, RZ, -R2 ;  /* 0x000000ffff027224 */ /* 0x000fe400078e0a02 */
[--C-:B------:R-:W-:Y:S02]  /*87b0*/  @!P6 IMAD.IADD R10, R10, 0x1, -R56.reuse ;  /* 0x000000010a0ae824 */ /* 0x100fe400078e0a38 */
[----:B------:R-:W-:Y:S02]  /*87c0*/  @!P0 IMAD.IADD R9, R9, 0x1, -R56 ;  /* 0x0000000109098824 */ /* 0x000fe400078e0a38 */
[C---:B------:R-:W-:Y:S01]  /*87d0*/  IMAD R13, R56.reuse, R2, R4 ;  /* 0x00000002380d7224 */ /* 0x040fe200078e0204 */
[----:B------:R-:W-:Y:S01]  /*87e0*/  @!P5 IADD3 R11, PT, PT, R11, -R56, RZ ;  /* 0x800000380b0bd210 */ /* 0x000fe20007ffe0ff */
[----:B------:R-:W-:Y:S01]  /*87f0*/  @!P2 IMAD.MOV R9, RZ, RZ, -R9 ;  /* 0x000000ffff09a224 */ /* 0x000fe200078e0a09 */
[----:B------:R-:W-:Y:S01]  /*8800*/  ISETP.GT.U32.AND P6, PT, R56, R10, PT ;  /* 0x0000000a3800720c */ /* 0x000fe20003fc4070 */
[----:B------:R-:W-:Y:S01]  /*8810*/  @!P3 IMAD.IADD R0, R0, 0x1, -R56 ;  /* 0x000000010000b824 */ /* 0x000fe200078e0a38 */
[----:B------:R-:W-:-:S02]  /*8820*/  ISETP.GT.U32.AND P3, PT, R56, R11, PT ;  /* 0x0000000b3800720c */ /* 0x000fc40003f64070 */
[----:B------:R-:W-:Y:S01]  /*8830*/  ISETP.GT.U32.AND P2, PT, R56, R13, PT ;  /* 0x0000000d3800720c */ /* 0x000fe20003f44070 */
[----:B------:R-:W-:Y:S01]  /*8840*/  @!P1 IMAD.MOV R8, RZ, RZ, -R8 ;  /* 0x000000ffff089224 */ /* 0x000fe200078e0a08 */
[----:B------:R-:W-:Y:S02]  /*8850*/  ISETP.GE.AND P0, PT, R38, RZ, PT ;  /* 0x000000ff2600720c */ /* 0x000fe40003f06270 */
[C---:B------:R-:W-:Y:S02]  /*8860*/  ISETP.GT.U32.AND P1, PT, R56.reuse, R0, PT ;  /* 0x000000003800720c */ /* 0x040fe40003f24070 */
[----:B------:R-:W-:Y:S02]  /*8870*/  ISETP.GT.U32.AND P4, PT, R56, R57, PT ;  /* 0x000000393800720c */ /* 0x000fe40003f84070 */
[----:B------:R-:W-:Y:S01]  /*8880*/  IABS R14, R41 ;  /* 0x00000029000e7213 */ /* 0x000fe20000000000 */
[--C-:B------:R-:W-:Y:S01]  /*8890*/  @!P6 IMAD.IADD R10, R10, 0x1, -R56.reuse ;  /* 0x000000010a0ae824 */ /* 0x100fe200078e0a38 */
[----:B------:R-:W-:Y:S01]  /*88a0*/  ISETP.GE.AND P6, PT, R39, RZ, PT ;  /* 0x000000ff2700720c */ /* 0x000fe20003fc6270 */
[--C-:B------:R-:W-:Y:S01]  /*88b0*/  @!P3 IMAD.IADD R11, R11, 0x1, -R56.reuse ;  /* 0x000000010b0bb824 */ /* 0x100fe200078e0a38 */
[----:B------:R-:W-:Y:S01]  /*88c0*/  IABS R15, R42 ;  /* 0x0000002a000f7213 */ /* 0x000fe20000000000 */
[----:B------:R-:W-:-:S02]  /*88d0*/  @!P2 IMAD.IADD R13, R13, 0x1, -R56 ;  /* 0x000000010d0da824 */ /* 0x000fc400078e0a38 */
[----:B------:R-:W-:Y:S02]  /*88e0*/  IMAD.HI.U32 R2, R44, R14, RZ ;  /* 0x0000000e2c027227 */ /* 0x000fe400078e00ff */
[----:B------:R-:W-:Y:S02]  /*88f0*/  @!P1 IADD3 R0, PT, PT, R0, -R56, RZ ;  /* 0x8000003800009210 */ /* 0x000fe40007ffe0ff */
[----:B------:R-:W-:Y:S01]  /*8900*/  @!P0 IMAD.MOV R11, RZ, RZ, -R11 ;  /* 0x000000ffff0b8224 */ /* 0x000fe200078e0a0b */
[----:B------:R-:W-:Y:S01]  /*8910*/  ISETP.GT.U32.AND P0, PT, R56, R13, PT ;  /* 0x0000000d3800720c */ /* 0x000fe20003f04070 */
[----:B------:R-:W-:-:S04]  /*8920*/  IMAD.HI.U32 R4, R44, R15, RZ ;  /* 0x0000000f2c047227 */ /* 0x000fc800078e00ff */
[----:B------:R-:W-:Y:S02]  /*8930*/  IMAD.MOV R2, RZ, RZ, -R2 ;  /* 0x000000ffff027224 */ /* 0x000fe400078e0a02 */
[----:B------:R-:W-:Y:S01]  /*8940*/  @!P4 IMAD.IADD R57, R57, 0x1, -R56 ;  /* 0x000000013939c824 */ /* 0x000fe200078e0a38 */
[----:B------:R-:W-:Y:S01]  /*8950*/  ISETP.GE.AND P4, PT, R34, RZ, PT ;  /* 0x000000ff2200720c */ /* 0x000fe20003f86270 */
[----:B------:R-:W-:Y:S02]  /*8960*/  IMAD.MOV R4, RZ, RZ, -R4 ;  /* 0x000000ffff047224 */ /* 0x000fe400078e0a04 */
[C---:B------:R-:W-:Y:S02]  /*8970*/  IMAD R14, R56.reuse, R2, R14 ;  /* 0x00000002380e7224 */ /* 0x040fe400078e020e */
[----:B------:R-:W-:Y:S02]  /*8980*/  IMAD.MOV.U32 R12, RZ, RZ, R0 ;  /* 0x000000ffff0c7224 */ /* 0x000fe400078e0000 */
[----:B------:R-:W-:-:S02]  /*8990*/  IMAD R15, R56, R4, R15 ;  /* 0x00000004380f7224 */ /* 0x000fc400078e020f */
[----:B------:R-:W-:Y:S01]  /*89a0*/  @!P6 IMAD.MOV R12, RZ, RZ, -R12 ;  /* 0x000000ffff0ce224 */ /* 0x000fe200078e0a0c */
[C---:B------:R-:W-:Y:S01]  /*89b0*/  ISETP.GT.U32.AND P6, PT, R56.reuse, R14, PT ;  /* 0x0000000e3800720c */ /* 0x040fe20003fc4070 */
[----:B------:R-:W-:Y:S01]  /*89c0*/  @!P0 IMAD.IADD R13, R13, 0x1, -R56 ;  /* 0x000000010d0d8824 */ /* 0x000fe200078e0a38 */
[----:B------:R-:W-:Y:S01]  /*89d0*/  ISETP.GT.U32.AND P0, PT, R56, R15, PT ;  /* 0x0000000f3800720c */ /* 0x000fe20003f04070 */
[----:B------:R-:W-:Y:S01]  /*89e0*/  @!P4 IMAD.MOV R57, RZ, RZ, -R57 ;  /* 0x000000ffff39c224 */ /* 0x000fe200078e0a39 */
[----:B------:R-:W-:Y:S02]  /*89f0*/  ISETP.GE.AND P4, PT, R37, RZ, PT ;  /* 0x000000ff2500720c */ /* 0x000fe40003f86270 */
[----:B------:R-:W-:Y:S02]  /*8a00*/  IABS R16, R43 ;  /* 0x0000002b00107213 */ /* 0x000fe40000000000 */
[----:B----4-:R-:W-:-:S03]  /*8a10*/  IABS R17, R46 ;  /* 0x0000002e00117213 */ /* 0x010fc60000000000 */
[----:B------:R-:W-:Y:S01]  /*8a20*/  IMAD.HI.U32 R2, R44, R16, RZ ;  /* 0x000000102c027227 */ /* 0x000fe200078e00ff */
[----:B------:R-:W-:-:S03]  /*8a30*/  IABS R18, R47 ;  /* 0x0000002f00127213 */ /* 0x000fc60000000000 */
[----:B------:R-:W-:Y:S02]  /*8a40*/  @!P6 IMAD.IADD R14, R14, 0x1, -R56 ;  /* 0x000000010e0ee824 */ /* 0x000fe400078e0a38 */
[----:B------:R-:W-:Y:S02]  /*8a50*/  IMAD.MOV R2, RZ, RZ, -R2 ;  /* 0x000000ffff027224 */ /* 0x000fe400078e0a02 */
[----:B------:R-:W-:Y:S01]  /*8a60*/  @!P0 IMAD.IADD R15, R15, 0x1, -R56 ;  /* 0x000000010f0f8824 */ /* 0x000fe200078e0a38 */
[----:B------:R-:W-:Y:S01]  /*8a70*/  ISETP.GT.U32.AND P0, PT, R56, R14, PT ;  /* 0x0000000e3800720c */ /* 0x000fe20003f04070 */
[----:B------:R-:W-:-:S04]  /*8a80*/  IMAD.HI.U32 R0, R44, R17, RZ ;  /* 0x000000112c007227 */ /* 0x000fc800078e00ff */
[----:B------:R-:W-:Y:S01]  /*8a90*/  @!P4 IMAD.MOV R10, RZ, RZ, -R10 ;  /* 0x000000ffff0ac224 */ /* 0x000fe200078e0a0a */
[----:B------:R-:W-:Y:S01]  /*8aa0*/  ISETP.GE.AND P4, PT, R41, RZ, PT ;  /* 0x000000ff2900720c */ /* 0x000fe20003f86270 */
[----:B------:R-:W-:Y:S02]  /*8ab0*/  IMAD R16, R56, R2, R16 ;  /* 0x0000000238107224 */ /* 0x000fe400078e0210 */
[----:B------:R-:W-:-:S04]  /*8ac0*/  IMAD.HI.U32 R4, R44, R18, RZ ;  /* 0x000000122c047227 */ /* 0x000fc800078e00ff */
[----:B------:R-:W-:Y:S01]  /*8ad0*/  IMAD.MOV R0, RZ, RZ, -R0 ;  /* 0x000000ffff007224 */ /* 0x000fe200078e0a00 */
[----:B------:R-:W-:Y:S02]  /*8ae0*/  ISETP.GT.U32.AND P6, PT, R56, R16, PT ;  /* 0x000000103800720c */ /* 0x000fe40003fc4070 */
[----:B------:R-:W-:Y:S01]  /*8af0*/  IADD3 R4, PT, PT, -R4, RZ, RZ ;  /* 0x000000ff04047210 */ /* 0x000fe20007ffe1ff */
[----:B------:R-:W-:Y:S02]  /*8b00*/  IMAD R17, R56, R0, R17 ;  /* 0x0000000038117224 */ /* 0x000fe400078e0211 */
[----:B------:R-:W-:Y:S02]  /*8b10*/  @!P0 IMAD.IADD R14, R14, 0x1, -R56 ;  /* 0x000000010e0e8824 */ /* 0x000fe400078e0a38 */
[C---:B------:R-:W-:Y:S01]  /*8b20*/  IMAD R18, R56.reuse, R4, R18 ;  /* 0x0000000438127224 */ /* 0x040fe200078e0212 */
[----:B------:R-:W-:Y:S01]  /*8b30*/  ISETP.GT.U32.AND P0, PT, R56, R17, PT ;  /* 0x000000113800720c */ /* 0x000fe20003f04070 */
[----:B------:R-:W-:Y:S01]  /*8b40*/  @!P4 IMAD.MOV R14, RZ, RZ, -R14 ;  /* 0x000000ffff0ec224 */ /* 0x000fe200078e0a0e */
[----:B------:R-:W-:-:S02]  /*8b50*/  IABS R19, R48 ;  /* 0x0000003000137213 */ /* 0x000fc40000000000 */
[----:B------:R-:W-:Y:S01]  /*8b60*/  ISETP.GT.U32.AND P4, PT, R56, R18, PT ;  /* 0x000000123800720c */ /* 0x000fe20003f84070 */
[----:B------:R-:W-:Y:S01]  /*8b70*/  @!P6 IMAD.IADD R16, R16, 0x1, -R56 ;  /* 0x000000011010e824 */ /* 0x000fe200078e0a38 */
[----:B------:R-:W-:Y:S01]  /*8b80*/  ISETP.GE.AND P5, PT, R40, RZ, PT ;  /* 0x000000ff2800720c */ /* 0x000fe20003fa6270 */
[----:B------:R-:W-:Y:S01]  /*8b90*/  IMAD.HI.U32 R2, R44, R19, RZ ;  /* 0x000000132c027227 */ /* 0x000fe200078e00ff */
[----:B------:R-:W-:Y:S02]  /*8ba0*/  IABS R21, R51 ;  /* 0x0000003300157213 */ /* 0x000fe40000000000 */
[C---:B------:R-:W-:Y:S01]  /*8bb0*/  ISETP.GT.U32.AND P6, PT, R56.reuse, R16, PT ;  /* 0x000000103800720c */ /* 0x040fe20003fc4070 */
[----:B------:R-:W-:Y:S01]  /*8bc0*/  IMAD.MOV R2, RZ, RZ, -R2 ;  /* 0x000000ffff027224 */ /* 0x000fe200078e0a02 */
[----:B------:R-:W-:Y:S01]  /*8bd0*/  IABS R22, R52 ;  /* 0x0000003400167213 */ /* 0x000fe20000000000 */
[----:B------:R-:W-:Y:S01]  /*8be0*/  @!P0 IMAD.IADD R17, R17, 0x1, -R56 ;  /* 0x0000000111118824 */ /* 0x000fe200078e0a38 */
[----:B------:R-:W-:Y:S01]  /*8bf0*/  ISETP.GE.AND P1, PT, R43, RZ, PT ;  /* 0x000000ff2b00720c */ /* 0x000fe20003f26270 */
[----:B------:R-:W-:-:S02]  /*8c00*/  IMAD R19, R56, R2, R19 ;  /* 0x0000000238137224 */ /* 0x000fc400078e0213 */
[----:B------:R-:W-:Y:S01]  /*8c10*/  @!P4 IMAD.IADD R18, R18, 0x1, -R56 ;  /* 0x000000011212c824 */ /* 0x000fe200078e0a38 */
[----:B------:R-:W-:Y:S01]  /*8c20*/  ISETP.GT.U32.AND P4, PT, R56, R17, PT ;  /* 0x000000113800720c */ /* 0x000fe20003f84070 */
[----:B------:R-:W-:-:S04]  /*8c30*/  IMAD.HI.U32 R4, R44, R21, RZ ;  /* 0x000000152c047227 */ /* 0x000fc800078e00ff */
[----:B------:R-:W-:-:S04]  /*8c40*/  IMAD.HI.U32 R2, R44, R22, RZ ;  /* 0x000000162c027227 */ /* 0x000fc800078e00ff */
[----:B------:R-:W-:Y:S01]  /*8c50*/  @!P5 IMAD.MOV R13, RZ, RZ, -R13 ;  /* 0x000000ffff0dd224 */ /* 0x000fe200078e0a0d */
[----:B------:R-:W-:Y:S01]  /*8c60*/  ISETP.GT.U32.AND P5, PT, R56, R15, PT ;  /* 0x0000000f3800720c */ /* 0x000fe20003fa4070 */
[----:B------:R-:W-:Y:S02]  /*8c70*/  IMAD.MOV R4, RZ, RZ, -R4 ;  /* 0x000000ffff047224 */ /* 0x000fe400078e0a04 */
[----:B------:R-:W-:Y:S01]  /*8c80*/  IMAD.MOV R2, RZ, RZ, -R2 ;  /* 0x000000ffff027224 */ /* 0x000fe200078e0a02 */
[----:B------:R-:W-:Y:S01]  /*8c90*/  ISETP.GE.AND P3, PT, R42, RZ, PT ;  /* 0x000000ff2a00720c */ /* 0x000fe20003f66270 */
[----:B------:R-:W-:Y:S02]  /*8ca0*/  @!P6 IMAD.IADD R16, R16, 0x1, -R56 ;  /* 0x000000011010e824 */ /* 0x000fe400078e0a38 */
[C---:B------:R-:W-:Y:S02]  /*8cb0*/  IMAD R21, R56.reuse, R4, R21 ;  /* 0x0000000438157224 */ /* 0x040fe400078e0215 */
[----:B------:R-:W-:Y:S01]  /*8cc0*/  IMAD R22, R56, R2, R22 ;  /* 0x0000000238167224 */ /* 0x000fe200078e0216 */
[----:B------:R-:W-:Y:S01]  /*8cd0*/  @!P1 IADD3 R16, PT, PT, -R16, RZ, RZ ;  /* 0x000000ff10109210 */ /* 0x000fe20007ffe1ff */
[----:B------:R-:W-:Y:S01]  /*8ce0*/  @!P4 IMAD.IADD R17, R17, 0x1, -R56 ;  /* 0x000000011111c824 */ /* 0x000fe200078e0a38 */
[C---:B------:R-:W-:Y:S01]  /*8cf0*/  ISETP.GT.U32.AND P1, PT, R56.reuse, R21, PT ;  /* 0x000000153800720c */ /* 0x040fe20003f24070 */
[----:B------:R-:W-:Y:S01]  /*8d00*/  STL [R1+0x23cc], R60 ;  /* 0x0023cc3c01007387 */ /* 0x000fe20000100800 */
[----:B------:R-:W-:-:S02]  /*8d10*/  ISETP.GT.U32.AND P4, PT, R56, R22, PT ;  /* 0x000000163800720c */ /* 0x000fc40003f84070 */
[----:B------:R-:W-:Y:S01]  /*8d20*/  @!P5 IADD3 R15, PT, PT, R15, -R56, RZ ;  /* 0x800000380f0fd210 */ /* 0x000fe20007ffe0ff */
[----:B------:R-:W-:Y:S04]  /*8d30*/  STL [R1+0x23d0], R59 ;  /* 0x0023d03b01007387 */ /* 0x000fe80000100800 */
[----:B------:R-:W-:Y:S01]  /*8d40*/  STL [R1+0x23d4], R58 ;  /* 0x0023d43a01007387 */ /* 0x000fe20000100800 */
[----:B------:R-:W-:-:S03]  /*8d50*/  @!P3 IMAD.MOV R15, RZ, RZ, -R15 ;  /* 0x000000ffff0fb224 */ /* 0x000fc600078e0a0f */
[----:B------:R-:W-:Y:S04]  /*8d60*/  STL [R1+0x23d8], R57 ;  /* 0x0023d83901007387 */ /* 0x000fe80000100800 */
[----:B------:R0:W-:Y:S04]  /*8d70*/  STL [R1+0x23dc], R8 ;  /* 0x0023dc0801007387 */ /* 0x0001e80000100800 */
[----:B------:R-:W-:Y:S04]  /*8d80*/  STL [R1+0x23e0], R9 ;  /* 0x0023e00901007387 */ /* 0x000fe80000100800 */
[----:B------:R-:W-:Y:S04]  /*8d90*/  STL [R1+0x23e4], R10 ;  /* 0x0023e40a01007387 */ /* 0x000fe80000100800 */
[----:B------:R-:W-:Y:S01]  /*8da0*/  STL [R1+0x23e8], R11 ;  /* 0x0023e80b01007387 */ /* 0x000fe20000100800 */
[----:B------:R-:W-:-:S03]  /*8db0*/  @!P1 IMAD.IADD R21, R21, 0x1, -R56 ;  /* 0x0000000115159824 */ /* 0x000fc600078e0a38 */
[----:B------:R-:W-:Y:S01]  /*8dc0*/  STL [R1+0x23ec], R12 ;  /* 0x0023ec0c01007387 */ /* 0x000fe20000100800 */
[----:B------:R-:W-:-:S03]  /*8dd0*/  ISETP.GE.AND P1, PT, R51, RZ, PT ;  /* 0x000000ff3300720c */ /* 0x000fc60003f26270 */
[----:B------:R-:W-:Y:S01]  /*8de0*/  STL [R1+0x23f0], R13 ;  /* 0x0023f00d01007387 */ /* 0x000fe20000100800 */
[----:B------:R-:W-:-:S03]  /*8df0*/  @!P4 IMAD.IADD R22, R22, 0x1, -R56 ;  /* 0x000000011616c824 */ /* 0x000fc600078e0a38 */
[----:B------:R-:W-:Y:S01]  /*8e00*/  STL [R1+0x23f4], R14 ;  /* 0x0023f40e01007387 */ /* 0x000fe20000100800 */
[----:B------:R-:W-:-:S03]  /*8e10*/  ISETP.GE.AND P4, PT, R52, RZ, PT ;  /* 0x000000ff3400720c */ /* 0x000fc60003f86270 */
[----:B------:R-:W-:Y:S04]  /*8e20*/  STL [R1+0x23f8], R15 ;  /* 0x0023f80f01007387 */ /* 0x000fe80000100800 */
[----:B------:R-:W-:Y:S04]  /*8e30*/  STL [R1+0x23fc], R16 ;  /* 0x0023fc1001007387 */ /* 0x000fe80000100800 */
[----:B------:R-:W2:Y:S04]  /*8e40*/  LDL.LU R51, [R1+0x394] ;  /* 0x0003940001337983 */ /* 0x000ea80000300800 */
[----:B------:R-:W3:Y:S01]  /*8e50*/  LDL.LU R52, [R1+0x398] ;  /* 0x0003980001347983 */ /* 0x000ee20000300800 */
[----:B------:R-:W-:-:S05]  /*8e60*/  IABS R20, R49 ;  /* 0x0000003100147213 */ /* 0x000fca0000000000 */
[----:B------:R-:W-:-:S04]  /*8e70*/  IMAD.HI.U32 R0, R44, R20, RZ ;  /* 0x000000142c007227 */ /* 0x000fc800078e00ff */
[----:B------:R-:W-:Y:S01]  /*8e80*/  IMAD.MOV R0, RZ, RZ, -R0 ;  /* 0x000000ffff007224 */ /* 0x000fe200078e0a00 */
[----:B------:R-:W-:-:S03]  /*8e90*/  ISETP.GT.U32.AND P5, PT, R56, R19, PT ;  /* 0x000000133800720c */ /* 0x000fc60003fa4070 */
[----:B------:R-:W-:-:S05]  /*8ea0*/  IMAD R20, R56, R0, R20 ;  /* 0x0000000038147224 */ /* 0x000fca00078e0214 */
[----:B------:R-:W-:Y:S02]  /*8eb0*/  ISETP.GT.U32.AND P6, PT, R56, R20, PT ;  /* 0x000000143800720c */ /* 0x000fe40003fc4070 */
[----:B------:R-:W-:-:S03]  /*8ec0*/  IABS R23, R50 ;  /* 0x0000003200177213 */ /* 0x000fc60000000000 */
[----:B------:R-:W-:Y:S02]  /*8ed0*/  @!P5 IMAD.IADD R19, R19, 0x1, -R56 ;  /* 0x000000011313d824 */ /* 0x000fe400078e0a38 */
[----:B------:R-:W-:-:S06]  /*8ee0*/  IMAD.HI.U32 R0, R44, R23, RZ ;  /* 0x000000172c007227 */ /* 0x000fcc00078e00ff */
[----:B------:R-:W-:Y:S01]  /*8ef0*/  @!P6 IMAD.IADD R20, R20, 0x1, -R56 ;  /* 0x000000011414e824 */ /* 0x000fe200078e0a38 */
[C---:B------:R-:W-:Y:S01]  /*8f00*/  ISETP.GT.U32.AND P6, PT, R56.reuse, R19, PT ;  /* 0x000000133800720c */ /* 0x040fe20003fc4070 */
[----:B------:R-:W-:Y:S01]  /*8f10*/  IMAD.MOV R0, RZ, RZ, -R0 ;  /* 0x000000ffff007224 */ /* 0x000fe200078e0a00 */
[----:B------:R-:W-:-:S03]  /*8f20*/  ISETP.GT.U32.AND P5, PT, R56, R18, PT ;  /* 0x000000123800720c */ /* 0x000fc60003fa4070 */
[C---:B------:R-:W-:Y:S01]  /*8f30*/  IMAD R23, R56.reuse, R0, R23 ;  /* 0x0000000038177224 */ /* 0x040fe200078e0217 */
[----:B------:R-:W-:Y:S02]  /*8f40*/  ISETP.GT.U32.AND P3, PT, R56, R20, PT ;  /* 0x000000143800720c */ /* 0x000fe40003f64070 */
[----:B------:R-:W-:-:S05]  /*8f50*/  ISETP.GE.AND P0, PT, R47, RZ, PT ;  /* 0x000000ff2f00720c */ /* 0x000fca0003f06270 */
[--C-:B------:R-:W-:Y:S01]  /*8f60*/  @!P6 IMAD.IADD R19, R19, 0x1, -R56.reuse ;  /* 0x000000011313e824 */ /* 0x100fe200078e0a38 */
[----:B------:R-:W-:Y:S01]  /*8f70*/  ISETP.GT.U32.AND P6, PT, R56, R23, PT ;  /* 0x000000173800720c */ /* 0x000fe20003fc4070 */
[--C-:B------:R-:W-:Y:S01]  /*8f80*/  @!P5 IMAD.IADD R18, R18, 0x1, -R56.reuse ;  /* 0x000000011212d824 */ /* 0x100fe200078e0a38 */
[----:B------:R-:W-:Y:S02]  /*8f90*/  ISETP.GE.AND P2, PT, R46, RZ, PT ;  /* 0x000000ff2e00720c */ /* 0x000fe40003f46270 */
[----:B------:R-:W-:Y:S01]  /*8fa0*/  ISETP.GE.AND P5, PT, R48, RZ, PT ;  /* 0x000000ff3000720c */ /* 0x000fe20003fa6270 */
[----:B------:R-:W-:Y:S01]  /*8fb0*/  @!P3 IMAD.IADD R20, R20, 0x1, -R56 ;  /* 0x000000011414b824 */ /* 0x000fe200078e0a38 */
[----:B------:R-:W-:Y:S01]  /*8fc0*/  ISETP.GE.AND P3, PT, R49, RZ, PT ;  /* 0x000000ff3100720c */ /* 0x000fe20003f66270 */
[----:B------:R-:W-:Y:S01]  /*8fd0*/  @!P0 IMAD.MOV R18, RZ, RZ, -R18 ;  /* 0x000000ffff128224 */ /* 0x000fe200078e0a12 */
[----:B------:R-:W-:-:S05]  /*8fe0*/  ISETP.GT.U32.AND P0, PT, R56, R22, PT ;  /* 0x000000163800720c */ /* 0x000fca0003f04070 */
[----:B------:R-:W-:-:S04]  /*8ff0*/  @!P6 IADD3 R23, PT, PT, R23, -R56, RZ ;  /* 0x800000381717e210 */ /* 0x000fc80007ffe0ff */
[----:B------:R-:W-:Y:S01]  /*9000*/  ISETP.GT.U32.AND P6, PT, R56, R23, PT ;  /* 0x000000173800720c */ /* 0x000fe20003fc4070 */
[----:B------:R-:W-:Y:S02]  /*9010*/  @!P2 IMAD.MOV R17, RZ, RZ, -R17 ;  /* 0x000000ffff11a224 */ /* 0x000fe400078e0a11 */
[----:B------:R-:W-:Y:S02]  /*9020*/  @!P5 IMAD.MOV R19, RZ, RZ, -R19 ;  /* 0x000000ffff13d224 */ /* 0x000fe400078e0a13 */
[----:B------:R-:W-:Y:S01]  /*9030*/  @!P3 IMAD.MOV R20, RZ, RZ, -R20 ;  /* 0x000000ffff14b224 */ /* 0x000fe200078e0a14 */
[----:B------:R-:W-:Y:S01]  /*9040*/  STL [R1+0x2400], R17 ;  /* 0x0024001101007387 */ /* 0x000fe20000100800 */
[----:B------:R-:W-:Y:S01]  /*9050*/  @!P0 IMAD.IADD R22, R22, 0x1, -R56 ;  /* 0x0000000116168824 */ /* 0x000fe200078e0a38 */
[----:B------:R-:W-:Y:S02]  /*9060*/  IABS R24, R53 ;  /* 0x0000003500187213 */ /* 0x000fe40000000000 */
[----:B------:R-:W-:Y:S01]  /*9070*/  STL [R1+0x2404], R18 ;  /* 0x0024041201007387 */ /* 0x000fe20000100800 */
[----:B------:R-:W-:-:S02]  /*9080*/  ISETP.GE.AND P0, PT, R53, RZ, PT ;  /* 0x000000ff3500720c */ /* 0x000fc40003f06270 */
[----:B------:R-:W-:Y:S01]  /*9090*/  @!P6 IMAD.IADD R23, R23, 0x1, -R56 ;  /* 0x000000011717e824 */ /* 0x000fe200078e0a38 */
[----:B------:R-:W-:Y:S01]  /*90a0*/  STL [R1+0x2408], R19 ;  /* 0x0024081301007387 */ /* 0x000fe20000100800 */
[----:B------:R-:W-:Y:S02]  /*90b0*/  IABS R0, R54 ;  /* 0x0000003600007213 */ /* 0x000fe40000000000 */
[----:B------:R-:W-:Y:S01]  /*90c0*/  ISETP.GE.AND P6, PT, R54, RZ, PT ;  /* 0x000000ff3600720c */ /* 0x000fe20003fc6270 */
[----:B------:R-:W-:Y:S04]  /*90d0*/  STL [R1+0x240c], R20 ;  /* 0x00240c1401007387 */ /* 0x000fe80000100800 */
[----:B------:R-:W4:Y:S04]  /*90e0*/  LDL.LU R53, [R1+0x39c] ;  /* 0x00039c0001357983 */ /* 0x000f280000300800 */
[----:B------:R-:W4:Y:S01]  /*90f0*/  LDL.LU R54, [R1+0x3a0] ;  /* 0x0003a00001367983 */ /* 0x000f220000300800 */
[----:B------:R-:W-:-:S04]  /*9100*/  IMAD.HI.U32 R2, R44, R24, RZ ;  /* 0x000000182c027227 */ /* 0x000fc800078e00ff */
[----:B------:R-:W-:-:S04]  /*9110*/  IMAD.MOV R4, RZ, RZ, -R2 ;  /* 0x000000ffff047224 */ /* 0x000fc800078e0a02 */
[----:B------:R-:W-:-:S05]  /*9120*/  IMAD R24, R56, R4, R24 ;  /* 0x0000000438187224 */ /* 0x000fca00078e0218 */
[----:B------:R-:W-:Y:S02]  /*9130*/  ISETP.GT.U32.AND P5, PT, R56, R24, PT ;  /* 0x000000183800720c */ /* 0x000fe40003fa4070 */
[----:B------:R-:W-:-:S11]  /*9140*/  IABS R4, R55 ;  /* 0x0000003700047213 */ /* 0x000fd60000000000 */
[----:B------:R-:W-:Y:S01]  /*9150*/  @!P5 IMAD.IADD R24, R24, 0x1, -R56 ;  /* 0x000000011818d824 */ /* 0x000fe200078e0a38 */
[----:B------:R-:W-:Y:S02]  /*9160*/  ISETP.GE.AND P5, PT, R55, RZ, PT ;  /* 0x000000ff3700720c */ /* 0x000fe40003fa6270 */
[----:B------:R-:W4:Y:S01]  /*9170*/  LDL.LU R55, [R1+0x3a4] ;  /* 0x0003a40001377983 */ /* 0x000f220000300800 */
[----:B------:R-:W-:Y:S02]  /*9180*/  ISETP.GT.U32.AND P2, PT, R56, R21, PT ;  /* 0x000000153800720c */ /* 0x000fe40003f44070 */
[----:B------:R-:W-:Y:S01]  /*9190*/  ISETP.GE.AND P3, PT, R50, RZ, PT ;  /* 0x000000ff3200720c */ /* 0x000fe20003f66270 */
[----:B------:R-:W4:Y:S01]  /*91a0*/  LDL.LU R48, [R1+0x3a8] ;  /* 0x0003a80001307983 */ /* 0x000f220000300800 */
[----:B------:R-:W-:-:S03]  /*91b0*/  @!P4 IMAD.MOV R22, RZ, RZ, -R22 ;  /* 0x000000ffff16c224 */ /* 0x000fc600078e0a16 */
[----:B------:R-:W4:Y:S06]  /*91c0*/  LDL.LU R49, [R1+0x3ac] ;  /* 0x0003ac0001317983 */ /* 0x000f2c0000300800 */
[----:B------:R-:W-:-:S04]  /*91d0*/  @!P2 IMAD.IADD R21, R21, 0x1, -R56 ;  /* 0x000000011515a824 */ /* 0x000fc800078e0a38 */
[----:B------:R-:W-:Y:S01]  /*91e0*/  @!P1 IMAD.MOV R21, RZ, RZ, -R21 ;  /* 0x000000ffff159224 */ /* 0x000fe200078e0a15 */
[----:B------:R-:W-:Y:S01]  /*91f0*/  ISETP.GT.U32.AND P1, PT, R56, R24, PT ;  /* 0x000000183800720c */ /* 0x000fe20003f24070 */
[----:B------:R-:W-:-:S03]  /*9200*/  @!P3 IMAD.MOV R23, RZ, RZ, -R23 ;  /* 0x000000ffff17b224 */ /* 0x000fc600078e0a17 */
[----:B------:R-:W-:Y:S09]  /*9210*/  STL [R1+0x2410], R21 ;  /* 0x0024101501007387 */ /* 0x000ff20000100800 */
[----:B------:R-:W-:Y:S01]  /*9220*/  @!P1 IMAD.IADD R24, R24, 0x1, -R56 ;  /* 0x0000000118189824 */ /* 0x000fe200078e0a38 */
[----:B------:R-:W-:Y:S03]  /*9230*/  STL [R1+0x2414], R22 ;  /* 0x0024141601007387 */ /* 0x000fe60000100800 */
[----:B------:R-:W-:Y:S01]  /*9240*/  @!P0 IMAD.MOV R24, RZ, RZ, -R24 ;  /* 0x000000ffff188224 */ /* 0x000fe200078e0a18 */
[----:B------:R-:W-:Y:S04]  /*9250*/  STL [R1+0x2418], R23 ;  /* 0x0024181701007387 */ /* 0x000fe80000100800 */
[----:B------:R-:W-:Y:S04]  /*9260*/  STL [R1+0x241c], R24 ;  /* 0x00241c1801007387 */ /* 0x000fe80000100800 */
[----:B------:R-:W4:Y:S01]  /*9270*/  LDL.LU R50, [R1+0x3b0] ;  /* 0x0003b00001327983 */ /* 0x000f220000300800 */
[----:B------:R-:W-:-:S04]  /*9280*/  IMAD.HI.U32 R2, R44, R0, RZ ;  /* 0x000000002c027227 */ /* 0x000fc800078e00ff */
[----:B------:R-:W-:-:S04]  /*9290*/  IMAD.MOV R2, RZ, RZ, -R2 ;  /* 0x000000ffff027224 */ /* 0x000fc800078e0a02 */
[----:B------:R-:W-:Y:S02]  /*92a0*/  IMAD R0, R56, R2, R0 ;  /* 0x0000000238007224 */ /* 0x000fe400078e0200 */
[----:B------:R-:W-:Y:S01]  /*92b0*/  IMAD.HI.U32 R2, R44, R4, RZ ;  /* 0x000000042c027227 */ /* 0x000fe200078e00ff */
[----:B---3--:R-:W-:Y:S02]  /*92c0*/  IABS R28, R52 ;  /* 0x00000034001c7213 */ /* 0x008fe40000000000 */
[----:B------:R-:W-:Y:S02]  /*92d0*/  ISETP.GE.AND P1, PT, R52, RZ, PT ;  /* 0x000000ff3400720c */ /* 0x000fe40003f26270 */
[----:B------:R-:W3:Y:S01]  /*92e0*/  LDL.LU R52, [R1+0x3b4] ;  /* 0x0003b40001347983 */ /* 0x000ee20000300800 */
[----:B------:R-:W-:Y:S02]  /*92f0*/  ISETP.GT.U32.AND P2, PT, R56, R0, PT ;  /* 0x000000003800720c */ /* 0x000fe40003f44070 */
[----:B------:R-:W-:-:S02]  /*9300*/  IADD3 R2, PT, PT, -R2, RZ, RZ ;  /* 0x000000ff02027210 */ /* 0x000fc40007ffe1ff */
[----:B--2---:R-:W-:Y:S02]  /*9310*/  IABS R27, R51 ;  /* 0x00000033001b7213 */ /* 0x004fe40000000000 */
[----:B------:R-:W-:Y:S02]  /*9320*/  ISETP.GE.AND P3, PT, R51, RZ, PT ;  /* 0x000000ff3300720c */ /* 0x000fe40003f66270 */
[----:B------:R-:W2:Y:S01]  /*9330*/  LDL.LU R51, [R1+0x3b8] ;  /* 0x0003b80001337983 */ /* 0x000ea20000300800 */
[----:B------:R-:W-:-:S04]  /*9340*/  IMAD R26, R56, R2, R4 ;  /* 0x00000002381a7224 */ /* 0x000fc800078e0204 */
[----:B------:R-:W-:Y:S01]  /*9350*/  @!P2 IMAD.IADD R0, R0, 0x1, -R56 ;  /* 0x000000010000a824 */ /* 0x000fe200078e0a38 */
[----:B------:R-:W-:-:S04]  /*9360*/  ISETP.GT.U32.AND P4, PT, R56, R26, PT ;  /* 0x0000001a3800720c */ /* 0x000fc80003f84070 */
[----:B------:R-:W-:Y:S01]  /*9370*/  ISETP.GT.U32.AND P2, PT, R56, R0, PT ;  /* 0x000000003800720c */ /* 0x000fe20003f44070 */
[----:B------:R-:W-:-:S08]  /*9380*/  IMAD.HI.U32 R2, R44, R27, RZ ;  /* 0x0000001b2c027227 */ /* 0x000fd000078e00ff */
[----:B------:R-:W-:Y:S01]  /*9390*/  @!P4 IADD3 R26, PT, PT, R26, -R56, RZ ;  /* 0x800000381a1ac210 */ /* 0x000fe20007ffe0ff */
[----:B------:R-:W-:-:S03]  /*93a0*/  IMAD.HI.U32 R4, R44, R28, RZ ;  /* 0x0000001c2c047227 */ /* 0x000fc600078e00ff */
[----:B------:R-:W-:Y:S01]  /*93b0*/  ISETP.GT.U32.AND P0, PT, R56, R26, PT ;  /* 0x0000001a3800720c */ /* 0x000fe20003f04070 */
[----:B------:R-:W-:Y:S02]  /*93c0*/  IMAD.MOV R2, RZ, RZ, -R2 ;  /* 0x000000ffff027224 */ /* 0x000fe400078e0a02 */
[----:B------:R-:W-:Y:S02]  /*93d0*/  @!P2 IMAD.IADD R0, R0, 0x1, -R56 ;  /* 0x000000010000a824 */ /* 0x000fe400078e0a38 */
[----:B------:R-:W-:Y:S02]  /*93e0*/  IMAD.MOV R4, RZ, RZ, -R4 ;  /* 0x000000ffff047224 */ /* 0x000fe400078e0a04 */
[C---:B------:R-:W-:Y:S02]  /*93f0*/  IMAD R27, R56.reuse, R2, R27 ;  /* 0x00000002381b7224 */ /* 0x040fe400078e021b */
[----:B------:R-:W-:Y:S02]  /*9400*/  IMAD.MOV.U32 R25, RZ, RZ, R0 ;  /* 0x000000ffff197224 */ /* 0x000fe400078e0000 */
[----:B------:R-:W-:-:S02]  /*9410*/  IMAD R28, R56, R4, R28 ;  /* 0x00000004381c7224 */ /* 0x000fc400078e021c */
[----:B------:R-:W-:Y:S01]  /*9420*/  @!P6 IMAD.MOV R25, RZ, RZ, -R25 ;  /* 0x000000ffff19e224 */ /* 0x000fe200078e0a19 */
[----:B------:R-:W-:Y:S01]  /*9430*/  ISETP.GT.U32.AND P6, PT, R56, R27, PT ;  /* 0x0000001b3800720c */ /* 0x000fe20003fc4070 */
[----:B------:R-:W-:Y:S01]  /*9440*/  @!P0 IMAD.IADD R26, R26, 0x1, -R56 ;  /* 0x000000011a1a8824 */ /* 0x000fe200078e0a38 */
[----:B------:R-:W-:-:S11]  /*9450*/  ISETP.GT.U32.AND P0, PT, R56, R28, PT ;  /* 0x0000001c3800720c */ /* 0x000fd60003f04070 */
[--C-:B------:R-:W-:Y:S02]  /*9460*/  @!P6 IMAD.IADD R27, R27, 0x1, -R56.reuse ;  /* 0x000000011b1be824 */ /* 0x100fe400078e0a38 */
[----:B------:R-:W-:-:S03]  /*9470*/  @!P0 IMAD.IADD R28, R28, 0x1, -R56 ;  /* 0x000000011c1c8824 */ /* 0x000fc600078e0a38 */
[----:B------:R-:W-:Y:S02]  /*9480*/  ISETP.GT.U32.AND P0, PT, R56, R27, PT ;  /* 0x0000001b3800720c */ /* 0x000fe40003f04070 */
[----:B----4-:R-:W-:Y:S02]  /*9490*/  ISETP.GE.AND P2, PT, R53, RZ, PT ;  /* 0x000000ff3500720c */ /* 0x010fe40003f46270 */
[----:B------:R-:W-:Y:S02]  /*94a0*/  IABS R29, R53 ;  /* 0x00000035001d7213 */ /* 0x000fe40000000000 */
[----:B------:R-:W-:Y:S01]  /*94b0*/  ISETP.GE.AND P4, PT, R54, RZ, PT ;  /* 0x000000ff3600720c */ /* 0x000fe20003f86270 */
[----:B------:R-:W4:Y:S01]  /*94c0*/  LDL.LU R53, [R1+0x3bc] ;  /* 0x0003bc0001357983 */ /* 0x000f220000300800 */
[----:B------:R-:W-:-:S03]  /*94d0*/  IABS R30, R54 ;  /* 0x00000036001e7213 */ /* 0x000fc60000000000 */
[----:B------:R-:W4:Y:S02]  /*94e0*/  LDL.LU R54, [R1+0x3c0] ;  /* 0x0003c00001367983 */ /* 0x000f240000300800 */
[----:B------:R-:W-:-:S04]  /*94f0*/  IMAD.HI.U32 R0, R44, R30, RZ ;  /* 0x0000001e2c007227 */ /* 0x000fc800078e00ff */
[----:B------:R-:W-:-:S04]  /*9500*/  IMAD.MOV R0, RZ, RZ, -R0 ;  /* 0x000000ffff007224 */ /* 0x000fc800078e0a00 */
[----:B------:R-:W-:Y:S02]  /*9510*/  IMAD R30, R56, R0, R30 ;  /* 0x00000000381e7224 */ /* 0x000fe400078e021e */
[----:B------:R-:W-:-:S03]  /*9520*/  @!P0 IMAD.IADD R27, R27, 0x1, -R56 ;  /* 0x000000011b1b8824 */ /* 0x000fc600078e0a38 */
[----:B------:R-:W-:Y:S01]  /*9530*/  ISETP.GT.U32.AND P0, PT, R56, R30, PT ;  /* 0x0000001e3800720c */ /* 0x000fe20003f04070 */
[----:B------:R-:W-:Y:S02]  /*9540*/  @!P5 IMAD.MOV R26, RZ, RZ, -R26 ;  /* 0x000000ffff1ad224 */ /* 0x000fe400078e0a1a */
[----:B------:R-:W-:Y:S01]  /*9550*/  @!P3 IMAD.MOV R27, RZ, RZ, -R27 ;  /* 0x000000ffff1bb224 */ /* 0x000fe200078e0a1b */
[----:B------:R-:W-:Y:S04]  /*9560*/  STL [R1+0x2420], R25 ;  /* 0x0024201901007387 */ /* 0x000fe80000100800 */
[----:B------:R-:W-:Y:S01]  /*9570*/  STL [R1+0x2424], R26 ;  /* 0x0024241a01007387 */ /* 0x000fe20000100800 */
[----:B------:R-:W-:-:S03]  /*9580*/  IABS R31, R55 ;  /* 0x00000037001f7213 */ /* 0x000fc60000000000 */
[----:B------:R-:W-:Y:S01]  /*9590*/  STL [R1+0x2428], R27 ;  /* 0x0024281b01007387 */ /* 0x000fe20000100800 */
[----:B------:R-:W-:Y:S01]  /*95a0*/  @!P0 IMAD.IADD R30, R30, 0x1, -R56 ;  /* 0x000000011e1e8824 */ /* 0x000fe200078e0a38 */
[----:B------:R-:W-:Y:S02]  /*95b0*/  ISETP.GE.AND P0, PT, R55, RZ, PT ;  /* 0x000000ff3700720c */ /* 0x000fe40003f06270 */
[----:B------:R-:W4:Y:S01]  /*95c0*/  LDL.LU R55, [R1+0x3c4] ;  /* 0x0003c40001377983 */ /* 0x000f220000300800 */
[----:B------:R-:W-:-:S04]  /*95d0*/  IMAD.HI.U32 R2, R44, R29, RZ ;  /* 0x0000001d2c027227 */ /* 0x000fc800078e00ff */
[----:B------:R-:W-:Y:S02]  /*95e0*/  IMAD.MOV R2, RZ, RZ, -R2 ;  /* 0x000000ffff027224 */ /* 0x000fe400078e0a02 */
[----:B------:R-:W-:-:S04]  /*95f0*/  IMAD.HI.U32 R4, R44, R31, RZ ;  /* 0x0000001f2c047227 */ /* 0x000fc800078e00ff */
[----:B------:R-:W-:Y:S02]  /*9600*/  IMAD R29, R56, R2, R29 ;  /* 0x00000002381d7224 */ /* 0x000fe400078e021d */
[----:B------:R-:W-:-:S03]  /*9610*/  IMAD.MOV R4, RZ, RZ, -R4 ;  /* 0x000000ffff047224 */ /* 0x000fc600078e0a04 */
[C---:B------:R-:W-:Y:S01]  /*9620*/  ISETP.GT.U32.AND P6, PT, R56.reuse, R29, PT ;  /* 0x0000001d3800720c */ /* 0x040fe20003fc4070 */
[----:B------:R-:W-:Y:S01]  /*9630*/  IMAD R31, R56, R4, R31 ;  /* 0x00000004381f7224 */ /* 0x000fe200078e021f */
[----:B------:R-:W-:-:S04]  /*9640*/  IABS R32, R48 ;  /* 0x0000003000207213 */ /* 0x000fc80000000000 */
[----:B------:R-:W-:Y:S01]  /*9650*/  ISETP.GT.U32.AND P3, PT, R56, R31, PT ;  /* 0x0000001f3800720c */ /* 0x000fe20003f64070 */
[----:B------:R-:W-:-:S06]  /*9660*/  IMAD.HI.U32 R2, R44, R32, RZ ;  /* 0x000000202c027227 */ /* 0x000fcc00078e00ff */
[----:B------:R-:W-:Y:S01]  /*9670*/  @!P6 IMAD.IADD R29, R29, 0x1, -R56 ;  /* 0x000000011d1de824 */ /* 0x000fe200078e0a38 */
[----:B------:R-:W-:-:S04]  /*9680*/  IADD3 R2, PT, PT, -R2, RZ, RZ ;  /* 0x000000ff02027210 */ /* 0x000fc80007ffe1ff */
[C---:B------:R-:W-:Y:S01]  /*9690*/  ISETP.GT.U32.AND P6, PT, R56.reuse, R29, PT ;  /* 0x0000001d3800720c */ /* 0x040fe20003fc4070 */
[----:B------:R-:W-:Y:S01]  /*96a0*/  @!P3 IMAD.IADD R31, R31, 0x1, -R56 ;  /* 0x000000011f1fb824 */ /* 0x000fe200078e0a38 */
[----:B------:R-:W-:Y:S01]  /*96b0*/  IABS R34, R50 ;  /* 0x0000003200227213 */ /* 0x000fe20000000000 */
[C---:B------:R-:W-:Y:S01]  /*96c0*/  IMAD R32, R56.reuse, R2, R32 ;  /* 0x0000000238207224 */ /* 0x040fe200078e0220 */
[----:B------:R-:W-:-:S03]  /*96d0*/  ISETP.GT.U32.AND P3, PT, R56, R30, PT ;  /* 0x0000001e3800720c */ /* 0x000fc60003f64070 */
[----:B------:R-:W-:Y:S01]  /*96e0*/  IMAD.HI.U32 R4, R44, R34, RZ ;  /* 0x000000222c047227 */ /* 0x000fe200078e00ff */
[----:B------:R-:W-:-:S03]  /*96f0*/  ISETP.GT.U32.AND P5, PT, R56, R28, PT ;  /* 0x0000001c3800720c */ /* 0x000fc60003fa4070 */
[----:B------:R-:W-:Y:S02]  /*9700*/  IMAD.MOV R4, RZ, RZ, -R4 ;  /* 0x000000ffff047224 */ /* 0x000fe400078e0a04 */
[----:B------:R-:W-:Y:S02]  /*9710*/  @!P6 IADD3 R29, PT, PT, R29, -R56, RZ ;  /* 0x800000381d1de210 */ /* 0x000fe40007ffe0ff */
[----:B------:R-:W-:-:S03]  /*9720*/  IMAD R34, R56, R4, R34 ;  /* 0x0000000438227224 */ /* 0x000fc600078e0222 */
[----:B------:R-:W-:Y:S01]  /*9730*/  @!P2 IMAD.MOV R29, RZ, RZ, -R29 ;  /* 0x000000ffff1da224 */ /* 0x000fe200078e0a1d */
[----:B------:R-:W-:Y:S02]  /*9740*/  @!P3 IADD3 R30, PT, PT, R30, -R56, RZ ;  /* 0x800000381e1eb210 */ /* 0x000fe40007ffe0ff */
[----:B------:R-:W-:Y:S01]  /*9750*/  ISETP.GT.U32.AND P2, PT, R56, R34, PT ;  /* 0x000000223800720c */ /* 0x000fe20003f44070 */
[----:B------:R-:W-:-:S04]  /*9760*/  @!P5 IMAD.IADD R28, R28, 0x1, -R56 ;  /* 0x000000011c1cd824 */ /* 0x000fc800078e0a38 */
[----:B------:R-:W-:-:S05]  /*9770*/  @!P1 IMAD.MOV R28, RZ, RZ, -R28 ;  /* 0x000000ffff1c9224 */ /* 0x000fca00078e0a1c */
[----:B------:R-:W-:Y:S03]  /*9780*/  STL [R1+0x242c], R28 ;  /* 0x00242c1c01007387 */ /* 0x000fe60000100800 */
[----:B------:R-:W-:Y:S01]  /*9790*/  @!P2 IMAD.IADD R34, R34, 0x1, -R56 ;  /* 0x000000012222a824 */ /* 0x000fe200078e0a38 */
[----:B------:R-:W-:Y:S01]  /*97a0*/  STL [R1+0x2430], R29 ;  /* 0x0024301d01007387 */ /* 0x000fe20000100800 */
[----:B------:R-:W-:-:S03]  /*97b0*/  ISETP.GE.AND P2, PT, R50, RZ, PT ;  /* 0x000000ff3200720c */ /* 0x000fc60003f46270 */
[----:B------:R-:W4:Y:S01]  /*97c0*/  LDL.LU R50, [R1+0x3c8] ;  /* 0x0003c80001327983 */ /* 0x000f220000300800 */
[----:B------:R-:W-:Y:S02]  /*97d0*/  IABS R33, R49 ;  /* 0x0000003100217213 */ /* 0x000fe40000000000 */
[----:B---3--:R-:W-:-:S05]  /*97e0*/  IABS R35, R52 ;  /* 0x0000003400237213 */ /* 0x008fca0000000000 */
[----:B------:R-:W-:-:S04]  /*97f0*/  IMAD.HI.U32 R2, R44, R35, RZ ;  /* 0x000000232c027227 */ /* 0x000fc800078e00ff */
[----:B------:R-:W-:-:S04]  /*9800*/  IMAD.MOV R2, RZ, RZ, -R2 ;  /* 0x000000ffff027224 */ /* 0x000fc800078e0a02 */
[----:B------:R-:W-:-:S05]  /*9810*/  IMAD R35, R56, R2, R35 ;  /* 0x0000000238237224 */ /* 0x000fca00078e0223 */
[----:B------:R-:W-:-:S13]  /*9820*/  ISETP.GT.U32.AND P3, PT, R56, R35, PT ;  /* 0x000000233800720c */ /* 0x000fda0003f64070 */
[----:B------:R-:W-:Y:S01]  /*9830*/  @!P3 IMAD.IADD R35, R35, 0x1, -R56 ;  /* 0x000000012323b824 */ /* 0x000fe200078e0a38 */
[----:B------:R-:W-:Y:S02]  /*9840*/  ISETP.GE.AND P3, PT, R52, RZ, PT ;  /* 0x000000ff3400720c */ /* 0x000fe40003f66270 */
[----:B------:R-:W3:Y:S01]  /*9850*/  LDL.LU R52, [R1+0x3cc] ;  /* 0x0003cc0001347983 */ /* 0x000ee20000300800 */
[----:B------:R-:W-:-:S04]  /*9860*/  IMAD.HI.U32 R0, R44, R33, RZ ;  /* 0x000000212c007227 */ /* 0x000fc800078e00ff */
[----:B------:R-:W-:Y:S01]  /*9870*/  IMAD.MOV R0, RZ, RZ, -R0 ;  /* 0x000000ffff007224 */ /* 0x000fe200078e0a00 */
[----:B------:R-:W-:-:S03]  /*9880*/  ISETP.GT.U32.AND P5, PT, R56, R32, PT ;  /* 0x000000203800720c */ /* 0x000fc60003fa4070 */
[----:B------:R-:W-:-:S05]  /*9890*/  IMAD R33, R56, R0, R33 ;  /* 0x0000000038217224 */ /* 0x000fca00078e0221 */
[----:B------:R-:W-:Y:S02]  /*98a0*/  ISETP.GT.U32.AND P6, PT, R56, R33, PT ;  /* 0x000000213800720c */ /* 0x000fe40003fc4070 */
[----:B--2---:R-:W-:-:S03]  /*98b0*/  IABS R36, R51 ;  /* 0x0000003300247213 */ /* 0x004fc60000000000 */
[----:B------:R-:W-:Y:S02]  /*98c0*/  @!P5 IMAD.IADD R32, R32, 0x1, -R56 ;  /* 0x000000012020d824 */ /* 0x000fe400078e0a38 */
[----:B------:R-:W-:-:S06]  /*98d0*/  IMAD.HI.U32 R0, R44, R36, RZ ;  /* 0x000000242c007227 */ /* 0x000fcc00078e00ff */
[----:B------:R-:W-:Y:S01]  /*98e0*/  @!P6 IMAD.IADD R33, R33, 0x1, -R56 ;  /* 0x000000012121e824 */ /* 0x000fe200078e0a38 */
[----:B------:R-:W-:Y:S01]  /*98f0*/  ISETP.GT.U32.AND P6, PT, R56, R32, PT ;  /* 0x000000203800720c */ /* 0x000fe20003fc4070 */
[----:B------:R-:W-:-:S04]  /*9900*/  IMAD.MOV R0, RZ, RZ, -R0 ;  /* 0x000000ffff007224 */ /* 0x000fc800078e0a00 */
[C---:B------:R-:W-:Y:S01]  /*9910*/  IMAD R36, R56.reuse, R0, R36 ;  /* 0x0000000038247224 */ /* 0x040fe200078e0224 */
[----:B------:R-:W-:-:S07]  /*9920*/  ISETP.GT.U32.AND P5, PT, R56, R31, PT ;  /* 0x0000001f3800720c */ /* 0x000fce0003fa4070 */
[----:B------:R-:W-:Y:S01]  /*9930*/  @!P6 IMAD.IADD R32, R32, 0x1, -R56 ;  /* 0x000000012020e824 */ /* 0x000fe200078e0a38 */
[----:B------:R-:W-:-:S05]  /*9940*/  ISETP.GT.U32.AND P6, PT, R56, R36, PT ;  /* 0x000000243800720c */ /* 0x000fca0003fc4070 */
[----:B------:R-:W-:-:S04]  /*9950*/  @!P5 IMAD.IADD R31, R31, 0x1, -R56 ;  /* 0x000000011f1fd824 */ /* 0x000fc800078e0a38 */
[----:B------:R-:W-:-:S04]  /*9960*/  @!P0 IMAD.MOV R31, RZ, RZ, -R31 ;  /* 0x000000ffff1f8224 */ /* 0x000fc800078e0a1f */
[----:B------:R-:W-:Y:S01]  /*9970*/  @!P6 IMAD.IADD R36, R36, 0x1, -R56 ;  /* 0x000000012424e824 */ /* 0x000fe200078e0a38 */
[----:B------:R-:W-:-:S04]  /*9980*/  ISETP.GT.U32.AND P0, PT, R56, R35, PT ;  /* 0x000000233800720c */ /* 0x000fc80003f04070 */
[----:B------:R-:W-:Y:S02]  /*9990*/  ISETP.GT.U32.AND P6, PT, R56, R36, PT ;  /* 0x000000243800720c */ /* 0x000fe40003fc4070 */
[----:B------:R-:W-:Y:S02]  /*99a0*/  @!P4 IADD3 R30, PT, PT, -R30, RZ, RZ ;  /* 0x000000ff1e1ec210 */ /* 0x000fe40007ffe1ff */
[----:B----4-:R-:W-:Y:S02]  /*99b0*/  IABS R0, R53 ;  /* 0x0000003500007213 */ /* 0x010fe40000000000 */
[----:B------:R-:W-:Y:S01]  /*99c0*/  IABS R4, R54 ;  /* 0x0000003600047213 */ /* 0x000fe20000000000 */
[----:B------:R-:W-:Y:S02]  /*99d0*/  STL [R1+0x2434], R30 ;  /* 0x0024341e01007387 */ /* 0x000fe40000100800 */
[----:B------:R-:W-:Y:S01]  /*99e0*/  @!P0 IMAD.IADD R35, R35, 0x1, -R56 ;  /* 0x0000000123238824 */ /* 0x000fe200078e0a38 */
[----:B------:R-:W-:-:S02]  /*99f0*/  ISETP.GE.AND P0, PT, R53, RZ, PT ;  /* 0x000000ff3500720c */ /* 0x000fc40003f06270 */
[----:B------:R-:W2:Y:S01]  /*9a00*/  LDL.LU R53, [R1+0x420] ;  /* 0x0004200001357983 */ /* 0x000ea20000300800 */
[----:B------:R-:W-:Y:S01]  /*9a10*/  @!P6 IMAD.IADD R36, R36, 0x1, -R56 ;  /* 0x000000012424e824 */ /* 0x000fe200078e0a38 */
[----:B------:R-:W-:Y:S02]  /*9a20*/  ISETP.GE.AND P6, PT, R54, RZ, PT ;  /* 0x000000ff3600720c */ /* 0x000fe40003fc6270 */
[----:B------:R-:W4:Y:S01]  /*9a30*/  LDL.LU R54, [R1+0x424] ;  /* 0x0004240001367983 */ /* 0x000f220000300800 */
[----:B------:R-:W-:Y:S01]  /*9a40*/  ISETP.GE.AND P5, PT, R48, RZ, PT ;  /* 0x000000ff3000720c */ /* 0x000fe20003fa6270 */
[----:B------:R-:W-:-:S04]  /*9a50*/  IMAD.HI.U32 R2, R44, R0, RZ ;  /* 0x000000002c027227 */ /* 0x000fc800078e00ff */
[----:B------:R-:W-:-:S04]  /*9a60*/  IMAD.MOV R5, RZ, RZ, -R2 ;  /* 0x000000ffff057224 */ /* 0x000fc800078e0a02 */
[----:B------:R-:W-:-:S04]  /*9a70*/  IMAD R0, R56, R5, R0 ;  /* 0x0000000538007224 */ /* 0x000fc800078e0200 */
[----:B------:R-:W-:Y:S01]  /*9a80*/  @!P5 IMAD.MOV R32, RZ, RZ, -R32 ;  /* 0x000000ffff20d224 */ /* 0x000fe200078e0a20 */
[----:B------:R-:W-:Y:S02]  /*9a90*/  ISETP.GT.U32.AND P5, PT, R56, R0, PT ;  /* 0x000000003800720c */ /* 0x000fe40003fa4070 */
[----:B------:R-:W-:-:S11]  /*9aa0*/  IABS R7, R55 ;  /* 0x0000003700077213 */ /* 0x000fd60000000000 */
[----:B------:R-:W-:Y:S01]  /*9ab0*/  @!P5 IMAD.IADD R0, R0, 0x1, -R56 ;  /* 0x000000010000d824 */ /* 0x000fe200078e0a38 */
[----:B------:R-:W-:Y:S02]  /*9ac0*/  ISETP.GE.AND P5, PT, R55, RZ, PT ;  /* 0x000000ff3700720c */ /* 0x000fe40003fa6270 */
[----:B------:R-:W4:Y:S01]  /*9ad0*/  LDL.LU R55, [R1+0x428] ;  /* 0x0004280001377983 */ /* 0x000f220000300800 */
[----:B------:R-:W-:Y:S01]  /*9ae0*/  ISETP.GT.U32.AND P4, PT, R56, R34, PT ;  /* 0x000000223800720c */ /* 0x000fe20003f84070 */
[----:B------:R-:W-:Y:S01]  /*9af0*/  IMAD.HI.U32 R2, R44, R4, RZ ;  /* 0x000000042c027227 */ /* 0x000fe200078e00ff */
[----:B------:R-:W-:Y:S01]  /*9b00*/  ISETP.GT.U32.AND P1, PT, R56, R33, PT ;  /* 0x000000213800720c */ /* 0x000fe20003f24070 */
[----:B------:R-:W4:Y:S02]  /*9b10*/  LDL.LU R48, [R1+0x42c] ;  /* 0x00042c0001307983 */ /* 0x000f240000300800 */
[----:B------:R-:W-:-:S04]  /*9b20*/  IMAD.MOV R2, RZ, RZ, -R2 ;  /* 0x000000ffff027224 */ /* 0x000fc800078e0a02 */
[----:B------:R-:W-:-:S04]  /*9b30*/  IMAD R4, R56, R2, R4 ;  /* 0x0000000238047224 */ /* 0x000fc800078e0204 */
[--C-:B------:R-:W-:Y:S01]  /*9b40*/  @!P4 IMAD.IADD R34, R34, 0x1, -R56.reuse ;  /* 0x000000012222c824 */ /* 0x100fe200078e0a38 */
[----:B------:R-:W-:Y:S01]  /*9b50*/  ISETP.GT.U32.AND P4, PT, R56, R4, PT ;  /* 0x000000043800720c */ /* 0x000fe20003f84070 */
[----:B------:R-:W-:Y:S01]  /*9b60*/  @!P1 IMAD.IADD R33, R33, 0x1, -R56 ;  /* 0x0000000121219824 */ /* 0x000fe200078e0a38 */
[----:B------:R-:W-:-:S11]  /*9b70*/  ISETP.GE.AND P1, PT, R49, RZ, PT ;  /* 0x000000ff3100720c */ /* 0x000fd60003f26270 */
[----:B------:R-:W-:Y:S02]  /*9b80*/  @!P4 IADD3 R4, PT, PT, R4, -R56, RZ ;  /* 0x800000380404c210 */ /* 0x000fe40007ffe0ff */
[----:B------:R-:W-:Y:S01]  /*9b90*/  ISETP.GT.U32.AND P4, PT, R56, R0, PT ;  /* 0x000000003800720c */ /* 0x000fe20003f84070 */
[----:B------:R-:W-:Y:S01]  /*9ba0*/  @!P1 IMAD.MOV R33, RZ, RZ, -R33 ;  /* 0x000000ffff219224 */ /* 0x000fe200078e0a21 */
[----:B------:R-:W-:Y:S02]  /*9bb0*/  ISETP.GE.AND P1, PT, R51, RZ, PT ;  /* 0x000000ff3300720c */ /* 0x000fe40003f26270 */
[----:B------:R-:W4:Y:S04]  /*9bc0*/  LDL.LU R51, [R1+0x430] ;  /* 0x0004300001337983 */ /* 0x000f280000300800 */
[----:B------:R-:W4:Y:S05]  /*9bd0*/  LDL.LU R49, [R1+0x434] ;  /* 0x0004340001317983 */ /* 0x000f2a0000300800 */
[----:B------:R-:W-:-:S04]  /*9be0*/  @!P4 IMAD.IADD R0, R0, 0x1, -R56 ;  /* 0x000000010000c824 */ /* 0x000fc800078e0a38 */
[----:B0-----:R-:W-:-:S04]  /*9bf0*/  IMAD.MOV.U32 R8, RZ, RZ, R0 ;  /* 0x000000ffff087224 */ /* 0x001fc800078e0000 */
[----:B------:R-:W-:-:S05]  /*9c00*/  @!P0 IMAD.MOV R8, RZ, RZ, -R8 ;  /* 0x000000ffff088224 */ /* 0x000fca00078e0a08 */
[----:B------:R0:W-:Y:S01]  /*9c10*/  STL [R1+0x1f0], R8 ;  /* 0x0001f00801007387 */ /* 0x0001e20000100800 */
[----:B------:R-:W-:Y:S01]  /*9c20*/  @!P1 IMAD.MOV R36, RZ, RZ, -R36 ;  /* 0x000000ffff249224 */ /* 0x000fe200078e0a24 */
[----:B------:R-:W-:Y:S02]  /*9c30*/  IABS R6, R50 ;  /* 0x0000003200067213 */ /* 0x000fe40000000000 */
[----:B------:R-:W-:Y:S01]  /*9c40*/  ISETP.GE.AND P1, PT, R50, RZ, PT ;  /* 0x000000ff3200720c */ /* 0x000fe20003f26270 */
[----:B------:R-:W-:-:S04]  /*9c50*/  IMAD.HI.U32 R2, R44, R7, RZ ;  /* 0x000000072c027227 */ /* 0x000fc800078e00ff */
[----:B------:R-:W-:-:S04]  /*9c60*/  IMAD.MOV R2, RZ, RZ, -R2 ;  /* 0x000000ffff027224 */ /* 0x000fc800078e0a02 */
[----:B------:R-:W-:Y:S02]  /*9c70*/  IMAD R7, R56, R2, R7 ;  /* 0x0000000238077224 */ /* 0x000fe400078e0207 */
[----:B------:R-:W-:-:S03]  /*9c80*/  @!P3 IMAD.MOV R35, RZ, RZ, -R35 ;  /* 0x000000ffff23b224 */ /* 0x000fc600078e0a23 */
[C---:B------:R-:W-:Y:S01]  /*9c90*/  ISETP.GT.U32.AND P3, PT, R56.reuse, R7, PT ;  /* 0x000000073800720c */ /* 0x040fe20003f64070 */
[----:B------:R-:W-:Y:S01]  /*9ca0*/  @!P2 IMAD.MOV R34, RZ, RZ, -R34 ;  /* 0x000000ffff22a224 */ /* 0x000fe200078e0a22 */
[----:B------:R-:W-:Y:S02]  /*9cb0*/  ISETP.GT.U32.AND P2, PT, R56, R4, PT ;  /* 0x000000043800720c */ /* 0x000fe40003f44070 */
[----:B---3--:R-:W-:Y:S02]  /*9cc0*/  IABS R5, R52 ;  /* 0x0000003400057213 */ /* 0x008fe40000000000 */
[----:B------:R-:W-:Y:S02]  /*9cd0*/  ISETP.GE.AND P4, PT, R52, RZ, PT ;  /* 0x000000ff3400720c */ /* 0x000fe40003f86270 */
[----:B------:R-:W3:Y:S04]  /*9ce0*/  LDL.LU R52, [R1+0x438] ;  /* 0x0004380001347983 */ /* 0x000ee80000300800 */
[----:B------:R-:W3:Y:S01]  /*9cf0*/  LDL.LU R50, [R1+0x43c] ;  /* 0x00043c0001327983 */ /* 0x000ee20000300800 */
[----:B------:R-:W-:Y:S01]  /*9d00*/  @!P3 IADD3 R7, PT, PT, R7, -R56, RZ ;  /* 0x800000380707b210 */ /* 0x000fe20007ffe0ff */
[----:B------:R-:W-:-:S03]  /*9d10*/  IMAD.HI.U32 R2, R44, R6, RZ ;  /* 0x000000062c027227 */ /* 0x000fc600078e00ff */
[----:B------:R-:W-:Y:S01]  /*9d20*/  ISETP.GT.U32.AND P0, PT, R56, R7, PT ;  /* 0x000000073800720c */ /* 0x000fe20003f04070 */
[----:B------:R-:W-:-:S04]  /*9d30*/  IMAD.HI.U32 R37, R44, R5, RZ ;  /* 0x000000052c257227 */ /* 0x000fc800078e00ff */
[----:B------:R-:W-:Y:S02]  /*9d40*/  IMAD.MOV R2, RZ, RZ, -R2 ;  /* 0x000000ffff027224 */ /* 0x000fe400078e0a02 */
[----:B------:R-:W-:Y:S02]  /*9d50*/  @!P2 IMAD.IADD R4, R4, 0x1, -R56 ;  /* 0x000000010404a824 */ /* 0x000fe400078e0a38 */
[----:B------:R-:W-:Y:S02]  /*9d60*/  IMAD.MOV R37, RZ, RZ, -R37 ;  /* 0x000000ffff257224 */ /* 0x000fe400078e0a25 */
[C---:B------:R-:W-:Y:S02]  /*9d70*/  IMAD R6, R56.reuse, R2, R6 ;  /* 0x0000000238067224 */ /* 0x040fe400078e0206 */
[----:B0-----:R-:W-:Y:S02]  /*9d80*/  IMAD.MOV.U32 R8, RZ, RZ, R4 ;  /* 0x000000ffff087224 */ /* 0x001fe400078e0004 */
[----:B------:R-:W-:-:S02]  /*9d90*/  IMAD R5, R56, R37, R5 ;  /* 0x0000002538057224 */ /* 0x000fc400078e0205 */
[----:B------:R-:W-:Y:S01]  /*9da0*/  @!P6 IMAD.MOV R8, RZ, RZ, -R8 ;  /* 0x000000ffff08e224 */ /* 0x000fe200078e0a08 */
[C---:B------:R-:W-:Y:S01]  /*9db0*/  ISETP.GT.U32.AND P6, PT, R56.reuse, R6, PT ;  /* 0x000000063800720c */ /* 0x040fe20003fc4070 */
[--C-:B------:R-:W-:Y:S01]  /*9dc0*/  @!P0 IMAD.IADD R7, R7, 0x1, -R56.reuse ;  /* 0x0000000107078824 */ /* 0x100fe200078e0a38 */
[----:B------:R-:W-:Y:S02]  /*9dd0*/  ISETP.GT.U32.AND P0, PT, R56, R5, PT ;  /* 0x000000053800720c */ /* 0x000fe40003f04070 */
[----:B------:R0:W-:Y:S09]  /*9de0*/  STL [R1+0x1f4], R8 ;  /* 0x0001f40801007387 */ /* 0x0001f20000100800 */
[----:B------:R-:W-:-:S02]  /*9df0*/  @!P6 IMAD.IADD R6, R6, 0x1, -R56 ;  /* 0x000000010606e824 */ /* 0x000fc400078e0a38 */
[----:B------:R-:W-:Y:S02]  /*9e00*/  @!P0 IMAD.IADD R5, R5, 0x1, -R56 ;  /* 0x0000000105058824 */ /* 0x000fe400078e0a38 */
[----:B0-----:R-:W-:Y:S01]  /*9e10*/  IMAD.MOV.U32 R8, RZ, RZ, R7 ;  /* 0x000000ffff087224 */ /* 0x001fe200078e0007 */
[----:B------:R-:W-:-:S03]  /*9e20*/  ISETP.GT.U32.AND P0, PT, R56, R6, PT ;  /* 0x000000063800720c */ /* 0x000fc60003f04070 */
[----:B------:R-:W-:Y:S01]  /*9e30*/  @!P5 IMAD.MOV R8, RZ, RZ, -R8 ;  /* 0x000000ffff08d224 */ /* 0x000fe200078e0a08 */
[----:B------:R-:W-:Y:S02]  /*9e40*/  ISETP.GT.U32.AND P5, PT, R56, R5, PT ;  /* 0x000000053800720c */ /* 0x000fe40003fa4070 */
[----:B--2---:R-:W-:Y:S02]  /*9e50*/  ISETP.GE.AND P2, PT, R53, RZ, PT ;  /* 0x000000ff3500720c */ /* 0x004fe40003f46270 */
[----:B------:R-:W-:Y:S02]  /*9e60*/  IABS R0, R53 ;  /* 0x0000003500007213 */ /* 0x000fe40000000000 */
[----:B----4-:R-:W-:Y:S01]  /*9e70*/  ISETP.GE.AND P3, PT, R54, RZ, PT ;  /* 0x000000ff3600720c */ /* 0x010fe20003f66270 */
[----:B------:R-:W2:Y:S01]  /*9e80*/  LDL.LU R53, [R1+0x440] ;  /* 0x0004400001357983 */ /* 0x000ea20000300800 */
[----:B------:R-:W-:-:S03]  /*9e90*/  IABS R40, R54 ;  /* 0x0000003600287213 */ /* 0x000fc60000000000 */
[----:B------:R-:W4:Y:S02]  /*9ea0*/  LDL.LU R54, [R1+0x444] ;  /* 0x0004440001367983 */ /* 0x000f240000300800 */
[----:B------:R-:W-:-:S04]  /*9eb0*/  IMAD.HI.U32 R4, R44, R40, RZ ;  /* 0x000000282c047227 */ /* 0x000fc800078e00ff */
[----:B------:R-:W-:-:S04]  /*9ec0*/  IMAD.MOV R4, RZ, RZ, -R4 ;  /* 0x000000ffff047224 */ /* 0x000fc800078e0a04 */
[----:B------:R-:W-:Y:S02]  /*9ed0*/  IMAD R40, R56, R4, R40 ;  /* 0x0000000438287224 */ /* 0x000fe400078e0228 */
[----:B------:R-:W-:-:S03]  /*9ee0*/  @!P0 IMAD.IADD R6, R6, 0x1, -R56 ;  /* 0x0000000106068824 */ /* 0x000fc600078e0a38 */
[----:B------:R-:W-:Y:S01]  /*9ef0*/  ISETP.GT.U32.AND P0, PT, R56, R40, PT ;  /* 0x000000283800720c */ /* 0x000fe20003f04070 */
[----:B------:R0:W-:Y:S01]  /*9f00*/  STL [R1+0x1e0], R8 ;  /* 0x0001e00801007387 */ /* 0x0001e20000100800 */
[----:B------:R-:W-:Y:S02]  /*9f10*/  @!P5 IMAD.IADD R5, R5, 0x1, -R56 ;  /* 0x000000010505d824 */ /* 0x000fe400078e0a38 */
[----:B0-----:R-:W-:-:S03]  /*9f20*/  IMAD.MOV.U32 R8, RZ, RZ, R6 ;  /* 0x000000ffff087224 */ /* 0x001fc600078e0006 */
[----:B------:R-:W-:Y:S01]  /*9f30*/  @!P4 IADD3 R5, PT, PT, -R5, RZ, RZ ;  /* 0x000000ff0505c210 */ /* 0x000fe20007ffe1ff */
[----:B------:R-:W-:Y:S01]  /*9f40*/  @!P1 IMAD.MOV R8, RZ, RZ, -R8 ;  /* 0x000000ffff089224 */ /* 0x000fe200078e0a08 */
[----:B------:R-:W-:-:S04]  /*9f50*/  IABS R39, R55 ;  /* 0x0000003700277213 */ /* 0x000fc80000000000 */
[----:B------:R-:W-:Y:S01]  /*9f60*/  @!P0 IMAD.IADD R40, R40, 0x1, -R56 ;  /* 0x0000000128288824 */ /* 0x000fe200078e0a38 */
[----:B------:R-:W-:Y:S01]  /*9f70*/  ISETP.GE.AND P0, PT, R55, RZ, PT ;  /* 0x000000ff3700720c */ /* 0x000fe20003f06270 */
[----:B------:R0:W-:Y:S04]  /*9f80*/  STL [R1+0x1e4], R8 ;  /* 0x0001e40801007387 */ /* 0x0001e80000100800 */
[----:B------:R-:W-:Y:S04]  /*9f90*/  STL [R1+0xfc], R5 ;  /* 0x0000fc0501007387 */ /* 0x000fe80000100800 */
[----:B------:R-:W4:Y:S01]  /*9fa0*/  LDL.LU R55, [R1+0x448] ;  /* 0x0004480001377983 */ /* 0x000f220000300800 */
[----:B------:R-:W-:-:S04]  /*9fb0*/  IMAD.HI.U32 R38, R44, R0, RZ ;  /* 0x000000002c267227 */ /* 0x000fc800078e00ff */
[----:B------:R-:W-:-:S04]  /*9fc0*/  IMAD.MOV R38, RZ, RZ, -R38 ;  /* 0x000000ffff267224 */ /* 0x000fc800078e0a26 */
[----:B------:R-:W-:-:S05]  /*9fd0*/  IMAD R0, R56, R38, R0 ;  /* 0x0000002638007224 */ /* 0x000fca00078e0200 */
[----:B------:R-:W-:Y:S01]  /*9fe0*/  ISETP.GT.U32.AND P6, PT, R56, R0, PT ;  /* 0x000000003800720c */ /* 0x000fe20003fc4070 */
[----:B------:R-:W-:Y:S01]  /*9ff0*/  IMAD.HI.U32 R41, R44, R39, RZ ;  /* 0x000000272c297227 */ /* 0x000fe200078e00ff */
[----:B------:R-:W-:-:S03]  /*a000*/  IABS R37, R51 ;  /* 0x0000003300257213 */ /* 0x000fc60000000000 */
[----:B------:R-:W-:-:S08]  /*a010*/  IMAD.MOV R41, RZ, RZ, -R41 ;  /* 0x000000ffff297224 */ /* 0x000fd000078e0a29 */
[----:B------:R-:W-:Y:S02]  /*a020*/  @!P6 IMAD.IADD R0, R0, 0x1, -R56 ;  /* 0x000000010000e824 */ /* 0x000fe400078e0a38 */
[----:B------:R-:W-:Y:S02]  /*a030*/  IMAD R39, R56, R41, R39 ;  /* 0x0000002938277224 */ /* 0x000fe400078e0227 */
[----:B------:R-:W-:Y:S01]  /*a040*/  IMAD.HI.U32 R4, R44, R37, RZ ;  /* 0x000000252c047227 */ /* 0x000fe200078e00ff */
[C---:B------:R-:W-:Y:S02]  /*a050*/  ISETP.GT.U32.AND P6, PT, R56.reuse, R0, PT ;  /* 0x000000003800720c */ /* 0x040fe40003fc4070 */
[----:B------:R-:W-:Y:S01]  /*a060*/  ISETP.GT.U32.AND P1, PT, R56, R39, PT ;  /* 0x000000273800720c */ /* 0x000fe20003f24070 */
[----:B------:R-:W-:-:S04]  /*a070*/  IMAD.MOV R4, RZ, RZ, -R4 ;  /* 0x000000ffff047224 */ /* 0x000fc800078e0a04 */
[----:B------:R-:W-:-:S06]  /*a080*/  IMAD R37, R56, R4, R37 ;  /* 0x0000000438257224 */ /* 0x000fcc00078e0225 */
[--C-:B------:R-:W-:Y:S01]  /*a090*/  @!P6 IMAD.IADD R0, R0, 0x1, -R56.reuse ;  /* 0x000000010000e824 */ /* 0x100fe200078e0a38 */
[C---:B------:R-:W-:Y:S01]  /*a0a0*/  ISETP.GT.U32.AND P6, PT, R56.reuse, R37, PT ;  /* 0x000000253800720c */ /* 0x040fe20003fc4070 */
[----:B------:R-:W-:Y:S01]  /*a0b0*/  @!P1 IMAD.IADD R39, R39, 0x1, -R56 ;  /* 0x0000000127279824 */ /* 0x000fe200078e0a38 */
[----:B------:R-:W-:-:S11]  /*a0c0*/  ISETP.GT.U32.AND P1, PT, R56, R40, PT ;  /* 0x000000283800720c */ /* 0x000fd60003f24070 */
[--C-:B------:R-:W-:Y:S02]  /*a0d0*/  @!P6 IMAD.IADD R37, R37, 0x1, -R56.reuse ;  /* 0x000000012525e824 */ /* 0x100fe400078e0a38 */
[----:B------:R-:W-:-:S03]  /*a0e0*/  @!P1 IMAD.IADD R40, R40, 0x1, -R56 ;  /* 0x0000000128289824 */ /* 0x000fc600078e0a38 */
[----:B------:R-:W-:-:S13]  /*a0f0*/  ISETP.GT.U32.AND P4, PT, R56, R37, PT ;  /* 0x000000253800720c */ /* 0x000fda0003f84070 */
[----:B------:R-:W-:Y:S01]  /*a100*/  @!P4 IMAD.IADD R37, R37, 0x1, -R56 ;  /* 0x000000012525c824 */ /* 0x000fe200078e0a38 */
[----:B------:R-:W-:Y:S02]  /*a110*/  ISETP.GE.AND P4, PT, R51, RZ, PT ;  /* 0x000000ff3300720c */ /* 0x000fe40003f86270 */
[----:B------:R-:W-:-:S05]  /*a120*/  IABS R2, R48 ;  /* 0x0000003000027213 */ /* 0x000fca0000000000 */
[----:B------:R-:W-:-:S05]  /*a130*/  IMAD.HI.U32 R38, R44, R2, RZ ;  /* 0x000000022c267227 */ /* 0x000fca00078e00ff */
[----:B------:R-:W-:-:S05]  /*a140*/  IADD3 R38, PT, PT, -R38, RZ, RZ ;  /* 0x000000ff26267210 */ /* 0x000fca0007ffe1ff */
[----:B------:R-:W-:Y:S01]  /*a150*/  IMAD R2, R56, R38, R2 ;  /* 0x0000002638027224 */ /* 0x000fe200078e0202 */
[----:B---3--:R-:W-:-:S05]  /*a160*/  IABS R4, R52 ;  /* 0x0000003400047213 */ /* 0x008fca0000000000 */
[----:B------:R-:W-:Y:S01]  /*a170*/  IMAD.HI.U32 R41, R44, R4, RZ ;  /* 0x000000042c297227 */ /* 0x000fe200078e00ff */
[----:B------:R-:W-:-:S03]  /*a180*/  IABS R7, R50 ;  /* 0x0000003200077213 */ /* 0x000fc60000000000 */
[----:B------:R-:W-:Y:S02]  /*a190*/  IMAD.MOV R41, RZ, RZ, -R41 ;  /* 0x000000ffff297224 */ /* 0x000fe400078e0a29 */
[----:B------:R-:W-:-:S04]  /*a1a0*/  IMAD.HI.U32 R6, R44, R7, RZ ;  /* 0x000000072c067227 */ /* 0x000fc800078e00ff */
[----:B------:R-:W-:Y:S02]  /*a1b0*/  IMAD R4, R56, R41, R4 ;  /* 0x0000002938047224 */ /* 0x000fe400078e0204 */
[----:B------:R-:W-:-:S03]  /*a1c0*/  IMAD.MOV R6, RZ, RZ, -R6 ;  /* 0x000000ffff067224 */ /* 0x000fc600078e0a06 */
[C---:B------:R-:W-:Y:S01]  /*a1d0*/  ISETP.GT.U32.AND P1, PT, R56.reuse, R4, PT ;  /* 0x000000043800720c */ /* 0x040fe20003f24070 */
[----:B------:R-:W-:Y:S02]  /*a1e0*/  IMAD R7, R56, R6, R7 ;  /* 0x0000000638077224 */ /* 0x000fe400078e0207 */
[----:B------:R-:W-:-:S04]  /*a1f0*/  IMAD.MOV.U32 R6, RZ, RZ, R0 ;  /* 0x000000ffff067224 */ /* 0x000fc800078e0000 */
[----:B------:R-:W-:-:S05]  /*a200*/  @!P2 IMAD.MOV R6, RZ, RZ, -R6 ;  /* 0x000000ffff06a224 */ /* 0x000fca00078e0a06 */
[----:B------:R-:W-:Y:S01]  /*a210*/  STL [R1+0x1cc], R6 ;  /* 0x0001cc0601007387 */ /* 0x000fe20000100800 */
[----:B------:R-:W-:Y:S02]  /*a220*/  @!P1 IADD3 R4, PT, PT, R4, -R56, RZ ;  /* 0x8000003804049210 */ /* 0x000fe40007ffe0ff */
[----:B------:R-:W-:Y:S01]  /*a230*/  ISETP.GE.AND P1, PT, R52, RZ, PT ;  /* 0x000000ff3400720c */ /* 0x000fe20003f26270 */
[----:B------:R-:W3:Y:S04]  /*a240*/  LDL.LU R51, [R1+0x44c] ;  /* 0x00044c0001337983 */ /* 0x000ee80000300800 */
[----:B------:R-:W3:Y:S01]  /*a250*/  LDL.LU R52, [R1+0x450] ;  /* 0x0004500001347983 */ /* 0x000ee20000300800 */
[----:B------:R-:W-:-:S13]  /*a260*/  ISETP.GT.U32.AND P5, PT, R56, R2, PT ;  /* 0x000000023800720c */ /* 0x000fda0003fa4070 */
[----:B------:R-:W-:-:S05]  /*a270*/  @!P5 IMAD.IADD R2, R2, 0x1, -R56 ;  /* 0x000000010202d824 */ /* 0x000fca00078e0a38 */
[C---:B------:R-:W-:Y:S02]  /*a280*/  ISETP.GT.U32.AND P6, PT, R56.reuse, R2, PT ;  /* 0x000000023800720c */ /* 0x040fe40003fc4070 */
[----:B------:R-:W-:-:S11]  /*a290*/  ISETP.GT.U32.AND P5, PT, R56, R39, PT ;  /* 0x000000273800720c */ /* 0x000fd60003fa4070 */
[--C-:B------:R-:W-:Y:S01]  /*a2a0*/  @!P6 IMAD.IADD R2, R2, 0x1, -R56.reuse ;  /* 0x000000010202e824 */ /* 0x100fe200078e0a38 */
[----:B------:R-:W-:Y:S01]  /*a2b0*/  ISETP.GT.U32.AND P6, PT, R56, R7, PT ;  /* 0x000000073800720c */ /* 0x000fe20003fc4070 */
[----:B------:R-:W-:Y:S02]  /*a2c0*/  @!P5 IMAD.IADD R39, R39, 0x1, -R56 ;  /* 0x000000012727d824 */ /* 0x000fe400078e0a38 */
[----:B------:R-:W-:Y:S01]  /*a2d0*/  IMAD.MOV.U32 R9, RZ, RZ, R40 ;  /* 0x000000ffff097224 */ /* 0x000fe200078e0028 */
[----:B------:R-:W-:Y:S01]  /*a2e0*/  ISETP.GE.AND P5, PT, R48, RZ, PT ;  /* 0x000000ff3000720c */ /* 0x000fe20003fa6270 */
[----:B0-----:R-:W-:Y:S02]  /*a2f0*/  IMAD.MOV.U32 R8, RZ, RZ, R39 ;  /* 0x000000ffff087224 */ /* 0x001fe400078e0027 */
[----:B------:R-:W-:Y:S02]  /*a300*/  @!P3 IMAD.MOV R9, RZ, RZ, -R9 ;  /* 0x000000ffff09b224 */ /* 0x000fe400078e0a09 */
[----:B------:R-:W-:-:S04]  /*a310*/  @!P0 IMAD.MOV R8, RZ, RZ, -R8 ;  /* 0x000000ffff088224 */ /* 0x000fc800078e0a08 */
[----:B------:R-:W-:Y:S01]  /*a320*/  @!P6 IMAD.IADD R7, R7, 0x1, -R56 ;  /* 0x000000010707e824 */ /* 0x000fe200078e0a38 */
[C---:B------:R-:W-:Y:S01]  /*a330*/  ISETP.GT.U32.AND P0, PT, R56.reuse, R4, PT ;  /* 0x000000043800720c */ /* 0x040fe20003f04070 */
[----:B------:R0:W-:Y:S03]  /*a340*/  STL [R1+0x194], R9 ;  /* 0x0001940901007387 */ /* 0x0001e60000100800 */
[----:B------:R-:W-:Y:S01]  /*a350*/  ISETP.GT.U32.AND P6, PT, R56, R7, PT ;  /* 0x000000073800720c */ /* 0x000fe20003fc4070 */
[----:B------:R1:W-:Y:S01]  /*a360*/  STL [R1+0x1ac], R8 ;  /* 0x0001ac0801007387 */ /* 0x0003e20000100800 */
[----:B0-----:R-:W-:Y:S02]  /*a370*/  IMAD.MOV.U32 R9, RZ, RZ, R2 ;  /* 0x000000ffff097224 */ /* 0x001fe400078e0002 */
[----:B-1----:R-:W-:-:S03]  /*a380*/  IMAD.MOV.U32 R8, RZ, RZ, R37 ;  /* 0x000000ffff087224 */ /* 0x002fc600078e0025 */
[----:B------:R-:W-:Y:S01]  /*a390*/  @!P5 IADD3 R9, PT, PT, -R9, RZ, RZ ;  /* 0x000000ff0909d210 */ /* 0x000fe20007ffe1ff */
[----:B------:R-:W-:Y:S01]  /*a3a0*/  @!P4 IMAD.MOV R8, RZ, RZ, -R8 ;  /* 0x000000ffff08c224 */ /* 0x000fe200078e0a08 */
[----:B--2---:R-:W-:-:S03]  /*a3b0*/  IABS R0, R53 ;  /* 0x0000003500007213 */ /* 0x004fc60000000000 */
[----:B------:R-:W-:Y:S01]  /*a3c0*/  STL [R1+0x1c4], R9 ;  /* 0x0001c40901007387 */ /* 0x000fe20000100800 */
[--C-:B------:R-:W-:Y:S01]  /*a3d0*/  @!P0 IMAD.IADD R4, R4, 0x1, -R56.reuse ;  /* 0x0000000104048824 */ /* 0x100fe200078e0a38 */
[----:B------:R-:W-:Y:S01]  /*a3e0*/  ISETP.GE.AND P0, PT, R53, RZ, PT ;  /* 0x000000ff3500720c */ /* 0x000fe20003f06270 */
[----:B------:R-:W-:Y:S01]  /*a3f0*/  @!P6 IMAD.IADD R7, R7, 0x1, -R56 ;  /* 0x000000010707e824 */ /* 0x000fe200078e0a38 */
[----:B------:R0:W-:Y:S01]  /*a400*/  STL [R1+0x1c8], R8 ;  /* 0x0001c80801007387 */ /* 0x0001e20000100800 */
[----:B----4-:R-:W-:Y:S02]  /*a410*/  IABS R5, R54 ;  /* 0x0000003600057213 */ /* 0x010fe40000000000 */
[----:B------:R-:W-:Y:S01]  /*a420*/  ISETP.GE.AND P6, PT, R54, RZ, PT ;  /* 0x000000ff3600720c */ /* 0x000fe20003fc6270 */
[----:B------:R-:W2:Y:S04]  /*a430*/  LDL.LU R53, [R1+0x454] ;  /* 0x0004540001357983 */ /* 0x000ea80000300800 */
        /* <DEDUP_REMOVED lines=9> */
[----:B------:R-:W-:Y:S02]  /*a4d0*/  IABS R38, R49 ;  /* 0x0000003100267213 */ /* 0x000fe40000000000 */
[----:B------:R-:W-:Y:S01]  /*a4e0*/  ISETP.GE.AND P4, PT, R50, RZ, PT ;  /* 0x000000ff3200720c */ /* 0x000fe20003f86270 */
[----:B------:R-:W4:Y:S02]  /*a4f0*/  LDL.LU R48, [R1+0x488] ;  /* 0x0004880001307983 */ /* 0x000f240000300800 */
[----:B------:R-:W-:Y:S02]  /*a500*/  IMAD.HI.U32 R42, R44, R38, RZ ;  /* 0x000000262c2a7227 */ /* 0x000fe400078e00ff */
[----:B------:R-:W4:Y:S03]  /*a510*/  LDL.LU R50, [R1+0x48c] ;  /* 0x00048c0001327983 */ /* 0x000f260000300800 */
[----:B------:R-:W-:-:S05]  /*a520*/  IADD3 R42, PT, PT, -R42, RZ, RZ ;  /* 0x000000ff2a2a7210 */ /* 0x000fca0007ffe1ff */
[----:B------:R-:W-:-:S05]  /*a530*/  IMAD R38, R56, R42, R38 ;  /* 0x0000002a38267224 */ /* 0x000fca00078e0226 */
[----:B------:R-:W-:-:S13]  /*a540*/  ISETP.GT.U32.AND P2, PT, R56, R38, PT ;  /* 0x000000263800720c */ /* 0x000fda0003f44070 */
[----:B------:R-:W-:-:S05]  /*a550*/  @!P2 IMAD.IADD R38, R38, 0x1, -R56 ;  /* 0x000000012626a824 */ /* 0x000fca00078e0a38 */
[----:B------:R-:W-:Y:S02]  /*a560*/  ISETP.GT.U32.AND P3, PT, R56, R38, PT ;  /* 0x000000263800720c */ /* 0x000fe40003f64070 */
[----:B------:R-:W-:-:S11]  /*a570*/  ISETP.GE.AND P2, PT, R49, RZ, PT ;  /* 0x000000ff3100720c */ /* 0x000fd60003f46270 */
[----:B------:R-:W-:-:S04]  /*a580*/  @!P3 IMAD.IADD R38, R38, 0x1, -R56 ;  /* 0x000000012626b824 */ /* 0x000fc800078e0a38 */
[----:B0-----:R-:W-:-:S05]  /*a590*/  IMAD.MOV.U32 R8, RZ, RZ, R38 ;  /* 0x000000ffff087224 */ /* 0x001fca00078e0026 */
[----:B------:R-:W-:Y:S02]  /*a5a0*/  @!P2 IADD3 R8, PT, PT, -R8, RZ, RZ ;  /* 0x000000ff0808a210 */ /* 0x000fe40007ffe1ff */
[----:B------:R-:W-:-:S03]  /*a5b0*/  ISETP.GT.U32.AND P2, PT, R56, R0, PT ;  /* 0x000000003800720c */ /* 0x000fc60003f44070 */
[----:B------:R0:W-:Y:S01]  /*a5c0*/  STL [R1+0x1b0], R8 ;  /* 0x0001b00801007387 */ /* 0x0001e20000100800 */
[----:B------:R-:W-:Y:S02]  /*a5d0*/  @!P4 IMAD.MOV R7, RZ, RZ, -R7 ;  /* 0x000000ffff07c224 */ /* 0x000fe400078e0a07 */
[----:B0-----:R-:W-:-:S07]  /*a5e0*/  IMAD.MOV.U32 R8, RZ, RZ, R4 ;  /* 0x000000ffff087224 */ /* 0x001fce00078e0004 */
[----:B------:R-:W-:Y:S02]  /*a5f0*/  @!P2 IMAD.IADD R0, R0, 0x1, -R56 ;  /* 0x000000010000a824 */ /* 0x000fe400078e0a38 */
[----:B------:R-:W-:-:S03]  /*a600*/  @!P1 IMAD.MOV R8, RZ, RZ, -R8 ;  /* 0x000000ffff089224 */ /* 0x000fc600078e0a08 */
[----:B------:R-:W-:Y:S02]  /*a610*/  @!P0 IADD3 R0, PT, PT, -R0, RZ, RZ ;  /* 0x000000ff00008210 */ /* 0x000fe40007ffe1ff */
[----:B------:R0:W-:Y:S04]  /*a620*/  STL [R1+0x1c0], R8 ;  /* 0x0001c00801007387 */ /* 0x0001e80000100800 */
[----:B------:R-:W-:Y:S04]  /*a630*/  STL [R1+0x1b4], R7 ;  /* 0x0001b40701007387 */ /* 0x000fe80000100800 */
[----:B------:R-:W-:Y:S04]  /*a640*/  STL [R1+0x1bc], R0 ;  /* 0x0001bc0001007387 */ /* 0x000fe80000100800 */
[----:B------:R-:W4:Y:S01]  /*a650*/  LDL.LU R49, [R1+0x490] ;  /* 0x0004900001317983 */ /* 0x000f220000300800 */
[----:B------:R-:W-:-:S04]  /*a660*/  IMAD.HI.U32 R6, R44, R5, RZ ;  /* 0x000000052c067227 */ /* 0x000fc800078e00ff */
[----:B------:R-:W-:-:S04]  /*a670*/  IMAD.MOV R6, RZ, RZ, -R6 ;  /* 0x000000ffff067224 */ /* 0x000fc800078e0a06 */
[----:B------:R-:W-:Y:S02]  /*a680*/  IMAD R5, R56, R6, R5 ;  /* 0x0000000638057224 */ /* 0x000fe400078e0205 */
[----:B------:R-:W-:-:S03]  /*a690*/  IMAD.HI.U32 R6, R44, R2, RZ ;  /* 0x000000022c067227 */ /* 0x000fc600078e00ff */
[----:B------:R-:W-:Y:S01]  /*a6a0*/  ISETP.GT.U32.AND P3, PT, R56, R5, PT ;  /* 0x000000053800720c */ /* 0x000fe20003f64070 */
[----:B------:R-:W-:-:S04]  /*a6b0*/  IMAD.MOV R6, RZ, RZ, -R6 ;  /* 0x000000ffff067224 */ /* 0x000fc800078e0a06 */
[----:B------:R-:W-:-:S05]  /*a6c0*/  IMAD R2, R56, R6, R2 ;  /* 0x0000000638027224 */ /* 0x000fca00078e0202 */
[----:B------:R-:W-:-:S03]  /*a6d0*/  ISETP.GT.U32.AND P1, PT, R56, R2, PT ;  /* 0x000000023800720c */ /* 0x000fc60003f24070 */
[--C-:B------:R-:W-:Y:S01]  /*a6e0*/  @!P3 IMAD.IADD R5, R5, 0x1, -R56.reuse ;  /* 0x000000010505b824 */ /* 0x100fe200078e0a38 */
[----:B---3--:R-:W-:Y:S02]  /*a6f0*/  IABS R37, R52 ;  /* 0x0000003400257213 */ /* 0x008fe40000000000 */
[----:B------:R-:W-:Y:S02]  /*a700*/  ISETP.GE.AND P2, PT, R52, RZ, PT ;  /* 0x000000ff3400720c */ /* 0x000fe40003f46270 */
[----:B------:R-:W3:Y:S01]  /*a710*/  LDL.LU R52, [R1+0x494] ;  /* 0x0004940001347983 */ /* 0x000ee20000300800 */
[----:B------:R-:W-:Y:S02]  /*a720*/  IABS R39, R51 ;  /* 0x0000003300277213 */ /* 0x000fe40000000000 */
[----:B------:R-:W-:Y:S02]  /*a730*/  ISETP.GE.AND P4, PT, R51, RZ, PT ;  /* 0x000000ff3300720c */ /* 0x000fe40003f86270 */
[----:B------:R-:W3:Y:S01]  /*a740*/  LDL.LU R51, [R1+0x498] ;  /* 0x0004980001337983 */ /* 0x000ee20000300800 */
[----:B------:R-:W-:Y:S01]  /*a750*/  ISETP.GT.U32.AND P3, PT, R56, R5, PT ;  /* 0x000000053800720c */ /* 0x000fe20003f64070 */
[----:B------:R-:W-:-:S02]  /*a760*/  @!P1 IMAD.IADD R2, R2, 0x1, -R56 ;  /* 0x0000000102029824 */ /* 0x000fc400078e0a38 */
        /* <DEDUP_REMOVED lines=10> */
[----:B------:R-:W-:Y:S01]  /*a810*/  ISETP.GT.U32.AND P6, PT, R56, R39, PT ;  /* 0x000000273800720c */ /* 0x000fe20003fc4070 */
[--C-:B------:R-:W-:Y:S01]  /*a820*/  @!P0 IMAD.IADD R2, R2, 0x1, -R56.reuse ;  /* 0x0000000102028824 */ /* 0x100fe200078e0a38 */
[----:B------:R-:W-:Y:S02]  /*a830*/  ISETP.GT.U32.AND P0, PT, R56, R37, PT ;  /* 0x000000253800720c */ /* 0x000fe40003f04070 */
[----:B------:R0:W-:Y:S09]  /*a840*/  STL [R1+0x1b8], R8 ;  /* 0x0001b80801007387 */ /* 0x0001f20000100800 */
[----:B------:R-:W-:-:S02]  /*a850*/  @!P6 IMAD.IADD R39, R39, 0x1, -R56 ;  /* 0x000000012727e824 */ /* 0x000fc400078e0a38 */
[----:B------:R-:W-:-:S03]  /*a860*/  @!P0 IMAD.IADD R37, R37, 0x1, -R56 ;  /* 0x0000000125258824 */ /* 0x000fc600078e0a38 */
[----:B------:R-:W-:Y:S01]  /*a870*/  ISETP.GT.U32.AND P0, PT, R56, R39, PT ;  /* 0x000000273800720c */ /* 0x000fe20003f04070 */
[----:B0-----:R-:W-:-:S04]  /*a880*/  IMAD.MOV.U32 R8, RZ, RZ, R2 ;  /* 0x000000ffff087224 */ /* 0x001fc800078e0002 */
[----:B------:R-:W-:Y:S01]  /*a890*/  @!P5 IMAD.MOV R8, RZ, RZ, -R8 ;  /* 0x000000ffff08d224 */ /* 0x000fe200078e0a08 */
[----:B------:R-:W-:-:S07]  /*a8a0*/  ISETP.GT.U32.AND P5, PT, R56, R37, PT ;  /* 0x000000253800720c */ /* 0x000fce0003fa4070 */
[----:B------:R-:W-:Y:S01]  /*a8b0*/  @!P0 IMAD.IADD R39, R39, 0x1, -R56 ;  /* 0x0000000127278824 */ /* 0x000fe200078e0a38 */
[----:B--2---:R-:W-:Y:S02]  /*a8c0*/  ISETP.GE.AND P3, PT, R53, RZ, PT ;  /* 0x000000ff3500720c */ /* 0x004fe40003f66270 */
[----:B------:R-:W-:Y:S02]  /*a8d0*/  IABS R7, R53 ;  /* 0x0000003500077213 */ /* 0x000fe40000000000 */
[----:B----4-:R-:W-:Y:S01]  /*a8e0*/  ISETP.GE.AND P1, PT, R54, RZ, PT ;  /* 0x000000ff3600720c */ /* 0x010fe20003f26270 */
[----:B------:R-:W2:Y:S01]  /*a8f0*/  LDL.LU R53, [R1+0x49c] ;  /* 0x00049c0001357983 */ /* 0x000ea20000300800 */
[----:B------:R-:W-:-:S03]  /*a900*/  IABS R0, R54 ;  /* 0x0000003600007213 */ /* 0x000fc60000000000 */
[----:B------:R-:W4:Y:S02]  /*a910*/  LDL.LU R54, [R1+0x4a0] ;  /* 0x0004a00001367983 */ /* 0x000f240000300800 */
[----:B------:R-:W-:Y:S02]  /*a920*/  IMAD.HI.U32 R5, R44, R0, RZ ;  /* 0x000000002c057227 */ /* 0x000fe400078e00ff */
[----:B------:R0:W-:Y:S02]  /*a930*/  STL [R1+0x184], R8 ;  /* 0x0001840801007387 */ /* 0x0001e40000100800 */
[----:B------:R-:W-:-:S04]  /*a940*/  IMAD.MOV R5, RZ, RZ, -R5 ;  /* 0x000000ffff057224 */ /* 0x000fc800078e0a05 */
[----:B------:R-:W-:Y:S02]  /*a950*/  IMAD R0, R56, R5, R0 ;  /* 0x0000000538007224 */ /* 0x000fe400078e0200 */
[----:B0-----:R-:W-:Y:S01]  /*a960*/  IMAD.MOV.U32 R8, RZ, RZ, R39 ;  /* 0x000000ffff087224 */ /* 0x001fe200078e0027 */
[----:B------:R-:W-:-:S03]  /*a970*/  @!P5 IADD3 R37, PT, PT, R37, -R56, RZ ;  /* 0x800000382525d210 */ /* 0x000fc60007ffe0ff */
[----:B------:R-:W-:Y:S01]  /*a980*/  @!P4 IMAD.MOV R8, RZ, RZ, -R8 ;  /* 0x000000ffff08c224 */ /* 0x000fe200078e0a08 */
[----:B------:R-:W-:-:S04]  /*a990*/  ISETP.GT.U32.AND P0, PT, R56, R0, PT ;  /* 0x000000003800720c */ /* 0x000fc80003f04070 */
[----:B------:R0:W-:Y:S02]  /*a9a0*/  STL [R1+0x18c], R8 ;  /* 0x00018c0801007387 */ /* 0x0001e40000100800 */
[----:B0-----:R-:W-:-:S05]  /*a9b0*/  IMAD.MOV.U32 R8, RZ, RZ, R37 ;  /* 0x000000ffff087224 */ /* 0x001fca00078e0025 */
[----:B------:R-:W-:Y:S02]  /*a9c0*/  @!P2 IADD3 R8, PT, PT, -R8, RZ, RZ ;  /* 0x000000ff0808a210 */ /* 0x000fe40007ffe1ff */
[----:B------:R-:W-:Y:S01]  /*a9d0*/  @!P0 IMAD.IADD R0, R0, 0x1, -R56 ;  /* 0x0000000100008824 */ /* 0x000fe200078e0a38 */
[----:B------:R-:W-:Y:S02]  /*a9e0*/  IABS R6, R55 ;  /* 0x0000003700067213 */ /* 0x000fe40000000000 */
[----:B------:R-:W-:Y:S01]  /*a9f0*/  ISETP.GE.AND P0, PT, R55, RZ, PT ;  /* 0x000000ff3700720c */ /* 0x000fe20003f06270 */
[----:B------:R0:W-:Y:S04]  /*aa00*/  STL [R1+0x17c], R8 ;  /* 0x00017c0801007387 */ /* 0x0001e80000100800 */
[----:B------:R-:W4:Y:S01]  /*aa10*/  LDL.LU R55, [R1+0x4a4] ;  /* 0x0004a40001377983 */ /* 0x000f220000300800 */
[----:B------:R-:W-:-:S04]  /*aa20*/  IMAD.HI.U32 R40, R44, R7, RZ ;  /* 0x000000072c287227 */ /* 0x000fc800078e00ff */
[----:B------:R-:W-:-:S04]  /*aa30*/  IMAD.MOV R40, RZ, RZ, -R40 ;  /* 0x000000ffff287224 */ /* 0x000fc800078e0a28 */
[----:B------:R-:W-:-:S05]  /*aa40*/  IMAD R7, R56, R40, R7 ;  /* 0x0000002838077224 */ /* 0x000fca00078e0207 */
[----:B------:R-:W-:Y:S01]  /*aa50*/  ISETP.GT.U32.AND P6, PT, R56, R7, PT ;  /* 0x000000073800720c */ /* 0x000fe20003fc4070 */
[----:B------:R-:W-:Y:S01]  /*aa60*/  IMAD.HI.U32 R41, R44, R6, RZ ;  /* 0x000000062c297227 */ /* 0x000fe200078e00ff */
[----:B------:R-:W-:-:S03]  /*aa70*/  IABS R38, R50 ;  /* 0x0000003200267213 */ /* 0x000fc60000000000 */
[----:B------:R-:W-:Y:S02]  /*aa80*/  IMAD.MOV R41, RZ, RZ, -R41 ;  /* 0x000000ffff297224 */ /* 0x000fe400078e0a29 */
[----:B------:R-:W-:-:S06]  /*aa90*/  IMAD.HI.U32 R5, R44, R38, RZ ;  /* 0x000000262c057227 */ /* 0x000fcc00078e00ff */
[----:B------:R-:W-:Y:S02]  /*aaa0*/  @!P6 IMAD.IADD R7, R7, 0x1, -R56 ;  /* 0x000000010707e824 */ /* 0x000fe400078e0a38 */
[----:B------:R-:W-:-:S03]  /*aab0*/  IMAD R6, R56, R41, R6 ;  /* 0x0000002938067224 */ /* 0x000fc600078e0206 */
[C---:B------:R-:W-:Y:S02]  /*aac0*/  ISETP.GT.U32.AND P6, PT, R56.reuse, R7, PT ;  /* 0x000000073800720c */ /* 0x040fe40003fc4070 */
[----:B------:R-:W-:Y:S02]  /*aad0*/  IADD3 R5, PT, PT, -R5, RZ, RZ ;  /* 0x000000ff05057210 */ /* 0x000fe40007ffe1ff */
[----:B------:R-:W-:-:S03]  /*aae0*/  ISETP.GT.U32.AND P4, PT, R56, R6, PT ;  /* 0x000000063800720c */ /* 0x000fc60003f84070 */
[----:B------:R-:W-:-:S06]  /*aaf0*/  IMAD R38, R56, R5, R38 ;  /* 0x0000000538267224 */ /* 0x000fcc00078e0226 */
[----:B------:R-:W-:Y:S01]  /*ab00*/  @!P6 IMAD.IADD R7, R7, 0x1, -R56 ;  /* 0x000000010707e824 */ /* 0x000fe200078e0a38 */
[----:B------:R-:W-:-:S03]  /*ab10*/  ISETP.GT.U32.AND P6, PT, R56, R38, PT ;  /* 0x000000263800720c */ /* 0x000fc60003fc4070 */
[----:B------:R-:W-:Y:S01]  /*ab20*/  @!P4 IMAD.IADD R6, R6, 0x1, -R56 ;  /* 0x000000010606c824 */ /* 0x000fe200078e0a38 */
[----:B------:R-:W-:-:S09]  /*ab30*/  ISETP.GT.U32.AND P4, PT, R56, R0, PT ;  /* 0x000000003800720c */ /* 0x000fd20003f84070 */
[----:B------:R-:W-:-:S04]  /*ab40*/  @!P6 IMAD.IADD R38, R38, 0x1, -R56 ;  /* 0x000000012626e824 */ /* 0x000fc800078e0a38 */
[----:B------:R-:W-:Y:S01]  /*ab50*/  @!P4 IMAD.IADD R0, R0, 0x1, -R56 ;  /* 0x000000010000c824 */ /* 0x000fe200078e0a38 */
[----:B------:R-:W-:Y:S01]  /*ab60*/  ISETP.GT.U32.AND P2, PT, R56, R38, PT ;  /* 0x000000263800720c */ /* 0x000fe20003f44070 */
[----:B0-----:R-:W-:-:S04]  /*ab70*/  IMAD.MOV.U32 R8, RZ, RZ, R7 ;  /* 0x000000ffff087224 */ /* 0x001fc800078e0007 */
[----:B------:R-:W-:Y:S01]  /*ab80*/  @!P3 IMAD.MOV R8, RZ, RZ, -R8 ;  /* 0x000000ffff08b224 */ /* 0x000fe200078e0a08 */
[----:B------:R-:W-:-:S04]  /*ab90*/  IABS R4, R48 ;  /* 0x0000003000047213 */ /* 0x000fc80000000000 */
[----:B------:R0:W-:Y:S03]  /*aba0*/  STL [R1+0x178], R8 ;  /* 0x0001780801007387 */ /* 0x0001e60000100800 */
[----:B------:R-:W-:Y:S01]  /*abb0*/  @!P2 IMAD.IADD R38, R38, 0x1, -R56 ;  /* 0x000000012626a824 */ /* 0x000fe200078e0a38 */
[----:B------:R-:W-:Y:S02]  /*abc0*/  ISETP.GE.AND P2, PT, R50, RZ, PT ;  /* 0x000000ff3200720c */ /* 0x000fe40003f46270 */
[----:B------:R-:W4:Y:S01]  /*abd0*/  LDL.LU R50, [R1+0x4a8] ;  /* 0x0004a80001327983 */ /* 0x000f220000300800 */
[----:B------:R-:W-:-:S04]  /*abe0*/  IMAD.HI.U32 R40, R44, R4, RZ ;  /* 0x000000042c287227 */ /* 0x000fc800078e00ff */
[----:B------:R-:W-:-:S04]  /*abf0*/  IMAD.MOV R40, RZ, RZ, -R40 ;  /* 0x000000ffff287224 */ /* 0x000fc800078e0a28 */
[----:B------:R-:W-:-:S05]  /*ac00*/  IMAD R4, R56, R40, R4 ;  /* 0x0000002838047224 */ /* 0x000fca00078e0204 */
[----:B------:R-:W-:-:S13]  /*ac10*/  ISETP.GT.U32.AND P5, PT, R56, R4, PT ;  /* 0x000000043800720c */ /* 0x000fda0003fa4070 */
[----:B------:R-:W-:Y:S01]  /*ac20*/  @!P5 IMAD.IADD R4, R4, 0x1, -R56 ;  /* 0x000000010404d824 */ /* 0x000fe200078e0a38 */
[----:B---3--:R-:W-:-:S05]  /*ac30*/  IABS R5, R52 ;  /* 0x0000003400057213 */ /* 0x008fca0000000000 */
[----:B------:R-:W-:-:S04]  /*ac40*/  IMAD.HI.U32 R42, R44, R5, RZ ;  /* 0x000000052c2a7227 */ /* 0x000fc800078e00ff */
[----:B------:R-:W-:-:S04]  /*ac50*/  IMAD.MOV R42, RZ, RZ, -R42 ;  /* 0x000000ffff2a7224 */ /* 0x000fc800078e0a2a */
[----:B------:R-:W-:-:S05]  /*ac60*/  IMAD R5, R56, R42, R5 ;  /* 0x0000002a38057224 */ /* 0x000fca00078e0205 */
[----:B------:R-:W-:-:S13]  /*ac70*/  ISETP.GT.U32.AND P4, PT, R56, R5, PT ;  /* 0x000000053800720c */ /* 0x000fda0003f84070 */
[----:B------:R-:W-:Y:S02]  /*ac80*/  @!P4 IADD3 R5, PT, PT, R5, -R56, RZ ;  /* 0x800000380505c210 */ /* 0x000fe40007ffe0ff */
[----:B------:R-:W-:Y:S02]  /*ac90*/  ISETP.GE.AND P4, PT, R52, RZ, PT ;  /* 0x000000ff3400720c */ /* 0x000fe40003f86270 */
[----:B------:R-:W3:Y:S01]  /*aca0*/  LDL.LU R52, [R1+0x4ac] ;  /* 0x0004ac0001347983 */ /* 0x000ee20000300800 */
[----:B------:R-:W-:Y:S02]  /*acb0*/  IABS R2, R51 ;  /* 0x0000003300027213 */ /* 0x000fe40000000000 */
[----:B------:R-:W-:-:S03]  /*acc0*/  ISETP.GT.U32.AND P6, PT, R56, R4, PT ;  /* 0x000000043800720c */ /* 0x000fc60003fc4070 */
[----:B------:R-:W-:-:S04]  /*acd0*/  IMAD.HI.U32 R41, R44, R2, RZ ;  /* 0x000000022c297227 */ /* 0x000fc800078e00ff */
[----:B------:R-:W-:Y:S01]  /*ace0*/  IMAD.MOV R41, RZ, RZ, -R41 ;  /* 0x000000ffff297224 */ /* 0x000fe200078e0a29 */
[----:B------:R-:W-:-:S03]  /*acf0*/  ISETP.GT.U32.AND P5, PT, R56, R6, PT ;  /* 0x000000063800720c */ /* 0x000fc60003fa4070 */
[----:B------:R-:W-:Y:S02]  /*ad00*/  IMAD R41, R56, R41, R2 ;  /* 0x0000002938297224 */ /* 0x000fe400078e0202 */
[----:B------:R-:W-:-:S03]  /*ad10*/  @!P6 IMAD.IADD R4, R4, 0x1, -R56 ;  /* 0x000000010404e824 */ /* 0x000fc600078e0a38 */
[----:B------:R-:W-:Y:S01]  /*ad20*/  ISETP.GT.U32.AND P6, PT, R56, R41, PT ;  /* 0x000000293800720c */ /* 0x000fe20003fc4070 */
[----:B0-----:R-:W-:-:S04]  /*ad30*/  IMAD.MOV.U32 R8, RZ, RZ, R0 ;  /* 0x000000ffff087224 */ /* 0x001fc800078e0000 */
[----:B------:R-:W-:Y:S01]  /*ad40*/  @!P5 IMAD.IADD R6, R6, 0x1, -R56 ;  /* 0x000000010606d824 */ /* 0x000fe200078e0a38 */
[----:B------:R-:W-:Y:S01]  /*ad50*/  ISETP.GE.AND P5, PT, R48, RZ, PT ;  /* 0x000000ff3000720c */ /* 0x000fe20003fa6270 */
[----:B------:R-:W-:Y:S02]  /*ad60*/  @!P1 IMAD.MOV R8, RZ, RZ, -R8 ;  /* 0x000000ffff089224 */ /* 0x000fe400078e0a08 */
[----:B------:R-:W-:-:S04]  /*ad70*/  @!P0 IMAD.MOV R6, RZ, RZ, -R6 ;  /* 0x000000ffff068224 */ /* 0x000fc800078e0a06 */
[----:B------:R-:W-:Y:S01]  /*ad80*/  @!P6 IMAD.IADD R41, R41, 0x1, -R56 ;  /* 0x000000012929e824 */ /* 0x000fe200078e0a38 */
[C---:B------:R-:W-:Y:S01]  /*ad90*/  ISETP.GT.U32.AND P0, PT, R56.reuse, R5, PT ;  /* 0x000000053800720c */ /* 0x040fe20003f04070 */
[----:B------:R0:W-:Y:S03]  /*ada0*/  STL [R1+0x174], R8 ;  /* 0x0001740801007387 */ /* 0x0001e60000100800 */
[----:B------:R-:W-:Y:S02]  /*adb0*/  ISETP.GT.U32.AND P6, PT, R56, R41, PT ;  /* 0x000000293800720c */ /* 0x000fe40003fc4070 */
[----:B------:R-:W-:Y:S01]  /*adc0*/  IABS R40, R49 ;  /* 0x0000003100287213 */ /* 0x000fe20000000000 */
[----:B------:R-:W-:Y:S02]  /*add0*/  @!P5 IMAD.MOV R4, RZ, RZ, -R4 ;  /* 0x000000ffff04d224 */ /* 0x000fe400078e0a04 */
[----:B0-----:R-:W-:Y:S01]  /*ade0*/  IMAD.MOV.U32 R8, RZ, RZ, R38 ;  /* 0x000000ffff087224 */ /* 0x001fe200078e0026 */
[----:B------:R0:W-:Y:S01]  /*adf0*/  STL [R1+0x170], R6 ;  /* 0x0001700601007387 */ /* 0x0001e20000100800 */
[----:B------:R-:W-:-:S04]  /*ae00*/  IMAD.HI.U32 R39, R44, R40, RZ ;  /* 0x000000282c277227 */ /* 0x000fc800078e00ff */
[----:B------:R-:W-:Y:S01]  /*ae10*/  @!P2 IMAD.MOV R8, RZ, RZ, -R8 ;  /* 0x000000ffff08a224 */ /* 0x000fe200078e0a08 */
[----:B------:R-:W-:Y:S01]  /*ae20*/  STL [R1+0x16c], R4 ;  /* 0x00016c0401007387 */ /* 0x000fe20000100800 */
[--C-:B------:R-:W-:Y:S01]  /*ae30*/  @!P0 IMAD.IADD R5, R5, 0x1, -R56.reuse ;  /* 0x0000000105058824 */ /* 0x100fe200078e0a38 */
[----:B--2---:R-:W-:Y:S01]  /*ae40*/  IABS R2, R53 ;  /* 0x0000003500027213 */ /* 0x004fe20000000000 */
[----:B------:R-:W-:Y:S01]  /*ae50*/  @!P6 IMAD.IADD R41, R41, 0x1, -R56 ;  /* 0x000000012929e824 */ /* 0x000fe200078e0a38 */
[----:B------:R1:W-:Y:S01]  /*ae60*/  STL [R1+0x168], R8 ;  /* 0x0001680801007387 */ /* 0x0003e20000100800 */
[----:B------:R-:W-:Y:S01]  /*ae70*/  ISETP.GE.AND P0, PT, R53, RZ, PT ;  /* 0x000000ff3500720c */ /* 0x000fe20003f06270 */
[----:B------:R-:W-:Y:S01]  /*ae80*/  IMAD.MOV R39, RZ, RZ, -R39 ;  /* 0x000000ffff277224 */ /* 0x000fe200078e0a27 */
[----:B----4-:R-:W-:Y:S01]  /*ae90*/  IABS R7, R54 ;  /* 0x0000003600077213 */ /* 0x010fe20000000000 */
[----:B------:R-:W2:Y:S01]  /*aea0*/  LDL.LU R53, [R1+0x4b0] ;  /* 0x0004b00001357983 */ /* 0x000ea20000300800 */
[----:B------:R-:W-:-:S03]  /*aeb0*/  ISETP.GE.AND P6, PT, R54, RZ, PT ;  /* 0x000000ff3600720c */ /* 0x000fc60003fc6270 */
[----:B------:R-:W4:Y:S01]  /*aec0*/  LDL.LU R54, [R1+0x4b4] ;  /* 0x0004b40001367983 */ /* 0x000f220000300800 */
[----:B------:R-:W-:Y:S02]  /*aed0*/  IMAD R39, R56, R39, R40 ;  /* 0x0000002738277224 */ /* 0x000fe400078e0228 */
[----:B------:R-:W-:-:S04]  /*aee0*/  IMAD.HI.U32 R40, R44, R2, RZ ;  /* 0x000000022c287227 */ /* 0x000fc800078e00ff */
[----:B------:R-:W-:-:S04]  /*aef0*/  IMAD.MOV R40, RZ, RZ, -R40 ;  /* 0x000000ffff287224 */ /* 0x000fc800078e0a28 */
[----:B------:R-:W-:-:S05]  /*af00*/  IMAD R2, R56, R40, R2 ;  /* 0x0000002838027224 */ /* 0x000fca00078e0202 */
[----:B------:R-:W-:-:S13]  /*af10*/  ISETP.GT.U32.AND P5, PT, R56, R2, PT ;  /* 0x000000023800720c */ /* 0x000fda0003fa4070 */
[----:B------:R-:W-:Y:S01]  /*af20*/  @!P5 IMAD.IADD R2, R2, 0x1, -R56 ;  /* 0x000000010202d824 */ /* 0x000fe200078e0a38 */
[----:B0-----:R-:W-:Y:S02]  /*af30*/  IABS R6, R55 ;  /* 0x0000003700067213 */ /* 0x001fe40000000000 */
[----:B------:R-:W-:Y:S02]  /*af40*/  ISETP.GE.AND P5, PT, R55, RZ, PT ;  /* 0x000000ff3700720c */ /* 0x000fe40003fa6270 */
[----:B------:R-:W4:Y:S01]  /*af50*/  LDL.LU R55, [R1+0x4b8] ;  /* 0x0004b80001377983 */ /* 0x000f220000300800 */
[----:B------:R-:W-:Y:S02]  /*af60*/  ISETP.GT.U32.AND P3, PT, R56, R39, PT ;  /* 0x000000273800720c */ /* 0x000fe40003f64070 */
[----:B------:R-:W-:Y:S01]  /*af70*/  ISETP.GE.AND P2, PT, R51, RZ, PT ;  /* 0x000000ff3300720c */ /* 0x000fe20003f46270 */
[----:B------:R-:W4:Y:S01]  /*af80*/  LDL.LU R48, [R1+0x4bc] ;  /* 0x0004bc0001307983 */ /* 0x000f220000300800 */
[----:B------:R-:W-:-:S03]  /*af90*/  IMAD.MOV.U32 R9, RZ, RZ, R5 ;  /* 0x000000ffff097224 */ /* 0x000fc600078e0005 */
[----:B------:R-:W4:Y:S06]  /*afa0*/  LDL.LU R51, [R1+0x4c0] ;  /* 0x0004c00001337983 */ /* 0x000f2c0000300800 */
[----:B------:R-:W-:-:S05]  /*afb0*/  @!P3 IMAD.IADD R39, R39, 0x1, -R56 ;  /* 0x000000012727b824 */ /* 0x000fca00078e0a38 */
[----:B------:R-:W-:Y:S02]  /*afc0*/  ISETP.GT.U32.AND P1, PT, R56, R39, PT ;  /* 0x000000273800720c */ /* 0x000fe40003f24070 */
[----:B------:R-:W-:-:S11]  /*afd0*/  ISETP.GE.AND P3, PT, R49, RZ, PT ;  /* 0x000000ff3100720c */ /* 0x000fd60003f66270 */
[----:B------:R-:W-:-:S05]  /*afe0*/  @!P1 IADD3 R39, PT, PT, R39, -R56, RZ ;  /* 0x8000003827279210 */ /* 0x000fca0007ffe0ff */
[----:B-1----:R-:W-:-:S04]  /*aff0*/  IMAD.MOV.U32 R8, RZ, RZ, R39 ;  /* 0x000000ffff087224 */ /* 0x002fc800078e0027 */
[----:B------:R-:W-:Y:S01]  /*b000*/  @!P3 IMAD.MOV R8, RZ, RZ, -R8 ;  /* 0x000000ffff08b224 */ /* 0x000fe200078e0a08 */
[----:B------:R-:W-:-:S04]  /*b010*/  ISETP.GT.U32.AND P3, PT, R56, R2, PT ;  /* 0x000000023800720c */ /* 0x000fc80003f64070 */
[----:B------:R0:W-:Y:S01]  /*b020*/  STL [R1+0x164], R8 ;  /* 0x0001640801007387 */ /* 0x0001e20000100800 */
[----:B------:R-:W-:Y:S01]  /*b030*/  @!P4 IMAD.MOV R9, RZ, RZ, -R9 ;  /* 0x000000ffff09c224 */ /* 0x000fe200078e0a09 */
[----:B0-----:R-:W-:-:S07]  /*b040*/  MOV R8, R41 ;  /* 0x0000002900087202 */ /* 0x001fce0000000f00 */
[----:B------:R-:W-:Y:S02]  /*b050*/  @!P3 IMAD.IADD R2, R2, 0x1, -R56 ;  /* 0x000000010202b824 */ /* 0x000fe400078e0a38 */
[----:B------:R-:W-:Y:S01]  /*b060*/  @!P2 IMAD.MOV R8, RZ, RZ, -R8 ;  /* 0x000000ffff08a224 */ /* 0x000fe200078e0a08 */
[----:B------:R-:W-:Y:S04]  /*b070*/  STL [R1+0x160], R9 ;  /* 0x0001600901007387 */ /* 0x000fe80000100800 */
[----:B------:R0:W-:Y:S01]  /*b080*/  STL [R1+0x15c], R8 ;  /* 0x00015c0801007387 */ /* 0x0001e20000100800 */
[----:B------:R-:W-:-:S03]  /*b090*/  IMAD.HI.U32 R37, R44, R7, RZ ;  /* 0x000000072c257227 */ /* 0x000fc600078e00ff */
[----:B------:R-:W4:Y:S01]  /*b0a0*/  LDL.LU R49, [R1+0x4c4] ;  /* 0x0004c40001317983 */ /* 0x000f220000300800 */
[----:B0-----:R-:W-:-:S05]  /*b0b0*/  IMAD.MOV.U32 R8, RZ, RZ, R2 ;  /* 0x000000ffff087224 */ /* 0x001fca00078e0002 */
[----:B------:R-:W-:Y:S01]  /*b0c0*/  @!P0 IADD3 R8, PT, PT, -R8, RZ, RZ ;  /* 0x000000ff08088210 */ /* 0x000fe20007ffe1ff */
[----:B------:R-:W-:-:S04]  /*b0d0*/  IMAD.MOV R0, RZ, RZ, -R37 ;  /* 0x000000ffff007224 */ /* 0x000fc800078e0a25 */
[----:B------:R0:W-:Y:S01]  /*b0e0*/  STL [R1+0x154], R8 ;  /* 0x0001540801007387 */ /* 0x0001e20000100800 */
[----:B------:R-:W-:Y:S02]  /*b0f0*/  IMAD R7, R56, R0, R7 ;  /* 0x0000000038077224 */ /* 0x000fe400078e0207 */
[----:B------:R-:W-:-:S03]  /*b100*/  IMAD.HI.U32 R4, R44, R6, RZ ;  /* 0x000000062c047227 */ /* 0x000fc600078e00ff */
[----:B------:R-:W-:Y:S01]  /*b110*/  ISETP.GT.U32.AND P1, PT, R56, R7, PT ;  /* 0x000000073800720c */ /* 0x000fe20003f24070 */
[----:B------:R-:W-:-:S04]  /*b120*/  IMAD.MOV R4, RZ, RZ, -R4 ;  /* 0x000000ffff047224 */ /* 0x000fc800078e0a04 */
[----:B------:R-:W-:Y:S01]  /*b130*/  IMAD R6, R56, R4, R6 ;  /* 0x0000000438067224 */ /* 0x000fe200078e0206 */
[----:B------:R-:W-:Y:S02]  /*b140*/  IABS R0, R50 ;  /* 0x0000003200007213 */ /* 0x000fe40000000000 */
[----:B------:R-:W-:Y:S02]  /*b150*/  ISETP.GE.AND P2, PT, R50, RZ, PT ;  /* 0x000000ff3200720c */ /* 0x000fe40003f46270 */
[----:B------:R-:W-:-:S03]  /*b160*/  ISETP.GT.U32.AND P4, PT, R56, R6, PT ;  /* 0x000000063800720c */ /* 0x000fc60003f84070 */
[----:B------:R-:W-:-:S05]  /*b170*/  @!P1 IMAD.IADD R7, R7, 0x1, -R56 ;  /* 0x0000000107079824 */ /* 0x000fca00078e0a38 */
[----:B------:R-:W-:Y:S01]  /*b180*/  ISETP.GT.U32.AND P1, PT, R56, R7, PT ;  /* 0x000000073800720c */ /* 0x000fe20003f24070 */
[----:B------:R-:W-:-:S04]  /*b190*/  IMAD.HI.U32 R4, R44, R0, RZ ;  /* 0x000000002c047227 */ /* 0x000fc800078e00ff */
[----:B------:R-:W-:Y:S02]  /*b1a0*/  @!P4 IMAD.IADD R6, R6, 0x1, -R56 ;  /* 0x000000010606c824 */ /* 0x000fe400078e0a38 */
[----:B------:R-:W-:-:S03]  /*b1b0*/  IMAD.MOV R4, RZ, RZ, -R4 ;  /* 0x000000ffff047224 */ /* 0x000fc600078e0a04 */
[----:B------:R-:W-:-:S03]  /*b1c0*/  ISETP.GT.U32.AND P4, PT, R56, R6, PT ;  /* 0x000000063800720c */ /* 0x000fc60003f84070 */
[----:B------:R-:W-:Y:S02]  /*b1d0*/  @!P1 IMAD.IADD R7, R7, 0x1, -R56 ;  /* 0x0000000107079824 */ /* 0x000fe400078e0a38 */
[----:B------:R-:W-:Y:S02]  /*b1e0*/  IMAD R39, R56, R4, R0 ;  /* 0x0000000438277224 */ /* 0x000fe400078e0200 */
[----:B0-----:R-:W-:-:S04]  /*b1f0*/  IMAD.MOV.U32 R8, RZ, RZ, R7 ;  /* 0x000000ffff087224 */ /* 0x001fc800078e0007 */
[----:B------:R-:W-:Y:S01]  /*b200*/  @!P6 IMAD.MOV R8, RZ, RZ, -R8 ;  /* 0x000000ffff08e224 */ /* 0x000fe200078e0a08 */
[----:B------:R-:W-:Y:S01]  /*b210*/  ISETP.GT.U32.AND P6, PT, R56, R39, PT ;  /* 0x000000273800720c */ /* 0x000fe20003fc4070 */
[----:B------:R-:W-:Y:S01]  /*b220*/  @!P4 IMAD.IADD R6, R6, 0x1, -R56 ;  /* 0x000000010606c824 */ /* 0x000fe200078e0a38 */
[----:B---3--:R-:W-:Y:S02]  /*b230*/  IABS R37, R52 ;  /* 0x0000003400257213 */ /* 0x008fe40000000000 */
[----:B------:R-:W-:Y:S02]  /*b240*/  ISETP.GE.AND P3, PT, R52, RZ, PT ;  /* 0x000000ff3400720c */ /* 0x000fe40003f66270 */
[----:B------:R-:W3:Y:S04]  /*b250*/  LDL.LU R52, [R1+0x4c8] ;  /* 0x0004c80001347983 */ /* 0x000ee80000300800 */
[----:B------:R-:W3:Y:S01]  /*b260*/  LDL.LU R50, [R1+0x4cc] ;  /* 0x0004cc0001327983 */ /* 0x000ee20000300800 */
[----:B------:R-:W-:-:S04]  /*b270*/  IMAD.HI.U32 R5, R44, R37, RZ ;  /* 0x000000252c057227 */ /* 0x000fc800078e00ff */
[----:B------:R-:W-:-:S04]  /*b280*/  IMAD.MOV R5, RZ, RZ, -R5 ;  /* 0x000000ffff057224 */ /* 0x000fc800078e0a05 */
[----:B------:R-:W-:-:S05]  /*b290*/  IMAD R37, R56, R5, R37 ;  /* 0x0000000538257224 */ /* 0x000fca00078e0225 */
[C---:B------:R-:W-:Y:S01]  /*b2a0*/  ISETP.GT.U32.AND P4, PT, R56.reuse, R37, PT ;  /* 0x000000253800720c */ /* 0x040fe20003f84070 */
[--C-:B------:R-:W-:Y:S01]  /*b2b0*/  @!P6 IMAD.IADD R39, R39, 0x1, -R56.reuse ;  /* 0x000000012727e824 */ /* 0x100fe200078e0a38 */
[----:B------:R0:W-:Y:S11]  /*b2c0*/  STL [R1+0x14c], R8 ;  /* 0x00014c0801007387 */ /* 0x0001f60000100800 */
[----:B------:R-:W-:Y:S01]  /*b2d0*/  @!P4 IMAD.IADD R37, R37, 0x1, -R56 ;  /* 0x000000012525c824 */ /* 0x000fe200078e0a38 */
        /* <DEDUP_REMOVED lines=40> */
[----:B------:R-:W-:Y:S01]  /*b560*/  IMAD R38, R56, R7, R38 ;  /* 0x0000000738267224 */ /* 0x000fe200078e0226 */
[----:B------:R-:W-:-:S05]  /*b570*/  IABS R4, R48 ;  /* 0x0000003000047213 */ /* 0x000fca0000000000 */
[----:B------:R-:W-:Y:S01]  /*b580*/  @!P6 IMAD.IADD R2, R2, 0x1, -R56 ;  /* 0x000000010202e824 */ /* 0x000fe200078e0a38 */
[----:B------:R-:W-:Y:S01]  /*b590*/  ISETP.GT.U32.AND P6, PT, R56, R38, PT ;  /* 0x000000263800720c */ /* 0x000fe20003fc4070 */
[----:B------:R-:W-:-:S04]  /*b5a0*/  IMAD.HI.U32 R40, R44, R4, RZ ;  /* 0x000000042c287227 */ /* 0x000fc800078e00ff */
[----:B------:R-:W-:Y:S01]  /*b5b0*/  @!P2 IMAD.IADD R5, R5, 0x1, -R56 ;  /* 0x000000010505a824 */ /* 0x000fe200078e0a38 */
[----:B------:R-:W-:Y:S01]  /*b5c0*/  ISETP.GT.U32.AND P2, PT, R56, R0, PT ;  /* 0x000000003800720c */ /* 0x000fe20003f44070 */
[----:B------:R-:W-:-:S04]  /*b5d0*/  IMAD.MOV R40, RZ, RZ, -R40 ;  /* 0x000000ffff287224 */ /* 0x000fc800078e0a28 */
[----:B------:R-:W-:Y:S02]  /*b5e0*/  IMAD R4, R56, R40, R4 ;  /* 0x0000002838047224 */ /* 0x000fe400078e0204 */
[----:B------:R-:W-:-:S03]  /*b5f0*/  @!P6 IMAD.IADD R38, R38, 0x1, -R56 ;  /* 0x000000012626e824 */ /* 0x000fc600078e0a38 */
[C---:B------:R-:W-:Y:S02]  /*b600*/  ISETP.GT.U32.AND P5, PT, R56.reuse, R4, PT ;  /* 0x000000043800720c */ /* 0x040fe40003fa4070 */
[----:B------:R-:W-:Y:S01]  /*b610*/  ISETP.GT.U32.AND P6, PT, R56, R38, PT ;  /* 0x000000263800720c */ /* 0x000fe20003fc4070 */
[----:B------:R-:W-:Y:S02]  /*b620*/  @!P2 IMAD.IADD R0, R0, 0x1, -R56 ;  /* 0x000000010000a824 */ /* 0x000fe400078e0a38 */
[----:B0-----:R-:W-:-:S04]  /*b630*/  IMAD.MOV.U32 R8, RZ, RZ, R2 ;  /* 0x000000ffff087224 */ /* 0x001fc800078e0002 */
[----:B------:R-:W-:-:S04]  /*b640*/  @!P1 IMAD.MOV R8, RZ, RZ, -R8 ;  /* 0x000000ffff089224 */ /* 0x000fc800078e0a08 */
[--C-:B------:R-:W-:Y:S01]  /*b650*/  @!P5 IMAD.IADD R4, R4, 0x1, -R56.reuse ;  /* 0x000000010404d824 */ /* 0x100fe200078e0a38 */
[----:B------:R0:W-:Y:S01]  /*b660*/  STL [R1+0x138], R8 ;  /* 0x0001380801007387 */ /* 0x0001e20000100800 */
[----:B------:R-:W-:Y:S01]  /*b670*/  @!P6 IMAD.IADD R38, R38, 0x1, -R56 ;  /* 0x000000012626e824 */ /* 0x000fe200078e0a38 */
[----:B------:R-:W-:Y:S02]  /*b680*/  ISETP.GE.AND P6, PT, R51, RZ, PT ;  /* 0x000000ff3300720c */ /* 0x000fe40003fc6270 */
[----:B------:R-:W4:Y:S01]  /*b690*/  LDL.LU R51, [R1+0x4dc] ;  /* 0x0004dc0001337983 */ /* 0x000f220000300800 */
[C---:B------:R-:W-:Y:S02]  /*b6a0*/  ISETP.GT.U32.AND P3, PT, R56.reuse, R4, PT ;  /* 0x000000043800720c */ /* 0x040fe40003f64070 */
[----:B------:R-:W-:-:S11]  /*b6b0*/  ISETP.GT.U32.AND P5, PT, R56, R5, PT ;  /* 0x000000053800720c */ /* 0x000fd60003fa4070 */
[----:B------:R-:W-:Y:S02]  /*b6c0*/  @!P3 IMAD.IADD R4, R4, 0x1, -R56 ;  /* 0x000000010404b824 */ /* 0x000fe400078e0a38 */
[----:B0-----:R-:W-:Y:S02]  /*b6d0*/  IMAD.MOV.U32 R8, RZ, RZ, R0 ;  /* 0x000000ffff087224 */ /* 0x001fe400078e0000 */
[----:B------:R-:W-:Y:S01]  /*b6e0*/  @!P5 IMAD.IADD R5, R5, 0x1, -R56 ;  /* 0x000000010505d824 */ /* 0x000fe200078e0a38 */
[----:B------:R-:W-:Y:S01]  /*b6f0*/  ISETP.GE.AND P5, PT, R48, RZ, PT ;  /* 0x000000ff3000720c */ /* 0x000fe20003fa6270 */
[----:B------:R-:W-:Y:S02]  /*b700*/  @!P0 IMAD.MOV R8, RZ, RZ, -R8 ;  /* 0x000000ffff088224 */ /* 0x000fe400078e0a08 */
[----:B------:R-:W-:Y:S01]  /*b710*/  @!P4 IMAD.MOV R5, RZ, RZ, -R5 ;  /* 0x000000ffff05c224 */ /* 0x000fe200078e0a05 */
[----:B---3--:R-:W-:-:S05]  /*b720*/  IABS R7, R52 ;  /* 0x0000003400077213 */ /* 0x008fca0000000000 */
[----:B------:R-:W-:-:S04]  /*b730*/  IMAD.HI.U32 R42, R44, R7, RZ ;  /* 0x000000072c2a7227 */ /* 0x000fc800078e00ff */
[----:B------:R-:W-:-:S04]  /*b740*/  IMAD.MOV R42, RZ, RZ, -R42 ;  /* 0x000000ffff2a7224 */ /* 0x000fc800078e0a2a */
[----:B------:R-:W-:-:S05]  /*b750*/  IMAD R7, R56, R42, R7 ;  /* 0x0000002a38077224 */ /* 0x000fca00078e0207 */
[----:B------:R-:W-:Y:S02]  /*b760*/  ISETP.GT.U32.AND P2, PT, R56, R7, PT ;  /* 0x000000073800720c */ /* 0x000fe40003f44070 */
[----:B------:R-:W-:-:S05]  /*b770*/  IABS R6, R50 ;  /* 0x0000003200067213 */ /* 0x000fca0000000000 */
[----:B------:R-:W-:-:S06]  /*b780*/  IMAD.HI.U32 R41, R44, R6, RZ ;  /* 0x000000062c297227 */ /* 0x000fcc00078e00ff */
[----:B------:R-:W-:Y:S02]  /*b790*/  @!P2 IADD3 R7, PT, PT, R7, -R56, RZ ;  /* 0x800000380707a210 */ /* 0x000fe40007ffe0ff */
[----:B------:R-:W-:Y:S02]  /*b7a0*/  ISETP.GE.AND P2, PT, R52, RZ, PT ;  /* 0x000000ff3400720c */ /* 0x000fe40003f46270 */
[----:B------:R-:W3:Y:S01]  /*b7b0*/  LDL.LU R52, [R1+0x4e0] ;  /* 0x0004e00001347983 */ /* 0x000ee20000300800 */
[----:B------:R-:W-:-:S04]  /*b7c0*/  IMAD.MOV R41, RZ, RZ, -R41 ;  /* 0x000000ffff297224 */ /* 0x000fc800078e0a29 */
[----:B------:R-:W-:-:S05]  /*b7d0*/  IMAD R6, R56, R41, R6 ;  /* 0x0000002938067224 */ /* 0x000fca00078e0206 */
[C---:B------:R-:W-:Y:S02]  /*b7e0*/  ISETP.GT.U32.AND P3, PT, R56.reuse, R6, PT ;  /* 0x000000063800720c */ /* 0x040fe40003f64070 */
[----:B------:R-:W-:Y:S01]  /*b7f0*/  ISETP.GT.U32.AND P4, PT, R56, R7, PT ;  /* 0x000000073800720c */ /* 0x000fe20003f84070 */
[----:B------:R0:W-:Y:S10]  /*b800*/  STL [R1+0x134], R8 ;  /* 0x0001340801007387 */ /* 0x0001f40000100800 */
[----:B------:R-:W-:Y:S01]  /*b810*/  @!P3 IMAD.IADD R6, R6, 0x1, -R56 ;  /* 0x000000010606b824 */ /* 0x000fe200078e0a38 */
[----:B------:R1:W-:Y:S01]  /*b820*/  STL [R1+0x130], R5 ;  /* 0x0001300501007387 */ /* 0x0003e20000100800 */
[----:B0-----:R-:W-:-:S03]  /*b830*/  IMAD.MOV.U32 R8, RZ, RZ, R4 ;  /* 0x000000ffff087224 */ /* 0x001fc600078e0004 */
[----:B------:R-:W-:Y:S01]  /*b840*/  ISETP.GT.U32.AND P3, PT, R56, R6, PT ;  /* 0x000000063800720c */ /* 0x000fe20003f64070 */
[----:B------:R-:W-:Y:S02]  /*b850*/  @!P5 IMAD.MOV R8, RZ, RZ, -R8 ;  /* 0x000000ffff08d224 */ /* 0x000fe400078e0a08 */
[----:B-1----:R-:W-:-:S03]  /*b860*/  IMAD.MOV.U32 R5, RZ, RZ, R38 ;  /* 0x000000ffff057224 */ /* 0x002fc600078e0026 */
[----:B------:R0:W-:Y:S02]  /*b870*/  STL [R1+0x12c], R8 ;  /* 0x00012c0801007387 */ /* 0x0001e40000100800 */
[----:B------:R-:W-:Y:S01]  /*b880*/  @!P6 IADD3 R5, PT, PT, -R5, RZ, RZ ;  /* 0x000000ff0505e210 */ /* 0x000fe20007ffe1ff */
[----:B------:R-:W-:Y:S01]  /*b890*/  @!P4 IMAD.IADD R7, R7, 0x1, -R56 ;  /* 0x000000010707c824 */ /* 0x000fe200078e0a38 */
[----:B--2---:R-:W-:-:S03]  /*b8a0*/  IABS R2, R53 ;  /* 0x0000003500027213 */ /* 0x004fc60000000000 */
[----:B------:R-:W-:Y:S01]  /*b8b0*/  @!P3 IMAD.IADD R6, R6, 0x1, -R56 ;  /* 0x000000010606b824 */ /* 0x000fe200078e0a38 */
[----:B------:R-:W-:Y:S01]  /*b8c0*/  ISETP.GE.AND P4, PT, R53, RZ, PT ;  /* 0x000000ff3500720c */ /* 0x000fe20003f86270 */
[----:B------:R-:W-:Y:S01]  /*b8d0*/  STL [R1+0x11c], R5 ;  /* 0x00011c0501007387 */ /* 0x000fe20000100800 */
        /* <DEDUP_REMOVED lines=16> */
[----:B------:R-:W4:Y:S02]  /*b9e0*/  LDL.LU R50, [R1+0x4f4] ;  /* 0x0004f40001327983 */ /* 0x000f240000300800 */
[----:B------:R-:W-:-:S04]  /*b9f0*/  IMAD.MOV R39, RZ, RZ, -R39 ;  /* 0x000000ffff277224 */ /* 0x000fc800078e0a27 */
[----:B------:R-:W-:-:S05]  /*ba00*/  IMAD R39, R56, R39, R40 ;  /* 0x0000002738277224 */ /* 0x000fca00078e0228 */
[----:B------:R-:W-:Y:S01]  /*ba10*/  ISETP.GT.U32.AND P1, PT, R56, R39, PT ;  /* 0x000000273800720c */ /* 0x000fe20003f24070 */
[----:B------:R-:W-:-:S12]  /*ba20*/  IMAD.HI.U32 R40, R44, R37, RZ ;  /* 0x000000252c287227 */ /* 0x000fd800078e00ff */
[----:B------:R-:W-:-:S05]  /*ba30*/  @!P1 IMAD.IADD R39, R39, 0x1, -R56 ;  /* 0x0000000127279824 */ /* 0x000fca00078e0a38 */
[----:B------:R-:W-:Y:S01]  /*ba40*/  ISETP.GT.U32.AND P0, PT, R56, R39, PT ;  /* 0x000000273800720c */ /* 0x000fe20003f04070 */
[----:B------:R-:W-:-:S04]  /*ba50*/  IMAD.MOV R0, RZ, RZ, -R40 ;  /* 0x000000ffff007224 */ /* 0x000fc800078e0a28 */
[----:B------:R-:W-:Y:S01]  /*ba60*/  IMAD R38, R56, R0, R37 ;  /* 0x0000000038267224 */ /* 0x000fe200078e0225 */
[----:B------:R-:W-:-:S07]  /*ba70*/  ISETP.GE.AND P1, PT, R49, RZ, PT ;  /* 0x000000ff3100720c */ /* 0x000fce0003f26270 */
[----:B------:R-:W-:Y:S01]  /*ba80*/  @!P0 IMAD.IADD R39, R39, 0x1, -R56 ;  /* 0x0000000127278824 */ /* 0x000fe200078e0a38 */
[----:B------:R-:W-:-:S03]  /*ba90*/  ISETP.GT.U32.AND P0, PT, R56, R38, PT ;  /* 0x000000263800720c */ /* 0x000fc60003f04070 */
[----:B0-----:R-:W-:-:S10]  /*baa0*/  IMAD.MOV.U32 R8, RZ, RZ, R39 ;  /* 0x000000ffff087224 */ /* 0x001fd400078e0027 */
[----:B------:R-:W-:Y:S01]  /*bab0*/  @!P0 IMAD.IADD R38, R38, 0x1, -R56 ;  /* 0x0000000126268824 */ /* 0x000fe200078e0a38 */
[----:B------:R-:W-:Y:S02]  /*bac0*/  ISETP.GT.U32.AND P0, PT, R56, R2, PT ;  /* 0x000000023800720c */ /* 0x000fe40003f04070 */
[----:B------:R-:W-:Y:S01]  /*bad0*/  @!P1 IADD3 R8, PT, PT, -R8, RZ, RZ ;  /* 0x000000ff08089210 */ /* 0x000fe20007ffe1ff */
[----:B------:R-:W-:-:S04]  /*bae0*/  IMAD.MOV.U32 R37, RZ, RZ, R4 ;  /* 0x000000ffff257224 */ /* 0x000fc800078e0004 */
[----:B------:R0:W-:Y:S01]  /*baf0*/  STL [R1+0x118], R8 ;  /* 0x0001180801007387 */ /* 0x0001e20000100800 */
[----:B------:R-:W-:-:S05]  /*bb00*/  @!P6 IMAD.MOV R6, RZ, RZ, -R6 ;  /* 0x000000ffff06e224 */ /* 0x000fca00078e0a06 */
[----:B------:R-:W-:Y:S02]  /*bb10*/  @!P0 IMAD.IADD R2, R2, 0x1, -R56 ;  /* 0x0000000102028824 */ /* 0x000fe400078e0a38 */
[----:B0-----:R-:W-:-:S03]  /*bb20*/  IMAD.MOV.U32 R8, RZ, RZ, R7 ;  /* 0x000000ffff087224 */ /* 0x001fc600078e0007 */
[----:B------:R-:W-:Y:S01]  /*bb30*/  @!P4 IADD3 R2, PT, PT, -R2, RZ, RZ ;  /* 0x000000ff0202c210 */ /* 0x000fe20007ffe1ff */
[----:B------:R-:W-:Y:S02]  /*bb40*/  @!P2 IMAD.MOV R8, RZ, RZ, -R8 ;  /* 0x000000ffff08a224 */ /* 0x000fe400078e0a08 */
[----:B------:R-:W-:-:S03]  /*bb50*/  IMAD.HI.U32 R5, R44, R37, RZ ;  /* 0x000000252c057227 */ /* 0x000fc600078e00ff */
[----:B------:R-:W-:Y:S01]  /*bb60*/  STL [R1+0x114], R8 ;  /* 0x0001140801007387 */ /* 0x000fe20000100800 */
[----:B------:R-:W-:-:S03]  /*bb70*/  IMAD.MOV R5, RZ, RZ, -R5 ;  /* 0x000000ffff057224 */ /* 0x000fc600078e0a05 */
[----:B------:R0:W-:Y:S04]  /*bb80*/  STL [R1+0x110], R6 ;  /* 0x0001100601007387 */ /* 0x0001e80000100800 */
[----:B------:R-:W4:Y:S01]  /*bb90*/  LDL.LU R49, [R1+0x4f8] ;  /* 0x0004f80001317983 */ /* 0x000f220000300800 */
[----:B------:R-:W-:-:S03]  /*bba0*/  IMAD R37, R56, R5, R37 ;  /* 0x0000000538257224 */ /* 0x000fc600078e0225 */
[----:B------:R-:W-:Y:S01]  /*bbb0*/  STL [R1+0x10c], R2 ;  /* 0x00010c0201007387 */ /* 0x000fe20000100800 */
[----:B------:R-:W-:Y:S02]  /*bbc0*/  IABS R0, R51 ;  /* 0x0000003300007213 */ /* 0x000fe40000000000 */
[----:B------:R-:W-:Y:S02]  /*bbd0*/  ISETP.GE.AND P6, PT, R51, RZ, PT ;  /* 0x000000ff3300720c */ /* 0x000fe40003fc6270 */
[C---:B------:R-:W-:Y:S02]  /*bbe0*/  ISETP.GT.U32.AND P2, PT, R56.reuse, R37, PT ;  /* 0x000000253800720c */ /* 0x040fe40003f44070 */
[----:B------:R-:W-:Y:S01]  /*bbf0*/  ISETP.GT.U32.AND P1, PT, R56, R38, PT ;  /* 0x000000263800720c */ /* 0x000fe20003f24070 */
[----:B------:R-:W-:-:S04]  /*bc00*/  IMAD.HI.U32 R5, R44, R0, RZ ;  /* 0x000000002c057227 */ /* 0x000fc800078e00ff */
[----:B------:R-:W-:-:S06]  /*bc10*/  IMAD.MOV R5, RZ, RZ, -R5 ;  /* 0x000000ffff057224 */ /* 0x000fcc00078e0a05 */
[--C-:B------:R-:W-:Y:S02]  /*bc20*/  @!P2 IMAD.IADD R37, R37, 0x1, -R56.reuse ;  /* 0x000000012525a824 */ /* 0x100fe400078e0a38 */
[----:B------:R-:W-:-:S03]  /*bc30*/  @!P1 IMAD.IADD R38, R38, 0x1, -R56 ;  /* 0x0000000126269824 */ /* 0x000fc600078e0a38 */
[C---:B------:R-:W-:Y:S01]  /*bc40*/  ISETP.GT.U32.AND P4, PT, R56.reuse, R37, PT ;  /* 0x000000253800720c */ /* 0x040fe20003f84070 */
[----:B0-----:R-:W-:Y:S02]  /*bc50*/  IMAD R6, R56, R5, R0 ;  /* 0x0000000538067224 */ /* 0x001fe400078e0200 */
[----:B------:R-:W-:-:S04]  /*bc60*/  IMAD.MOV.U32 R8, RZ, RZ, R38 ;  /* 0x000000ffff087224 */ /* 0x000fc800078e0026 */
[----:B------:R-:W-:Y:S01]  /*bc70*/  @!P3 IMAD.MOV R8, RZ, RZ, -R8 ;  /* 0x000000ffff08b224 */ /* 0x000fe200078e0a08 */
[----:B------:R-:W-:-:S05]  /*bc80*/  ISETP.GT.U32.AND P3, PT, R56, R6, PT ;  /* 0x000000063800720c */ /* 0x000fca0003f64070 */
[----:B------:R-:W-:-:S08]  /*bc90*/  @!P4 IMAD.IADD R37, R37, 0x1, -R56 ;  /* 0x000000012525c824 */ /* 0x000fd000078e0a38 */
        /* <DEDUP_REMOVED lines=8> */
[----:B------:R-:W-:Y:S01]  /*bd20*/  ISETP.GT.U32.AND P4, PT, R56, R4, PT ;  /* 0x000000043800720c */ /* 0x000fe20003f84070 */
[----:B------:R0:W-:Y:S02]  /*bd30*/  STL [R1+0x108], R8 ;  /* 0x0001080801007387 */ /* 0x0001e40000100800 */
[----:B0-----:R-:W-:-:S10]  /*bd40*/  IMAD.MOV.U32 R8, RZ, RZ, R37 ;  /* 0x000000ffff087224 */ /* 0x001fd400078e0025 */
[----:B------:R-:W-:Y:S01]  /*bd50*/  @!P4 IMAD.IADD R4, R4, 0x1, -R56 ;  /* 0x000000010404c824 */ /* 0x000fe200078e0a38 */
[----:B------:R-:W-:Y:S01]  /*bd60*/  ISETP.GT.U32.AND P4, PT, R56, R6, PT ;  /* 0x000000063800720c */ /* 0x000fe20003f84070 */
[----:B------:R-:W-:Y:S01]  /*bd70*/  @!P5 IMAD.MOV R8, RZ, RZ, -R8 ;  /* 0x000000ffff08d224 */ /* 0x000fe200078e0a08 */
[----:B--2---:R-:W-:Y:S02]  /*bd80*/  ISETP.GE.AND P1, PT, R53, RZ, PT ;  /* 0x000000ff3500720c */ /* 0x004fe40003f26270 */
[----:B------:R-:W-:Y:S02]  /*bd90*/  IABS R0, R53 ;  /* 0x0000003500007213 */ /* 0x000fe40000000000 */
[----:B----4-:R-:W-:Y:S01]  /*bda0*/  IABS R40, R54 ;  /* 0x0000003600287213 */ /* 0x010fe20000000000 */
[----:B------:R-:W2:Y:S04]  /*bdb0*/  LDL.LU R53, [R1+0x504] ;  /* 0x0005040001357983 */ /* 0x000ea80000300800 */
[----:B------:R-:W-:Y:S01]  /*bdc0*/  IMAD.HI.U32 R2, R44, R40, RZ ;  /* 0x000000282c027227 */ /* 0x000fe200078e00ff */
[----:B------:R-:W-:-:S03]  /*bdd0*/  ISETP.GT.U32.AND P5, PT, R56, R4, PT ;  /* 0x000000043800720c */ /* 0x000fc60003fa4070 */
[----:B------:R-:W-:-:S04]  /*bde0*/  IMAD.MOV R2, RZ, RZ, -R2 ;  /* 0x000000ffff027224 */ /* 0x000fc800078e0a02 */
[----:B------:R-:W-:Y:S02]  /*bdf0*/  IMAD R40, R56, R2, R40 ;  /* 0x0000000238287224 */ /* 0x000fe400078e0228 */
[----:B------:R-:W-:Y:S01]  /*be00*/  @!P4 IMAD.IADD R6, R6, 0x1, -R56 ;  /* 0x000000010606c824 */ /* 0x000fe200078e0a38 */
[----:B------:R-:W-:Y:S02]  /*be10*/  ISETP.GE.AND P2, PT, R54, RZ, PT ;  /* 0x000000ff3600720c */ /* 0x000fe40003f46270 */
[----:B------:R-:W-:Y:S01]  /*be20*/  ISETP.GT.U32.AND P4, PT, R56, R40, PT ;  /* 0x000000283800720c */ /* 0x000fe20003f84070 */
[----:B------:R-:W4:Y:S01]  /*be30*/  LDL.LU R54, [R1+0x508] ;  /* 0x0005080001367983 */ /* 0x000f220000300800 */
[----:B------:R-:W-:-:S03]  /*be40*/  @!P5 IADD3 R4, PT, PT, R4, -R56, RZ ;  /* 0x800000380404d210 */ /* 0x000fc60007ffe0ff */
[----:B------:R0:W-:Y:S02]  /*be50*/  STL [R1+0x100], R8 ;  /* 0x0001000801007387 */ /* 0x0001e40000100800 */
[----:B------:R-:W-:Y:S02]  /*be60*/  @!P0 IMAD.MOV R4, RZ, RZ, -R4 ;  /* 0x000000ffff048224 */ /* 0x000fe400078e0a04 */
[----:B0-----:R-:W-:-:S04]  /*be70*/  IMAD.MOV.U32 R8, RZ, RZ, R6 ;  /* 0x000000ffff087224 */ /* 0x001fc800078e0006 */
[----:B------:R-:W-:Y:S01]  /*be80*/  @!P6 IMAD.MOV R8, RZ, RZ, -R8 ;  /* 0x000000ffff08e224 */ /* 0x000fe200078e0a08 */
[----:B------:R-:W-:Y:S01]  /*be90*/  IABS R39, R55 ;  /* 0x0000003700277213 */ /* 0x000fe20000000000 */
[----:B------:R-:W-:Y:S01]  /*bea0*/  @!P4 IMAD.IADD R40, R40, 0x1, -R56 ;  /* 0x000000012828c824 */ /* 0x000fe200078e0a38 */
[----:B------:R-:W-:Y:S02]  /*beb0*/  ISETP.GE.AND P4, PT, R55, RZ, PT ;  /* 0x000000ff3700720c */ /* 0x000fe40003f86270 */
        /* <DEDUP_REMOVED lines=13> */
[----:B------:R-:W-:Y:S02]  /*bf90*/  ISETP.GT.U32.AND P3, PT, R56, R0, PT ;  /* 0x000000003800720c */ /* 0x000fe40003f64070 */
[----:B------:R-:W-:Y:S02]  /*bfa0*/  IADD3 R2, PT, PT, -R2, RZ, RZ ;  /* 0x000000ff02027210 */ /* 0x000fe40007ffe1ff */
[----:B------:R-:W-:-:S03]  /*bfb0*/  ISETP.GT.U32.AND P6, PT, R56, R39, PT ;  /* 0x000000273800720c */ /* 0x000fc60003fc4070 */
[----:B------:R-:W-:Y:S01]  /*bfc0*/  IMAD R7, R56, R2, R7 ;  /* 0x0000000238077224 */ /* 0x000fe200078e0207 */
[----:B------:R-:W-:-:S05]  /*bfd0*/  IABS R5, R48 ;  /* 0x0000003000057213 */ /* 0x000fca0000000000 */
[----:B------:R-:W-:Y:S01]  /*bfe0*/  @!P3 IMAD.IADD R0, R0, 0x1, -R56 ;  /* 0x000000010000b824 */ /* 0x000fe200078e0a38 */
[----:B------:R-:W-:-:S03]  /*bff0*/  ISETP.GT.U32.AND P3, PT, R56, R7, PT ;  /* 0x000000073800720c */ /* 0x000fc60003f64070 */
[----:B------:R-:W-:Y:S01]  /*c000*/  @!P6 IMAD.IADD R39, R39, 0x1, -R56 ;  /* 0x000000012727e824 */ /* 0x000fe200078e0a38 */
[----:B------:R-:W-:Y:S01]  /*c010*/  ISETP.GT.U32.AND P6, PT, R56, R40, PT ;  /* 0x000000283800720c */ /* 0x000fe20003fc4070 */
[----:B------:R-:W-:-:S04]  /*c020*/  IMAD.HI.U32 R38, R44, R5, RZ ;  /* 0x000000052c267227 */ /* 0x000fc800078e00ff */
[----:B------:R-:W-:-:S04]  /*c030*/  IMAD.MOV R38, RZ, RZ, -R38 ;  /* 0x000000ffff267224 */ /* 0x000fc800078e0a26 */
[--C-:B------:R-:W-:Y:S02]  /*c040*/  @!P3 IMAD.IADD R7, R7, 0x1, -R56.reuse ;  /* 0x000000010707b824 */ /* 0x100fe400078e0a38 */
[----:B------:R-:W-:Y:S02]  /*c050*/  IMAD R5, R56, R38, R5 ;  /* 0x0000002638057224 */ /* 0x000fe400078e0205 */
[----:B------:R-:W-:Y:S01]  /*c060*/  @!P6 IMAD.IADD R40, R40, 0x1, -R56 ;  /* 0x000000012828e824 */ /* 0x000fe200078e0a38 */
[C---:B------:R-:W-:Y:S02]  /*c070*/  ISETP.GT.U32.AND P0, PT, R56.reuse, R7, PT ;  /* 0x000000073800720c */ /* 0x040fe40003f04070 */
[----:B------:R-:W-:-:S11]  /*c080*/  ISETP.GT.U32.AND P5, PT, R56, R5, PT ;  /* 0x000000053800720c */ /* 0x000fd60003fa4070 */
[--C-:B------:R-:W-:Y:S01]  /*c090*/  @!P0 IMAD.IADD R7, R7, 0x1, -R56.reuse ;  /* 0x0000000107078824 */ /* 0x100fe200078e0a38 */
[----:B------:R-:W-:Y:S01]  /*c0a0*/  ISETP.GE.AND P0, PT, R50, RZ, PT ;  /* 0x000000ff3200720c */ /* 0x000fe20003f06270 */
[----:B------:R-:W-:Y:S01]  /*c0b0*/  @!P5 IMAD.IADD R5, R5, 0x1, -R56 ;  /* 0x000000010505d824 */ /* 0x000fe200078e0a38 */
[----:B------:R-:W-:-:S04]  /*c0c0*/  ISETP.GT.U32.AND P5, PT, R56, R39, PT ;  /* 0x000000273800720c */ /* 0x000fc80003fa4070 */
[----:B------:R-:W-:Y:S02]  /*c0d0*/  ISETP.GT.U32.AND P3, PT, R56, R5, PT ;  /* 0x000000053800720c */ /* 0x000fe40003f64070 */
[----:B------:R-:W-:-:S07]  /*c0e0*/  MOV R9, R40 ;  /* 0x0000002800097202 */ /* 0x000fce0000000f00 */
[----:B------:R-:W-:Y:S01]  /*c0f0*/  @!P5 IMAD.IADD R39, R39, 0x1, -R56 ;  /* 0x000000012727d824 */ /* 0x000fe200078e0a38 */
[----:B------:R-:W-:-:S03]  /*c100*/  ISETP.GE.AND P5, PT, R48, RZ, PT ;  /* 0x000000ff3000720c */ /* 0x000fc60003fa6270 */
[----:B------:R-:W-:Y:S02]  /*c110*/  @!P3 IMAD.IADD R5, R5, 0x1, -R56 ;  /* 0x000000010505b824 */ /* 0x000fe400078e0a38 */
[----:B0-----:R-:W-:Y:S02]  /*c120*/  IMAD.MOV.U32 R8, RZ, RZ, R39 ;  /* 0x000000ffff087224 */ /* 0x001fe400078e0027 */
[----:B------:R-:W-:Y:S02]  /*c130*/  @!P2 IMAD.MOV R9, RZ, RZ, -R9 ;  /* 0x000000ffff09a224 */ /* 0x000fe400078e0a09 */
[----:B------:R-:W-:Y:S02]  /*c140*/  @!P4 IMAD.MOV R8, RZ, RZ, -R8 ;  /* 0x000000ffff08c224 */ /* 0x000fe400078e0a08 */
[----:B------:R-:W-:Y:S01]  /*c150*/  @!P0 IMAD.MOV R7, RZ, RZ, -R7 ;  /* 0x000000ffff078224 */ /* 0x000fe200078e0a07 */
        /* <DEDUP_REMOVED lines=8> */
[----:B------:R-:W-:Y:S01]  /*c1e0*/  IMAD R37, R56, R6, R37 ;  /* 0x0000000638257224 */ /* 0x000fe200078e0225 */
[----:B------:R-:W-:-:S05]  /*c1f0*/  MOV R6, R0 ;  /* 0x0000000000067202 */ /* 0x000fca0000000f00 */
[----:B------:R-:W-:-:S05]  /*c200*/  @!P1 IMAD.MOV R6, RZ, RZ, -R6 ;  /* 0x000000ffff069224 */ /* 0x000fca00078e0a06 */
[----:B------:R-:W-:Y:S01]  /*c210*/  STL [R1+0xf8], R6 ;  /* 0x0000f80601007387 */ /* 0x000fe20000100800 */
[----:B------:R-:W-:Y:S01]  /*c220*/  @!P6 IMAD.IADD R2, R2, 0x1, -R56 ;  /* 0x000000010202e824 */ /* 0x000fe200078e0a38 */
[----:B------:R-:W-:Y:S02]  /*c230*/  ISETP.GE.AND P6, PT, R52, RZ, PT ;  /* 0x000000ff3400720c */ /* 0x000fe40003fc6270 */
[----:B------:R-:W3:Y:S04]  /*c240*/  LDL.LU R50, [R1+0x510] ;  /* 0x0005100001327983 */ /* 0x000ee80000300800 */
[----:B------:R-:W3:Y:S01]  /*c250*/  LDL.LU R52, [R1+0x514] ;  /* 0x0005140001347983 */ /* 0x000ee20000300800 */
[----:B------:R-:W-:Y:S02]  /*c260*/  ISETP.GT.U32.AND P3, PT, R56, R37, PT ;  /* 0x000000253800720c */ /* 0x000fe40003f64070 */
[----:B--2---:R-:W-:-:S05]  /*c270*/  IABS R0, R53 ;  /* 0x0000003500007213 */ /* 0x004fca0000000000 */
[----:B------:R-:W-:Y:S01]  /*c280*/  IMAD.HI.U32 R41, R44, R0, RZ ;  /* 0x000000002c297227 */ /* 0x000fe200078e00ff */
[----:B------:R-:W-:Y:S03]  /*c290*/  STL [R1+0xd4], R9 ;  /* 0x0000d40901007387 */ /* 0x000fe60000100800 */
[----:B------:R-:W-:Y:S01]  /*c2a0*/  IMAD.MOV R41, RZ, RZ, -R41 ;  /* 0x000000ffff297224 */ /* 0x000fe200078e0a29 */
[----:B------:R0:W-:Y:S03]  /*c2b0*/  STL [R1+0xd8], R8 ;  /* 0x0000d80801007387 */ /* 0x0001e60000100800 */
[C---:B------:R-:W-:Y:S02]  /*c2c0*/  IMAD R0, R56.reuse, R41, R0 ;  /* 0x0000002938007224 */ /* 0x040fe400078e0200 */
[----:B------:R-:W-:Y:S01]  /*c2d0*/  @!P3 IMAD.IADD R37, R37, 0x1, -R56 ;  /* 0x000000012525b824 */ /* 0x000fe200078e0a38 */
[----:B------:R-:W-:Y:S01]  /*c2e0*/  ISETP.GT.U32.AND P3, PT, R56, R2, PT ;  /* 0x000000023800720c */ /* 0x000fe20003f64070 */
[----:B0-----:R-:W-:-:S04]  /*c2f0*/  IMAD.MOV.U32 R8, RZ, RZ, R5 ;  /* 0x000000ffff087224 */ /* 0x001fc800078e0005 */
[----:B------:R-:W-:Y:S01]  /*c300*/  @!P5 IMAD.MOV R8, RZ, RZ, -R8 ;  /* 0x000000ffff08d224 */ /* 0x000fe200078e0a08 */
[----:B------:R-:W-:-:S04]  /*c310*/  ISETP.GT.U32.AND P5, PT, R56, R0, PT ;  /* 0x000000003800720c */ /* 0x000fc80003fa4070 */
[----:B------:R0:W-:Y:S03]  /*c320*/  STL [R1+0xec], R8 ;  /* 0x0000ec0801007387 */ /* 0x0001e60000100800 */
[--C-:B------:R-:W-:Y:S01]  /*c330*/  @!P3 IMAD.IADD R2, R2, 0x1, -R56.reuse ;  /* 0x000000010202b824 */ /* 0x100fe200078e0a38 */
[----:B------:R-:W-:Y:S01]  /*c340*/  ISETP.GE.AND P3, PT, R53, RZ, PT ;  /* 0x000000ff3500720c */ /* 0x000fe20003f66270 */
[----:B------:R-:W-:Y:S04]  /*c350*/  STL [R1+0xf4], R7 ;  /* 0x0000f40701007387 */ /* 0x000fe80000100800 */
[----:B------:R-:W2:Y:S01]  /*c360*/  LDL.LU R53, [R1+0x518] ;  /* 0x0005180001357983 */ /* 0x000ea20000300800 */
[----:B------:R-:W-:Y:S01]  /*c370*/  @!P5 IMAD.IADD R0, R0, 0x1, -R56 ;  /* 0x000000010000d824 */ /* 0x000fe200078e0a38 */
[----:B----4-:R-:W-:-:S02]  /*c380*/  IABS R5, R55 ;  /* 0x0000003700057213 */ /* 0x010fc40000000000 */
[----:B------:R-:W-:Y:S02]  /*c390*/  ISETP.GE.AND P5, PT, R55, RZ, PT ;  /* 0x000000ff3700720c */ /* 0x000fe40003fa6270 */
[----:B------:R-:W4:Y:S01]  /*c3a0*/  LDL.LU R55, [R1+0x51c] ;  /* 0x00051c0001377983 */ /* 0x000f220000300800 */
[----:B------:R-:W-:-:S05]  /*c3b0*/  IABS R38, R49 ;  /* 0x0000003100267213 */ /* 0x000fca0000000000 */
[----:B------:R-:W-:-:S04]  /*c3c0*/  IMAD.HI.U32 R42, R44, R38, RZ ;  /* 0x000000262c2a7227 */ /* 0x000fc800078e00ff */
[----:B------:R-:W-:-:S04]  /*c3d0*/  IMAD.MOV R42, RZ, RZ, -R42 ;  /* 0x000000ffff2a7224 */ /* 0x000fc800078e0a2a */
[----:B------:R-:W-:-:S05]  /*c3e0*/  IMAD R38, R56, R42, R38 ;  /* 0x0000002a38267224 */ /* 0x000fca00078e0226 */
[----:B------:R-:W-:Y:S02]  /*c3f0*/  ISETP.GT.U32.AND P1, PT, R56, R38, PT ;  /* 0x000000263800720c */ /* 0x000fe40003f24070 */
[----:B------:R-:W-:-:S05]  /*c400*/  IABS R4, R54 ;  /* 0x0000003600047213 */ /* 0x000fca0000000000 */
[----:B------:R-:W-:-:S06]  /*c410*/  IMAD.HI.U32 R6, R44, R4, RZ ;  /* 0x000000042c067227 */ /* 0x000fcc00078e00ff */
[----:B------:R-:W-:-:S05]  /*c420*/  @!P1 IMAD.IADD R38, R38, 0x1, -R56 ;  /* 0x0000000126269824 */ /* 0x000fca00078e0a38 */
[C---:B------:R-:W-:Y:S01]  /*c430*/  ISETP.GT.U32.AND P2, PT, R56.reuse, R38, PT ;  /* 0x000000263800720c */ /* 0x040fe20003f44070 */
[----:B------:R-:W-:Y:S01]  /*c440*/  IMAD.MOV R6, RZ, RZ, -R6 ;  /* 0x000000ffff067224 */ /* 0x000fe200078e0a06 */
[----:B------:R-:W-:-:S03]  /*c450*/  ISETP.GT.U32.AND P4, PT, R56, R37, PT ;  /* 0x000000253800720c */ /* 0x000fc60003f84070 */
[----:B------:R-:W-:Y:S01]  /*c460*/  IMAD R4, R56, R6, R4 ;  /* 0x0000000638047224 */ /* 0x000fe200078e0204 */
[----:B------:R-:W-:-:S07]  /*c470*/  ISETP.GE.AND P1, PT, R49, RZ, PT ;  /* 0x000000ff3100720c */ /* 0x000fce0003f26270 */
[----:B------:R-:W-:Y:S02]  /*c480*/  @!P2 IADD3 R38, PT, PT, R38, -R56, RZ ;  /* 0x800000382626a210 */ /* 0x000fe40007ffe0ff */
[----:B------:R-:W-:Y:S01]  /*c490*/  ISETP.GT.U32.AND P2, PT, R56, R4, PT ;  /* 0x000000043800720c */ /* 0x000fe20003f44070 */
[----:B------:R-:W-:Y:S01]  /*c4a0*/  @!P4 IMAD.IADD R37, R37, 0x1, -R56 ;  /* 0x000000012525c824 */ /* 0x000fe200078e0a38 */
[----:B------:R-:W-:Y:S02]  /*c4b0*/  ISETP.GE.AND P4, PT, R54, RZ, PT ;  /* 0x000000ff3600720c */ /* 0x000fe40003f86270 */
[----:B------:R-:W4:Y:S04]  /*c4c0*/  LDL.LU R54, [R1+0x520] ;  /* 0x0005200001367983 */ /* 0x000f280000300800 */
[----:B------:R-:W4:Y:S01]  /*c4d0*/  LDL.LU R48, [R1+0x524] ;  /* 0x0005240001307983 */ /* 0x000f220000300800 */
[----:B0-----:R-:W-:-:S04]  /*c4e0*/  IMAD.MOV.U32 R8, RZ, RZ, R38 ;  /* 0x000000ffff087224 */ /* 0x001fc800078e0026 */
[----:B------:R-:W-:Y:S01]  /*c4f0*/  @!P2 IMAD.IADD R4, R4, 0x1, -R56 ;  /* 0x000000010404a824 */ /* 0x000fe200078e0a38 */
[----:B------:R-:W-:Y:S02]  /*c500*/  ISETP.GT.U32.AND P2, PT, R56, R0, PT ;  /* 0x000000003800720c */ /* 0x000fe40003f44070 */
[----:B------:R-:W-:Y:S01]  /*c510*/  ISETP.GE.AND P0, PT, R51, RZ, PT ;  /* 0x000000ff3300720c */ /* 0x000fe20003f06270 */
[----:B------:R-:W-:Y:S01]  /*c520*/  @!P1 IMAD.MOV R8, RZ, RZ, -R8 ;  /* 0x000000ffff089224 */ /* 0x000fe200078e0a08 */
[----:B------:R-:W4:Y:S01]  /*c530*/  LDL.LU R51, [R1+0x528] ;  /* 0x0005280001337983 */ /* 0x000f220000300800 */
[----:B------:R-:W-:-:S03]  /*c540*/  IMAD.MOV.U32 R9, RZ, RZ, R2 ;  /* 0x000000ffff097224 */ /* 0x000fc600078e0002 */
[----:B------:R0:W-:Y:S01]  /*c550*/  STL [R1+0xdc], R8 ;  /* 0x0000dc0801007387 */ /* 0x0001e20000100800 */
[----:B------:R-:W-:-:S04]  /*c560*/  @!P6 IMAD.MOV R9, RZ, RZ, -R9 ;  /* 0x000000ffff09e224 */ /* 0x000fc800078e0a09 */
[----:B------:R-:W-:Y:S01]  /*c570*/  @!P2 IMAD.IADD R0, R0, 0x1, -R56 ;  /* 0x000000010000a824 */ /* 0x000fe200078e0a38 */
[----:B0-----:R-:W-:-:S03]  /*c580*/  MOV R8, R37 ;  /* 0x0000002500087202 */ /* 0x001fc60000000f00 */
[----:B------:R-:W-:Y:S02]  /*c590*/  @!P3 IMAD.MOV R0, RZ, RZ, -R0 ;  /* 0x000000ffff00b224 */ /* 0x000fe400078e0a00 */
[----:B------:R-:W-:Y:S01]  /*c5a0*/  @!P0 IMAD.MOV R8, RZ, RZ, -R8 ;  /* 0x000000ffff088224 */ /* 0x000fe200078e0a08 */
[----:B------:R-:W-:Y:S04]  /*c5b0*/  STL [R1+0xe8], R9 ;  /* 0x0000e80901007387 */ /* 0x000fe80000100800 */
[----:B------:R0:W-:Y:S04]  /*c5c0*/  STL [R1+0xe0], R8 ;  /* 0x0000e00801007387 */ /* 0x0001e80000100800 */
[----:B------:R1:W-:Y:S04]  /*c5d0*/  STL [R1+0xe4], R0 ;  /* 0x0000e40001007387 */ /* 0x0003e80000100800 */
[----:B------:R-:W4:Y:S01]  /*c5e0*/  LDL.LU R49, [R1+0x52c] ;  /* 0x00052c0001317983 */ /* 0x000f220000300800 */
[----:B------:R-:W-:Y:S01]  /*c5f0*/  ISETP.GT.U32.AND P1, PT, R56, R4, PT ;  /* 0x000000043800720c */ /* 0x000fe20003f24070 */
[----:B------:R-:W-:-:S04]  /*c600*/  IMAD.HI.U32 R7, R44, R5, RZ ;  /* 0x000000052c077227 */ /* 0x000fc800078e00ff */
[----:B------:R-:W-:-:S08]  /*c610*/  IMAD.MOV R7, RZ, RZ, -R7 ;  /* 0x000000ffff077224 */ /* 0x000fd000078e0a07 */
[----:B------:R-:W-:Y:S02]  /*c620*/  @!P1 IMAD.IADD R4, R4, 0x1, -R56 ;  /* 0x0000000104049824 */ /* 0x000fe400078e0a38 */
[----:B------:R-:W-:-:S03]  /*c630*/  IMAD R5, R56, R7, R5 ;  /* 0x0000000738057224 */ /* 0x000fc600078e0205 */
[----:B0-----:R-:W-:-:S05]  /*c640*/  MOV R8, R4 ;  /* 0x0000000400087202 */ /* 0x001fca0000000f00 */
[----:B------:R-:W-:Y:S01]  /*c650*/  @!P4 IMAD.MOV R8, RZ, RZ, -R8 ;  /* 0x000000ffff08c224 */ /* 0x000fe200078e0a08 */
[----:B---3--:R-:W-:Y:S02]  /*c660*/  IABS R39, R50 ;  /* 0x0000003200277213 */ /* 0x008fe40000000000 */
[----:B------:R-:W-:Y:S02]  /*c670*/  ISETP.GE.AND P0, PT, R50, RZ, PT ;  /* 0x000000ff3200720c */ /* 0x000fe40003f06270 */
[----:B------:R-:W-:Y:S02]  /*c680*/  IABS R6, R52 ;  /* 0x0000003400067213 */ /* 0x000fe40000000000 */
[----:B------:R-:W-:Y:S02]  /*c690*/  ISETP.GE.AND P2, PT, R52, RZ, PT ;  /* 0x000000ff3400720c */ /* 0x000fe40003f46270 */
[----:B------:R-:W3:Y:S04]  /*c6a0*/  LDL.LU R52, [R1+0x530] ;  /* 0x0005300001347983 */ /* 0x000ee80000300800 */
[----:B------:R-:W3:Y:S01]  /*c6b0*/  LDL.LU R50, [R1+0x534] ;  /* 0x0005340001327983 */ /* 0x000ee20000300800 */
[----:B------:R-:W-:-:S04]  /*c6c0*/  IMAD.HI.U32 R7, R44, R39, RZ ;  /* 0x000000272c077227 */ /* 0x000fc800078e00ff */
[----:B------:R-:W-:Y:S01]  /*c6d0*/  IMAD.MOV R7, RZ, RZ, -R7 ;  /* 0x000000ffff077224 */ /* 0x000fe200078e0a07 */
[----:B------:R0:W-:Y:S03]  /*c6e0*/  STL [R1+0x330], R8 ;  /* 0x0003300801007387 */ /* 0x0001e60000100800 */
[----:B------:R-:W-:Y:S01]  /*c6f0*/  IMAD R39, R56, R7, R39 ;  /* 0x0000000738277224 */ /* 0x000fe200078e0227 */
[----:B--2---:R-:W-:Y:S02]  /*c700*/  ISETP.GE.AND P1, PT, R53, RZ, PT ;  /* 0x000000ff3500720c */ /* 0x004fe40003f26270 */
[----:B------:R-:W-:Y:S02]  /*c710*/  IABS R7, R53 ;  /* 0x0000003500077213 */ /* 0x000fe40000000000 */
[----:B------:R-:W2:Y:S01]  /*c720*/  LDL.LU R53, [R1+0x538] ;  /* 0x0005380001357983 */ /* 0x000ea20000300800 */
[----:B----4-:R-:W-:-:S02]  /*c730*/  ISETP.GE.AND P3, PT, R55, RZ, PT ;  /* 0x000000ff3700720c */ /* 0x010fc40003f66270 */
[----:B-1----:R-:W-:Y:S02]  /*c740*/  IABS R0, R55 ;  /* 0x0000003700007213 */ /* 0x002fe40000000000 */
[----:B------:R-:W4:Y:S01]  /*c750*/  LDL.LU R55, [R1+0x53c] ;  /* 0x00053c0001377983 */ /* 0x000f220000300800 */
[----:B------:R-:W-:Y:S01]  /*c760*/  ISETP.GT.U32.AND P6, PT, R56, R5, PT ;  /* 0x000000053800720c */ /* 0x000fe20003fc4070 */
[----:B------:R-:W-:Y:S01]  /*c770*/  IMAD.HI.U32 R2, R44, R6, RZ ;  /* 0x000000062c027227 */ /* 0x000fe200078e00ff */
[----:B------:R-:W-:-:S11]  /*c780*/  ISETP.GT.U32.AND P4, PT, R56, R39, PT ;  /* 0x000000273800720c */ /* 0x000fd60003f84070 */
[----:B------:R-:W-:-:S05]  /*c790*/  @!P6 IMAD.IADD R5, R5, 0x1, -R56 ;  /* 0x000000010505e824 */ /* 0x000fca00078e0a38 */
[----:B------:R-:W-:Y:S01]  /*c7a0*/  ISETP.GT.U32.AND P6, PT, R56, R5, PT ;  /* 0x000000053800720c */ /* 0x000fe20003fc4070 */
[----:B------:R-:W-:-:S04]  /*c7b0*/  IMAD.HI.U32 R40, R44, R7, RZ ;  /* 0x000000072c287227 */ /* 0x000fc800078e00ff */
[----:B------:R-:W-:Y:S02]  /*c7c0*/  IMAD.MOV R2, RZ, RZ, -R2 ;  /* 0x000000ffff027224 */ /* 0x000fe400078e0a02 */
[----:B------:R-:W-:Y:S02]  /*c7d0*/  IMAD.MOV R40, RZ, RZ, -R40 ;  /* 0x000000ffff287224 */ /* 0x000fe400078e0a28 */
[C---:B------:R-:W-:Y:S02]  /*c7e0*/  IMAD R6, R56.reuse, R2, R6 ;  /* 0x0000000238067224 */ /* 0x040fe400078e0206 */
[C---:B------:R-:W-:Y:S02]  /*c7f0*/  IMAD R7, R56.reuse, R40, R7 ;  /* 0x0000002838077224 */ /* 0x040fe400078e0207 */
[--C-:B------:R-:W-:Y:S01]  /*c800*/  @!P6 IMAD.IADD R5, R5, 0x1, -R56.reuse ;  /* 0x000000010505e824 */ /* 0x100fe200078e0a38 */
[C---:B------:R-:W-:Y:S01]  /*c810*/  ISETP.GT.U32.AND P6, PT, R56.reuse, R6, PT ;  /* 0x000000063800720c */ /* 0x040fe20003fc4070 */
[----:B------:R-:W-:Y:S01]  /*c820*/  @!P4 IMAD.IADD R39, R39, 0x1, -R56 ;  /* 0x000000012727c824 */ /* 0x000fe200078e0a38 */
[----:B------:R-:W-:Y:S01]  /*c830*/  ISETP.GT.U32.AND P4, PT, R56, R7, PT ;  /* 0x000000073800720c */ /* 0x000fe20003f84070 */
[----:B------:R-:W-:-:S10]  /*c840*/  IMAD.HI.U32 R37, R44, R0, RZ ;  /* 0x000000002c257227 */ /* 0x000fd400078e00ff */
[----:B------:R-:W-:Y:S02]  /*c850*/  @!P6 IADD3 R6, PT, PT, R6, -R56, RZ ;  /* 0x800000380606e210 */ /* 0x000fe40007ffe0ff */
[----:B------:R-:W-:Y:S02]  /*c860*/  @!P4 IMAD.IADD R7, R7, 0x1, -R56 ;  /* 0x000000010707c824 */ /* 0x000fe400078e0a38 */
[C---:B------:R-:W-:Y:S02]  /*c870*/  ISETP.GT.U32.AND P4, PT, R56.reuse, R6, PT ;  /* 0x000000063800720c */ /* 0x040fe40003f84070 */
[----:B------:R-:W-:Y:S02]  /*c880*/  IABS R2, R48 ;  /* 0x0000003000027213 */ /* 0x000fe40000000000 */
[----:B------:R-:W-:-:S03]  /*c890*/  ISETP.GT.U32.AND P6, PT, R56, R39, PT ;  /* 0x000000273800720c */ /* 0x000fc60003fc4070 */
[----:B------:R-:W-:Y:S01]  /*c8a0*/  IMAD.HI.U32 R40, R44, R2, RZ ;  /* 0x000000022c287227 */ /* 0x000fe200078e00ff */
[----:B------:R-:W-:-:S03]  /*c8b0*/  IABS R38, R54 ;  /* 0x0000003600267213 */ /* 0x000fc60000000000 */
[----:B------:R-:W-:Y:S01]  /*c8c0*/  IMAD.MOV R40, RZ, RZ, -R40 ;  /* 0x000000ffff287224 */ /* 0x000fe200078e0a28 */
[----:B------:R-:W-:Y:S01]  /*c8d0*/  IABS R4, R51 ;  /* 0x0000003300047213 */ /* 0x000fe20000000000 */
[----:B0-----:R-:W-:Y:S02]  /*c8e0*/  IMAD.MOV.U32 R8, RZ, RZ, R5 ;  /* 0x000000ffff087224 */ /* 0x001fe400078e0005 */
[----:B------:R-:W-:Y:S02]  /*c8f0*/  IMAD.MOV R37, RZ, RZ, -R37 ;  /* 0x000000ffff257224 */ /* 0x000fe400078e0a25 */
[C---:B------:R-:W-:Y:S02]  /*c900*/  IMAD R2, R56.reuse, R40, R2 ;  /* 0x0000002838027224 */ /* 0x040fe400078e0202 */
[----:B------:R-:W-:Y:S01]  /*c910*/  @!P5 IMAD.MOV R8, RZ, RZ, -R8 ;  /* 0x000000ffff08d224 */ /* 0x000fe200078e0a08 */
[C---:B------:R-:W-:Y:S01]  /*c920*/  ISETP.GT.U32.AND P5, PT, R56.reuse, R7, PT ;  /* 0x000000073800720c */ /* 0x040fe20003fa4070 */
[----:B------:R-:W-:-:S02]  /*c930*/  IMAD R0, R56, R37, R0 ;  /* 0x0000002538007224 */ /* 0x000fc400078e0200 */
[----:B------:R-:W-:-:S04]  /*c940*/  IMAD.HI.U32 R41, R44, R38, RZ ;  /* 0x000000262c297227 */ /* 0x000fc800078e00ff */
[--C-:B------:R-:W-:Y:S01]  /*c950*/  @!P4 IMAD.IADD R6, R6, 0x1, -R56.reuse ;  /* 0x000000010606c824 */ /* 0x100fe200078e0a38 */
[----:B------:R-:W-:Y:S01]  /*c960*/  ISETP.GT.U32.AND P4, PT, R56, R2, PT ;  /* 0x000000023800720c */ /* 0x000fe20003f84070 */
[----:B------:R-:W-:Y:S01]  /*c970*/  IMAD.HI.U32 R37, R44, R4, RZ ;  /* 0x000000042c257227 */ /* 0x000fe200078e00ff */
[----:B------:R0:W-:Y:S03]  /*c980*/  STL [R1+0xc8], R8 ;  /* 0x0000c80801007387 */ /* 0x0001e60000100800 */
[----:B------:R-:W-:Y:S02]  /*c990*/  IMAD.MOV R41, RZ, RZ, -R41 ;  /* 0x000000ffff297224 */ /* 0x000fe400078e0a29 */
[----:B------:R-:W-:Y:S02]  /*c9a0*/  @!P6 IMAD.IADD R39, R39, 0x1, -R56 ;  /* 0x000000012727e824 */ /* 0x000fe400078e0a38 */
[----:B------:R-:W-:-:S02]  /*c9b0*/  IMAD.MOV R37, RZ, RZ, -R37 ;  /* 0x000000ffff257224 */ /* 0x000fc400078e0a25 */
[C---:B------:R-:W-:Y:S02]  /*c9c0*/  IMAD R38, R56.reuse, R41, R38 ;  /* 0x0000002938267224 */ /* 0x040fe400078e0226 */
[----:B0-----:R-:W-:Y:S02]  /*c9d0*/  IMAD.MOV.U32 R8, RZ, RZ, R39 ;  /* 0x000000ffff087224 */ /* 0x001fe400078e0027 */
[C---:B------:R-:W-:Y:S01]  /*c9e0*/  IMAD R4, R56.reuse, R37, R4 ;  /* 0x0000002538047224 */ /* 0x040fe200078e0204 */
[C---:B------:R-:W-:Y:S01]  /*c9f0*/  ISETP.GT.U32.AND P6, PT, R56.reuse, R0, PT ;  /* 0x000000003800720c */ /* 0x040fe20003fc4070 */
[----:B------:R-:W-:Y:S01]  /*ca00*/  @!P0 IMAD.MOV R8, RZ, RZ, -R8 ;  /* 0x000000ffff088224 */ /* 0x000fe200078e0a08 */
[----:B------:R-:W-:Y:S01]  /*ca10*/  ISETP.GT.U32.AND P0, PT, R56, R38, PT ;  /* 0x000000263800720c */ /* 0x000fe20003f04070 */
[----:B------:R-:W-:Y:S01]  /*ca20*/  @!P4 IMAD.IADD R2, R2, 0x1, -R56 ;  /* 0x000000010202c824 */ /* 0x000fe200078e0a38 */
[----:B------:R-:W-:Y:S02]  /*ca30*/  @!P5 IADD3 R7, PT, PT, R7, -R56, RZ ;  /* 0x800000380707d210 */ /* 0x000fe40007ffe0ff */
[C---:B------:R-:W-:Y:S01]  /*ca40*/  ISETP.GT.U32.AND P5, PT, R56.reuse, R4, PT ;  /* 0x000000043800720c */ /* 0x040fe20003fa4070 */
[----:B------:R-:W-:Y:S01]  /*ca50*/  @!P2 IMAD.MOV R6, RZ, RZ, -R6 ;  /* 0x000000ffff06a224 */ /* 0x000fe200078e0a06 */
[----:B------:R-:W-:Y:S01]  /*ca60*/  ISETP.GT.U32.AND P2, PT, R56, R2, PT ;  /* 0x000000023800720c */ /* 0x000fe20003f44070 */
[----:B------:R0:W-:Y:S04]  /*ca70*/  STL [R1+0xcc], R8 ;  /* 0x0000cc0801007387 */ /* 0x0001e80000100800 */
[--C-:B------:R-:W-:Y:S01]  /*ca80*/  @!P6 IMAD.IADD R0, R0, 0x1, -R56.reuse ;  /* 0x000000010000e824 */ /* 0x100fe200078e0a38 */
[----:B------:R-:W-:Y:S01]  /*ca90*/  ISETP.GE.AND P6, PT, R54, RZ, PT ;  /* 0x000000ff3600720c */ /* 0x000fe20003fc6270 */
[--C-:B------:R-:W-:Y:S01]  /*caa0*/  @!P0 IMAD.IADD R38, R38, 0x1, -R56.reuse ;  /* 0x0000000126268824 */ /* 0x100fe200078e0a38 */
[----:B------:R4:W-:Y:S03]  /*cab0*/  STL [R1+0xc4], R6 ;  /* 0x0000c40601007387 */ /* 0x0009e60000100800 */
[--C-:B------:R-:W-:Y:S01]  /*cac0*/  @!P5 IMAD.IADD R4, R4, 0x1, -R56.reuse ;  /* 0x000000010404d824 */ /* 0x100fe200078e0a38 */
[----:B------:R-:W2:Y:S01]  /*cad0*/  LDL.LU R54, [R1+0x540] ;  /* 0x0005400001367983 */ /* 0x000ea20000300800 */
[----:B------:R-:W-:Y:S01]  /*cae0*/  ISETP.GT.U32.AND P0, PT, R56, R0, PT ;  /* 0x000000003800720c */ /* 0x000fe20003f04070 */
[----:B------:R-:W-:Y:S01]  /*caf0*/  @!P2 IMAD.IADD R2, R2, 0x1, -R56 ;  /* 0x000000010202a824 */ /* 0x000fe200078e0a38 */
[----:B------:R-:W-:-:S02]  /*cb00*/  ISETP.GT.U32.AND P4, PT, R56, R38, PT ;  /* 0x000000263800720c */ /* 0x000fc40003f84070 */
[----:B------:R-:W-:-:S09]  /*cb10*/  ISETP.GT.U32.AND P5, PT, R56, R4, PT ;  /* 0x000000043800720c */ /* 0x000fd20003fa4070 */
[----:B------:R-:W-:Y:S02]  /*cb20*/  @!P0 IADD3 R0, PT, PT, R0, -R56, RZ ;  /* 0x8000003800008210 */ /* 0x000fe40007ffe0ff */
[--C-:B------:R-:W-:Y:S01]  /*cb30*/  @!P4 IMAD.IADD R38, R38, 0x1, -R56.reuse ;  /* 0x000000012626c824 */ /* 0x100fe200078e0a38 */
[----:B------:R-:W-:Y:S01]  /*cb40*/  ISETP.GE.AND P4, PT, R48, RZ, PT ;  /* 0x000000ff3000720c */ /* 0x000fe20003f86270 */
[----:B------:R-:W-:Y:S01]  /*cb50*/  @!P5 IMAD.IADD R4, R4, 0x1, -R56 ;  /* 0x000000010404d824 */ /* 0x000fe200078e0a38 */
[----:B------:R-:W-:Y:S01]  /*cb60*/  ISETP.GE.AND P5, PT, R51, RZ, PT ;  /* 0x000000ff3300720c */ /* 0x000fe20003fa6270 */
[----:B------:R-:W-:Y:S02]  /*cb70*/  @!P3 IMAD.MOV R0, RZ, RZ, -R0 ;  /* 0x000000ffff00b224 */ /* 0x000fe400078e0a00 */
[----:B------:R-:W-:Y:S02]  /*cb80*/  @!P1 IMAD.MOV R7, RZ, RZ, -R7 ;  /* 0x000000ffff079224 */ /* 0x000fe400078e0a07 */
[----:B0-----:R-:W-:-:S03]  /*cb90*/  IMAD.MOV.U32 R8, RZ, RZ, R38 ;  /* 0x000000ffff087224 */ /* 0x001fc600078e0026 */
[----:B------:R-:W-:Y:S01]  /*cba0*/  STL [R1+0xc0], R7 ;  /* 0x0000c00701007387 */ /* 0x000fe20000100800 */
[----:B------:R-:W-:Y:S02]  /*cbb0*/  @!P6 IMAD.MOV R8, RZ, RZ, -R8 ;  /* 0x000000ffff08e224 */ /* 0x000fe400078e0a08 */
[----:B------:R-:W-:Y:S01]  /*cbc0*/  @!P4 IMAD.MOV R2, RZ, RZ, -R2 ;  /* 0x000000ffff02c224 */ /* 0x000fe200078e0a02 */
[----:B------:R-:W2:Y:S01]  /*cbd0*/  LDL.LU R51, [R1+0x544] ;  /* 0x0005440001337983 */ /* 0x000ea20000300800 */
[----:B------:R-:W-:Y:S01]  /*cbe0*/  @!P5 IMAD.MOV R4, RZ, RZ, -R4 ;  /* 0x000000ffff04d224 */ /* 0x000fe200078e0a04 */
[----:B---3--:R-:W-:-:S05]  /*cbf0*/  IABS R5, R50 ;  /* 0x0000003200057213 */ /* 0x008fca0000000000 */
[----:B------:R-:W-:Y:S01]  /*cc00*/  IMAD.HI.U32 R41, R44, R5, RZ ;  /* 0x000000052c297227 */ /* 0x000fe200078e00ff */
[----:B------:R-:W-:-:S03]  /*cc10*/  IABS R37, R52 ;  /* 0x0000003400257213 */ /* 0x000fc60000000000 */
[----:B------:R-:W-:-:S04]  /*cc20*/  IMAD.MOV R41, RZ, RZ, -R41 ;  /* 0x000000ffff297224 */ /* 0x000fc800078e0a29 */
[----:B------:R-:W-:Y:S02]  /*cc30*/  IMAD R5, R56, R41, R5 ;  /* 0x0000002938057224 */ /* 0x000fe400078e0205 */
[----:B------:R-:W-:-:S03]  /*cc40*/  IMAD.HI.U32 R42, R44, R37, RZ ;  /* 0x000000252c2a7227 */ /* 0x000fc600078e00ff */
[----:B------:R-:W-:Y:S01]  /*cc50*/  ISETP.GT.U32.AND P2, PT, R56, R5, PT ;  /* 0x000000053800720c */ /* 0x000fe20003f44070 */
[----:B------:R-:W-:-:S04]  /*cc60*/  IMAD.MOV R42, RZ, RZ, -R42 ;  /* 0x000000ffff2a7224 */ /* 0x000fc800078e0a2a */
[----:B------:R-:W-:-:S05]  /*cc70*/  IMAD R37, R56, R42, R37 ;  /* 0x0000002a38257224 */ /* 0x000fca00078e0225 */
[----:B------:R-:W-:-:S03]  /*cc80*/  ISETP.GT.U32.AND P0, PT, R56, R37, PT ;  /* 0x000000253800720c */ /* 0x000fc60003f04070 */
[----:B------:R-:W-:-:S04]  /*cc90*/  @!P2 IADD3 R5, PT, PT, R5, -R56, RZ ;  /* 0x800000380505a210 */ /* 0x000fc80007ffe0ff */
[----:B------:R-:W-:-:S06]  /*cca0*/  ISETP.GT.U32.AND P3, PT, R56, R5, PT ;  /* 0x000000053800720c */ /* 0x000fcc0003f64070 */
[--C-:B------:R-:W-:Y:S01]  /*ccb0*/  @!P0 IMAD.IADD R37, R37, 0x1, -R56.reuse ;  /* 0x0000000125258824 */ /* 0x100fe200078e0a38 */
[----:B------:R-:W-:Y:S02]  /*ccc0*/  ISETP.GE.AND P0, PT, R52, RZ, PT ;  /* 0x000000ff3400720c */ /* 0x000fe40003f06270 */
[----:B------:R-:W3:Y:S04]  /*ccd0*/  LDL.LU R52, [R1+0x548] ;  /* 0x0005480001347983 */ /* 0x000ee80000300800 */
[----:B------:R-:W-:Y:S01]  /*cce0*/  STL [R1+0xbc], R0 ;  /* 0x0000bc0001007387 */ /* 0x000fe20000100800 */
[----:B------:R-:W-:-:S03]  /*ccf0*/  @!P3 IMAD.IADD R5, R5, 0x1, -R56 ;  /* 0x000000010505b824 */ /* 0x000fc600078e0a38 */
[----:B------:R0:W-:Y:S04]  /*cd00*/  STL [R1+0xac], R8 ;  /* 0x0000ac0801007387 */ /* 0x0001e80000100800 */
[----:B------:R1:W-:Y:S01]  /*cd10*/  STL [R1+0xa8], R2 ;  /* 0x0000a80201007387 */ /* 0x0003e20000100800 */
[----:B----4-:R-:W-:-:S03]  /*cd20*/  IABS R6, R55 ;  /* 0x0000003700067213 */ /* 0x010fc60000000000 */
[----:B------:R4:W-:Y:S01]  /*cd30*/  STL [R1+0xa4], R4 ;  /* 0x0000a40401007387 */ /* 0x0009e20000100800 */
[----:B------:R-:W-:-:S03]  /*cd40*/  ISETP.GE.AND P3, PT, R55, RZ, PT ;  /* 0x000000ff3700720c */ /* 0x000fc60003f66270 */
[----:B------:R-:W3:Y:S01]  /*cd50*/  LDL.LU R55, [R1+0x54c] ;  /* 0x00054c0001377983 */ /* 0x000ee20000300800 */
[----:B------:R-:W-:-:S05]  /*cd60*/  IABS R40, R49 ;  /* 0x0000003100287213 */ /* 0x000fca0000000000 */
[----:B------:R-:W-:-:S04]  /*cd70*/  IMAD.HI.U32 R39, R44, R40, RZ ;  /* 0x000000282c277227 */ /* 0x000fc800078e00ff */
[----:B------:R-:W-:-:S04]  /*cd80*/  IMAD.MOV R39, RZ, RZ, -R39 ;  /* 0x000000ffff277224 */ /* 0x000fc800078e0a27 */
[----:B------:R-:W-:Y:S01]  /*cd90*/  IMAD R39, R56, R39, R40 ;  /* 0x0000002738277224 */ /* 0x000fe200078e0228 */
[----:B--2---:R-:W-:-:S04]  /*cda0*/  IABS R40, R53 ;  /* 0x0000003500287213 */ /* 0x004fc80000000000 */
[----:B------:R-:W-:Y:S01]  /*cdb0*/  ISETP.GT.U32.AND P1, PT, R56, R39, PT ;  /* 0x000000273800720c */ /* 0x000fe20003f24070 */
[----:B------:R-:W-:Y:S01]  /*cdc0*/  IMAD.HI.U32 R41, R44, R40, RZ ;  /* 0x000000282c297227 */ /* 0x000fe200078e00ff */
[----:B------:R-:W-:-:S03]  /*cdd0*/  ISETP.GT.U32.AND P6, PT, R56, R37, PT ;  /* 0x000000253800720c */ /* 0x000fc60003fc4070 */
[----:B------:R-:W-:-:S04]  /*cde0*/  IMAD.MOV R41, RZ, RZ, -R41 ;  /* 0x000000ffff297224 */ /* 0x000fc800078e0a29 */
[----:B------:R-:W-:-:S04]  /*cdf0*/  IMAD R40, R56, R41, R40 ;  /* 0x0000002938287224 */ /* 0x000fc800078e0228 */
[--C-:B------:R-:W-:Y:S01]  /*ce00*/  @!P1 IMAD.IADD R39, R39, 0x1, -R56.reuse ;  /* 0x0000000127279824 */ /* 0x100fe200078e0a38 */
[C---:B------:R-:W-:Y:S01]  /*ce10*/  ISETP.GT.U32.AND P4, PT, R56.reuse, R40, PT ;  /* 0x000000283800720c */ /* 0x040fe20003f84070 */
[----:B------:R-:W-:Y:S01]  /*ce20*/  @!P6 IMAD.IADD R37, R37, 0x1, -R56 ;  /* 0x000000012525e824 */ /* 0x000fe200078e0a38 */
[----:B------:R-:W-:Y:S02]  /*ce30*/  ISETP.GE.AND P6, PT, R53, RZ, PT ;  /* 0x000000ff3500720c */ /* 0x000fe40003fc6270 */
[----:B------:R-:W-:Y:S01]  /*ce40*/  ISETP.GT.U32.AND P2, PT, R56, R39, PT ;  /* 0x000000273800720c */ /* 0x000fe20003f44070 */
[----:B------:R-:W2:Y:S01]  /*ce50*/  LDL.LU R53, [R1+0x550] ;  /* 0x0005500001357983 */ /* 0x000ea20000300800 */
[----:B------:R-:W-:-:S07]  /*ce60*/  ISETP.GE.AND P1, PT, R49, RZ, PT ;  /* 0x000000ff3100720c */ /* 0x000fce0003f26270 */
[----:B------:R-:W-:-:S04]  /*ce70*/  @!P4 IMAD.IADD R40, R40, 0x1, -R56 ;  /* 0x000000012828c824 */ /* 0x000fc800078e0a38 */
[----:B------:R-:W-:-:S05]  /*ce80*/  @!P2 IMAD.IADD R39, R39, 0x1, -R56 ;  /* 0x000000012727a824 */ /* 0x000fca00078e0a38 */
[----:B0-----:R-:W-:-:S05]  /*ce90*/  MOV R8, R39 ;  /* 0x0000002700087202 */ /* 0x001fca0000000f00 */
[----:B------:R-:W-:Y:S01]  /*cea0*/  @!P1 IMAD.MOV R8, RZ, RZ, -R8 ;  /* 0x000000ffff089224 */ /* 0x000fe200078e0a08 */
[----:B------:R-:W-:-:S13]  /*ceb0*/  ISETP.GE.AND P5, PT, R50, RZ, PT ;  /* 0x000000ff3200720c */ /* 0x000fda0003fa6270 */
[----:B------:R-:W-:Y:S01]  /*cec0*/  @!P5 IMAD.MOV R5, RZ, RZ, -R5 ;  /* 0x000000ffff05d224 */ /* 0x000fe200078e0a05 */
[----:B------:R-:W-:Y:S02]  /*ced0*/  IABS R0, R54 ;  /* 0x0000003600007213 */ /* 0x000fe40000000000 */
[----:B------:R-:W-:Y:S02]  /*cee0*/  ISETP.GE.AND P4, PT, R54, RZ, PT ;  /* 0x000000ff3600720c */ /* 0x000fe40003f86270 */
[----:B------:R-:W2:Y:S01]  /*cef0*/  LDL.LU R54, [R1+0x554] ;  /* 0x0005540001367983 */ /* 0x000ea20000300800 */
[----:B-1----:R-:W-:-:S04]  /*cf00*/  IMAD.HI.U32 R2, R44, R0, RZ ;  /* 0x000000002c027227 */ /* 0x002fc800078e00ff */
[----:B----4-:R-:W-:Y:S01]  /*cf10*/  IMAD.MOV R4, RZ, RZ, -R2 ;  /* 0x000000ffff047224 */ /* 0x010fe200078e0a02 */
[----:B------:R0:W-:Y:S03]  /*cf20*/  STL [R1+0x9c], R8 ;  /* 0x00009c0801007387 */ /* 0x0001e60000100800 */
[----:B------:R-:W-:Y:S02]  /*cf30*/  IMAD R0, R56, R4, R0 ;  /* 0x0000000438007224 */ /* 0x000fe400078e0200 */
[----:B0-----:R-:W-:-:S04]  /*cf40*/  IMAD.MOV.U32 R8, RZ, RZ, R37 ;  /* 0x000000ffff087224 */ /* 0x001fc800078e0025 */
[----:B------:R-:W-:Y:S01]  /*cf50*/  @!P0 IMAD.MOV R8, RZ, RZ, -R8 ;  /* 0x000000ffff088224 */ /* 0x000fe200078e0a08 */
[----:B------:R-:W-:-:S04]  /*cf60*/  ISETP.GT.U32.AND P0, PT, R56, R0, PT ;  /* 0x000000003800720c */ /* 0x000fc80003f04070 */
[----:B------:R0:W-:Y:S04]  /*cf70*/  STL [R1+0x98], R8 ;  /* 0x0000980801007387 */ /* 0x0001e80000100800 */
[----:B------:R-:W-:Y:S05]  /*cf80*/  STL [R1+0x94], R5 ;  /* 0x0000940501007387 */ /* 0x000fea0000100800 */
[----:B------:R-:W-:Y:S01]  /*cf90*/  @!P0 IMAD.IADD R0, R0, 0x1, -R56 ;  /* 0x0000000100008824 */ /* 0x000fe200078e0a38 */
[----:B---3--:R-:W-:-:S02]  /*cfa0*/  IABS R37, R55 ;  /* 0x0000003700257213 */ /* 0x008fc40000000000 */
[----:B------:R-:W-:Y:S02]  /*cfb0*/  ISETP.GE.AND P0, PT, R55, RZ, PT ;  /* 0x000000ff3700720c */ /* 0x000fe40003f06270 */
[----:B------:R-:W3:Y:S01]  /*cfc0*/  LDL.LU R55, [R1+0x558] ;  /* 0x0005580001377983 */ /* 0x000ee20000300800 */
[----:B------:R-:W-:-:S04]  /*cfd0*/  IMAD.HI.U32 R7, R44, R6, RZ ;  /* 0x000000062c077227 */ /* 0x000fc800078e00ff */
[----:B------:R-:W-:-:S04]  /*cfe0*/  IMAD.MOV R7, RZ, RZ, -R7 ;  /* 0x000000ffff077224 */ /* 0x000fc800078e0a07 */
[----:B------:R-:W-:-:S05]  /*cff0*/  IMAD R6, R56, R7, R6 ;  /* 0x0000000738067224 */ /* 0x000fca00078e0206 */
[C---:B------:R-:W-:Y:S02]  /*d000*/  ISETP.GT.U32.AND P2, PT, R56.reuse, R6, PT ;  /* 0x000000063800720c */ /* 0x040fe40003f44070 */
[----:B------:R-:W-:Y:S02]  /*d010*/  ISETP.GT.U32.AND P1, PT, R56, R40, PT ;  /* 0x000000283800720c */ /* 0x000fe40003f24070 */
[----:B------:R-:W-:Y:S02]  /*d020*/  IABS R7, R51 ;  /* 0x0000003300077213 */ /* 0x000fe40000000000 */
[----:B------:R-:W-:Y:S02]  /*d030*/  ISETP.GE.AND P5, PT, R51, RZ, PT ;  /* 0x000000ff3300720c */ /* 0x000fe40003fa6270 */
[----:B------:R-:W4:Y:S05]  /*d040*/  LDL.LU R51, [R1+0x55c] ;  /* 0x00055c0001337983 */ /* 0x000f2a0000300800 */
[----:B------:R-:W-:-:S02]  /*d050*/  @!P2 IMAD.IADD R6, R6, 0x1, -R56 ;  /* 0x000000010606a824 */ /* 0x000fc400078e0a38 */
[----:B------:R-:W-:-:S03]  /*d060*/  @!P1 IMAD.IADD R40, R40, 0x1, -R56 ;  /* 0x0000000128289824 */ /* 0x000fc600078e0a38 */
[----:B------:R-:W-:Y:S01]  /*d070*/  ISETP.GT.U32.AND P2, PT, R56, R6, PT ;  /* 0x000000063800720c */ /* 0x000fe20003f44070 */
[----:B------:R-:W-:Y:S02]  /*d080*/  IMAD.MOV.U32 R4, RZ, RZ, R40 ;  /* 0x000000ffff047224 */ /* 0x000fe400078e0028 */
[----:B------:R-:W-:-:S04]  /*d090*/  IMAD.HI.U32 R2, R44, R7, RZ ;  /* 0x000000072c027227 */ /* 0x000fc800078e00ff */
[----:B------:R-:W-:Y:S01]  /*d0a0*/  @!P6 IMAD.MOV R4, RZ, RZ, -R4 ;  /* 0x000000ffff04e224 */ /* 0x000fe200078e0a04 */
[----:B------:R-:W-:Y:S01]  /*d0b0*/  ISETP.GT.U32.AND P6, PT, R56, R0, PT ;  /* 0x000000003800720c */ /* 0x000fe20003fc4070 */
[----:B------:R-:W-:Y:S01]  /*d0c0*/  IMAD.MOV R2, RZ, RZ, -R2 ;  /* 0x000000ffff027224 */ /* 0x000fe200078e0a02 */
[----:B------:R-:W-:Y:S02]  /*d0d0*/  IABS R38, R52 ;  /* 0x0000003400267213 */ /* 0x000fe40000000000 */
[----:B------:R1:W-:Y:S01]  /*d0e0*/  STL [R1+0x7c], R4 ;  /* 0x00007c0401007387 */ /* 0x0003e20000100800 */
[----:B------:R-:W-:Y:S02]  /*d0f0*/  @!P2 IADD3 R6, PT, PT, R6, -R56, RZ ;  /* 0x800000380606a210 */ /* 0x000fe40007ffe0ff */
[----:B------:R-:W-:Y:S02]  /*d100*/  ISETP.GE.AND P2, PT, R52, RZ, PT ;  /* 0x000000ff3400720c */ /* 0x000fe40003f46270 */
[----:B------:R-:W4:Y:S01]  /*d110*/  LDL.LU R52, [R1+0x560] ;  /* 0x0005600001347983 */ /* 0x000f220000300800 */
[----:B------:R-:W-:-:S03]  /*d120*/  IMAD R7, R56, R2, R7 ;  /* 0x0000000238077224 */ /* 0x000fc600078e0207 */
[----:B------:R-:W4:Y:S01]  /*d130*/  LDL.LU R48, [R1+0x564] ;  /* 0x0005640001307983 */ /* 0x000f220000300800 */
[----:B------:R-:W-:-:S04]  /*d140*/  IMAD.HI.U32 R2, R44, R38, RZ ;  /* 0x000000262c027227 */ /* 0x000fc800078e00ff */
[----:B------:R-:W-:Y:S02]  /*d150*/  IMAD.MOV R2, RZ, RZ, -R2 ;  /* 0x000000ffff027224 */ /* 0x000fe400078e0a02 */
[----:B------:R-:W-:Y:S02]  /*d160*/  @!P3 IMAD.MOV R6, RZ, RZ, -R6 ;  /* 0x000000ffff06b224 */ /* 0x000fe400078e0a06 */
[----:B------:R-:W-:Y:S01]  /*d170*/  @!P6 IMAD.IADD R0, R0, 0x1, -R56 ;  /* 0x000000010000e824 */ /* 0x000fe200078e0a38 */
[----:B--2---:R-:W-:Y:S01]  /*d180*/  ISETP.GE.AND P6, PT, R53, RZ, PT ;  /* 0x000000ff3500720c */ /* 0x004fe20003fc6270 */
[----:B------:R-:W-:Y:S01]  /*d190*/  IMAD R38, R56, R2, R38 ;  /* 0x0000000238267224 */ /* 0x000fe200078e0226 */
[----:B------:R-:W-:Y:S01]  /*d1a0*/  IABS R2, R53 ;  /* 0x0000003500027213 */ /* 0x000fe20000000000 */
[----:B------:R2:W-:Y:S01]  /*d1b0*/  STL [R1+0x84], R6 ;  /* 0x0000840601007387 */ /* 0x0005e20000100800 */
[----:B0-----:R-:W-:-:S03]  /*d1c0*/  IMAD.MOV.U32 R8, RZ, RZ, R0 ;  /* 0x000000ffff087224 */ /* 0x001fc600078e0000 */
[----:B------:R-:W4:Y:S01]  /*d1d0*/  LDL.LU R53, [R1+0x568] ;  /* 0x0005680001357983 */ /* 0x000f220000300800 */
[----:B------:R-:W-:Y:S01]  /*d1e0*/  @!P4 IMAD.MOV R8, RZ, RZ, -R8 ;  /* 0x000000ffff08c224 */ /* 0x000fe200078e0a08 */
[----:B------:R-:W-:-:S04]  /*d1f0*/  ISETP.GT.U32.AND P1, PT, R56, R7, PT ;  /* 0x000000073800720c */ /* 0x000fc80003f24070 */
[----:B------:R0:W-:Y:S09]  /*d200*/  STL [R1+0x88], R8 ;  /* 0x0000880801007387 */ /* 0x0001f20000100800 */
[----:B------:R-:W-:-:S05]  /*d210*/  @!P1 IMAD.IADD R7, R7, 0x1, -R56 ;  /* 0x0000000107079824 */ /* 0x000fca00078e0a38 */
[----:B------:R-:W-:Y:S01]  /*d220*/  ISETP.GT.U32.AND P1, PT, R56, R7, PT ;  /* 0x000000073800720c */ /* 0x000fe20003f24070 */
[----:B-1----:R-:W-:Y:S01]  /*d230*/  IMAD.HI.U32 R4, R44, R37, RZ ;  /* 0x000000252c047227 */ /* 0x002fe200078e00ff */
[----:B------:R-:W-:Y:S02]  /*d240*/  IABS R5, R54 ;  /* 0x0000003600057213 */ /* 0x000fe40000000000 */
[----:B------:R-:W-:Y:S02]  /*d250*/  ISETP.GE.AND P4, PT, R54, RZ, PT ;  /* 0x000000ff3600720c */ /* 0x000fe40003f86270 */
[----:B------:R-:W4:Y:S01]  /*d260*/  LDL.LU R54, [R1+0x56c] ;  /* 0x00056c0001367983 */ /* 0x000f220000300800 */
[----:B--2---:R-:W-:-:S06]  /*d270*/  IMAD.MOV R6, RZ, RZ, -R4 ;  /* 0x000000ffff067224 */ /* 0x004fcc00078e0a04 */
[----:B------:R-:W-:Y:S02]  /*d280*/  @!P1 IMAD.IADD R7, R7, 0x1, -R56 ;  /* 0x0000000107079824 */ /* 0x000fe400078e0a38 */
[----:B------:R-:W-:Y:S02]  /*d290*/  IMAD R6, R56, R6, R37 ;  /* 0x0000000638067224 */ /* 0x000fe400078e0225 */
[----:B------:R-:W-:-:S04]  /*d2a0*/  IMAD.HI.U32 R37, R44, R5, RZ ;  /* 0x000000052c257227 */ /* 0x000fc800078e00ff */
[----:B------:R-:W-:Y:S02]  /*d2b0*/  IMAD.MOV R0, RZ, RZ, -R37 ;  /* 0x000000ffff007224 */ /* 0x000fe400078e0a25 */
[----:B------:R-:W-:Y:S02]  /*d2c0*/  @!P5 IMAD.MOV R7, RZ, RZ, -R7 ;  /* 0x000000ffff07d224 */ /* 0x000fe400078e0a07 */
[----:B------:R-:W-:-:S03]  /*d2d0*/  IMAD R5, R56, R0, R5 ;  /* 0x0000000038057224 */ /* 0x000fc600078e0205 */
[----:B------:R1:W-:Y:S01]  /*d2e0*/  STL [R1+0x90], R7 ;  /* 0x0000900701007387 */ /* 0x0003e20000100800 */
[----:B------:R-:W-:Y:S02]  /*d2f0*/  ISETP.GT.U32.AND P3, PT, R56, R38, PT ;  /* 0x000000263800720c */ /* 0x000fe40003f64070 */
[----:B---3--:R-:W-:Y:S02]  /*d300*/  ISETP.GE.AND P5, PT, R55, RZ, PT ;  /* 0x000000ff3700720c */ /* 0x008fe40003fa6270 */
[----:B------:R-:W-:Y:S02]  /*d310*/  IABS R0, R55 ;  /* 0x0000003700007213 */ /* 0x000fe40000000000 */
[----:B------:R-:W2:Y:S07]  /*d320*/  LDL.LU R55, [R1+0x570] ;  /* 0x0005700001377983 */ /* 0x000eae0000300800 */
[----:B------:R-:W-:-:S05]  /*d330*/  @!P3 IMAD.IADD R38, R38, 0x1, -R56 ;  /* 0x000000012626b824 */ /* 0x000fca00078e0a38 */
[----:B------:R-:W-:Y:S01]  /*d340*/  ISETP.GT.U32.AND P3, PT, R56, R38, PT ;  /* 0x000000263800720c */ /* 0x000fe20003f64070 */
[----:B------:R-:W-:Y:S01]  /*d350*/  IMAD.HI.U32 R4, R44, R2, RZ ;  /* 0x000000022c047227 */ /* 0x000fe200078e00ff */
[----:B------:R-:W-:-:S04]  /*d360*/  ISETP.GT.U32.AND P1, PT, R56, R6, PT ;  /* 0x000000063800720c */ /* 0x000fc80003f24070 */
[----:B------:R-:W-:-:S07]  /*d370*/  IADD3 R4, PT, PT, -R4, RZ, RZ ;  /* 0x000000ff04047210 */ /* 0x000fce0007ffe1ff */
[----:B------:R-:W-:Y:S02]  /*d380*/  @!P3 IMAD.IADD R38, R38, 0x1, -R56 ;  /* 0x000000012626b824 */ /* 0x000fe400078e0a38 */
[----:B------:R-:W-:-:S03]  /*d390*/  IMAD R2, R56, R4, R2 ;  /* 0x0000000438027224 */ /* 0x000fc600078e0202 */
[----:B0-----:R-:W-:Y:S02]  /*d3a0*/  MOV R8, R38 ;  /* 0x0000002600087202 */ /* 0x001fe40000000f00 */
[----:B------:R-:W-:-:S03]  /*d3b0*/  ISETP.GT.U32.AND P3, PT, R56, R2, PT ;  /* 0x000000023800720c */ /* 0x000fc60003f64070 */
[----:B------:R-:W-:Y:S01]  /*d3c0*/  @!P2 IMAD.MOV R8, RZ, RZ, -R8 ;  /* 0x000000ffff08a224 */ /* 0x000fe200078e0a08 */
[----:B------:R-:W-:Y:S01]  /*d3d0*/  ISETP.GT.U32.AND P2, PT, R56, R5, PT ;  /* 0x000000053800720c */ /* 0x000fe20003f44070 */
[----:B------:R-:W-:-:S03]  /*d3e0*/  @!P1 IMAD.IADD R6, R6, 0x1, -R56 ;  /* 0x0000000106069824 */ /* 0x000fc600078e0a38 */
[----:B------:R0:W-:Y:S04]  /*d3f0*/  STL [R1+0x8c], R8 ;  /* 0x00008c0801007387 */ /* 0x0001e80000100800 */
[----:B------:R-:W3:Y:S01]  /*d400*/  LDL.LU R49, [R1+0x574] ;  /* 0x0005740001317983 */ /* 0x000ee20000300800 */
[----:B------:R-:W-:Y:S01]  /*d410*/  ISETP.GT.U32.AND P1, PT, R56, R6, PT ;  /* 0x000000063800720c */ /* 0x000fe20003f24070 */
[----:B------:R-:W-:Y:S01]  /*d420*/  @!P3 IMAD.IADD R2, R2, 0x1, -R56 ;  /* 0x000000010202b824 */ /* 0x000fe200078e0a38 */
[----:B----4-:R-:W-:Y:S01]  /*d430*/  IABS R4, R51 ;  /* 0x0000003300047213 */ /* 0x010fe20000000000 */
[----:B------:R-:W4:Y:S01]  /*d440*/  LDL.LU R50, [R1+0x578] ;  /* 0x0005780001327983 */ /* 0x000f220000300800 */
[----:B------:R-:W-:Y:S02]  /*d450*/  @!P2 IADD3 R5, PT, PT, R5, -R56, RZ ;  /* 0x800000380505a210 */ /* 0x000fe40007ffe0ff */
[----:B------:R-:W-:Y:S01]  /*d460*/  ISETP.GT.U32.AND P2, PT, R56, R2, PT ;  /* 0x000000023800720c */ /* 0x000fe20003f44070 */
[----:B------:R-:W-:-:S04]  /*d470*/  IMAD.HI.U32 R37, R44, R4, RZ ;  /* 0x000000042c257227 */ /* 0x000fc800078e00ff */
[----:B-1----:R-:W-:-:S04]  /*d480*/  IMAD.HI.U32 R7, R44, R0, RZ ;  /* 0x000000002c077227 */ /* 0x002fc800078e00ff */
[----:B------:R-:W-:Y:S02]  /*d490*/  IMAD.MOV R37, RZ, RZ, -R37 ;  /* 0x000000ffff257224 */ /* 0x000fe400078e0a25 */
[----:B------:R-:W-:Y:S02]  /*d4a0*/  @!P1 IMAD.IADD R6, R6, 0x1, -R56 ;  /* 0x0000000106069824 */ /* 0x000fe400078e0a38 */
[----:B------:R-:W-:Y:S02]  /*d4b0*/  IMAD.MOV R7, RZ, RZ, -R7 ;  /* 0x000000ffff077224 */ /* 0x000fe400078e0a07 */
[C---:B------:R-:W-:Y:S02]  /*d4c0*/  IMAD R4, R56.reuse, R37, R4 ;  /* 0x0000002538047224 */ /* 0x040fe400078e0204 */
[----:B0-----:R-:W-:Y:S02]  /*d4d0*/  IMAD.MOV.U32 R8, RZ, RZ, R6 ;  /* 0x000000ffff087224 */ /* 0x001fe400078e0006 */
[----:B------:R-:W-:-:S02]  /*d4e0*/  IMAD R0, R56, R7, R0 ;  /* 0x0000000738007224 */ /* 0x000fc400078e0200 */
[----:B------:R-:W-:Y:S02]  /*d4f0*/  @!P0 IMAD.MOV R8, RZ, RZ, -R8 ;  /* 0x000000ffff088224 */ /* 0x000fe400078e0a08 */
[----:B------:R-:W-:Y:S01]  /*d500*/  @!P2 IMAD.IADD R2, R2, 0x1, -R56 ;  /* 0x000000010202a824 */ /* 0x000fe200078e0a38 */
[C---:B------:R-:W-:Y:S02]  /*d510*/  ISETP.GT.U32.AND P2, PT, R56.reuse, R4, PT ;  /* 0x000000043800720c */ /* 0x040fe40003f44070 */
[----:B------:R-:W-:Y:S01]  /*d520*/  ISETP.GT.U32.AND P3, PT, R56, R0, PT ;  /* 0x000000003800720c */ /* 0x000fe20003f64070 */
[----:B------:R0:W-:Y:S01]  /*d530*/  STL [R1+0x80], R8 ;  /* 0x0000800801007387 */ /* 0x0001e20000100800 */
[----:B------:R-:W-:Y:S02]  /*d540*/  IABS R39, R48 ;  /* 0x0000003000277213 */ /* 0x000fe40000000000 */
[----:B------:R-:W-:Y:S02]  /*d550*/  ISETP.GE.AND P1, PT, R51, RZ, PT ;  /* 0x000000ff3300720c */ /* 0x000fe40003f26270 */
[----:B------:R-:W4:Y:S01]  /*d560*/  LDL.LU R51, [R1+0x57c] ;  /* 0x00057c0001337983 */ /* 0x000f220000300800 */
[----:B0-----:R-:W-:-:S02]  /*d570*/  IMAD.MOV.U32 R8, RZ, RZ, R2 ;  /* 0x000000ffff087224 */ /* 0x001fc400078e0002 */
[----:B------:R-:W-:Y:S02]  /*d580*/  IMAD.MOV.U32 R38, RZ, RZ, R39 ;  /* 0x000000ffff267224 */ /* 0x000fe400078e0027 */
[----:B------:R-:W-:Y:S01]  /*d590*/  @!P6 IMAD.MOV R8, RZ, RZ, -R8 ;  /* 0x000000ffff08e224 */ /* 0x000fe200078e0a08 */
[----:B------:R-:W-:Y:S01]  /*d5a0*/  IABS R40, R52 ;  /* 0x0000003400287213 */ /* 0x000fe20000000000 */
[----:B------:R-:W-:Y:S01]  /*d5b0*/  @!P2 IMAD.IADD R4, R4, 0x1, -R56 ;  /* 0x000000010404a824 */ /* 0x000fe200078e0a38 */
[----:B------:R-:W-:Y:S01]  /*d5c0*/  ISETP.GE.AND P2, PT, R52, RZ, PT ;  /* 0x000000ff3400720c */ /* 0x000fe20003f46270 */
[----:B------:R-:W-:Y:S01]  /*d5d0*/  IMAD.HI.U32 R7, R44, R38, RZ ;  /* 0x000000262c077227 */ /* 0x000fe200078e00ff */
[----:B------:R-:W-:Y:S01]  /*d5e0*/  STL [R1+0x78], R8 ;  /* 0x0000780801007387 */ /* 0x000fe20000100800 */
[----:B------:R-:W-:-:S03]  /*d5f0*/  IABS R37, R53 ;  /* 0x0000003500257213 */ /* 0x000fc60000000000 */
[----:B------:R-:W4:Y:S01]  /*d600*/  LDL.LU R52, [R1+0x580] ;  /* 0x0005800001347983 */ /* 0x000f220000300800 */
[----:B------:R-:W-:Y:S01]  /*d610*/  @!P3 IMAD.IADD R0, R0, 0x1, -R56 ;  /* 0x000000010000b824 */ /* 0x000fe200078e0a38 */
[----:B------:R-:W-:Y:S01]  /*d620*/  ISETP.GT.U32.AND P3, PT, R56, R5, PT ;  /* 0x000000053800720c */ /* 0x000fe20003f64070 */
[----:B------:R-:W-:-:S03]  /*d630*/  IMAD.MOV R7, RZ, RZ, -R7 ;  /* 0x000000ffff077224 */ /* 0x000fc600078e0a07 */
[C---:B------:R-:W-:Y:S01]  /*d640*/  ISETP.GT.U32.AND P0, PT, R56.reuse, R0, PT ;  /* 0x000000003800720c */ /* 0x040fe20003f04070 */
[----:B------:R-:W-:Y:S02]  /*d650*/  IMAD R38, R56, R7, R38 ;  /* 0x0000000738267224 */ /* 0x000fe400078e0226 */
[----:B------:R-:W-:-:S04]  /*d660*/  IMAD.HI.U32 R7, R44, R37, RZ ;  /* 0x000000252c077227 */ /* 0x000fc800078e00ff */
[----:B------:R-:W-:Y:S01]  /*d670*/  IMAD.MOV R7, RZ, RZ, -R7 ;  /* 0x000000ffff077224 */ /* 0x000fe200078e0a07 */
[----:B------:R-:W-:-:S03]  /*d680*/  IABS R41, R54 ;  /* 0x0000003600297213 */ /* 0x000fc60000000000 */
[C---:B------:R-:W-:Y:S02]  /*d690*/  IMAD R37, R56.reuse, R7, R37 ;  /* 0x0000000738257224 */ /* 0x040fe400078e0225 */
[--C-:B------:R-:W-:Y:S01]  /*d6a0*/  @!P3 IMAD.IADD R5, R5, 0x1, -R56.reuse ;  /* 0x000000010505b824 */ /* 0x100fe200078e0a38 */
[----:B------:R-:W-:Y:S01]  /*d6b0*/  ISETP.GT.U32.AND P3, PT, R56, R38, PT ;  /* 0x000000263800720c */ /* 0x000fe20003f64070 */
[----:B------:R-:W-:Y:S02]  /*d6c0*/  IMAD.MOV.U32 R6, RZ, RZ, R41 ;  /* 0x000000ffff067224 */ /* 0x000fe400078e0029 */
[----:B------:R-:W-:Y:S01]  /*d6d0*/  @!P0 IMAD.IADD R0, R0, 0x1, -R56 ;  /* 0x0000000100008824 */ /* 0x000fe200078e0a38 */
[----:B------:R-:W-:Y:S01]  /*d6e0*/  ISETP.GT.U32.AND P0, PT, R56, R37, PT ;  /* 0x000000253800720c */ /* 0x000fe20003f04070 */
[----:B------:R-:W-:-:S04]  /*d6f0*/  IMAD.HI.U32 R41, R44, R6, RZ ;  /* 0x000000062c297227 */ /* 0x000fc800078e00ff */
[----:B------:R-:W-:Y:S01]  /*d700*/  IMAD.HI.U32 R39, R44, R40, RZ ;  /* 0x000000282c277227 */ /* 0x000fe200078e00ff */
[----:B------:R-:W-:-:S03]  /*d710*/  IADD3 R41, PT, PT, -R41, RZ, RZ ;  /* 0x000000ff29297210 */ /* 0x000fc60007ffe1ff */
[----:B------:R-:W-:Y:S02]  /*d720*/  @!P4 IMAD.MOV R5, RZ, RZ, -R5 ;  /* 0x000000ffff05c224 */ /* 0x000fe400078e0a05 */
[----:B------:R-:W-:Y:S02]  /*d730*/  IMAD.MOV R39, RZ, RZ, -R39 ;  /* 0x000000ffff277224 */ /* 0x000fe400078e0a27 */
[----:B------:R-:W-:Y:S01]  /*d740*/  @!P3 IMAD.IADD R38, R38, 0x1, -R56 ;  /* 0x000000012626b824 */ /* 0x000fe200078e0a38 */
[----:B------:R0:W-:Y:S01]  /*d750*/  STL [R1+0x70], R5 ;  /* 0x0000700501007387 */ /* 0x0001e20000100800 */
[C---:B------:R-:W-:Y:S02]  /*d760*/  IMAD R40, R56.reuse, R39, R40 ;  /* 0x0000002738287224 */ /* 0x040fe400078e0228 */
[----:B------:R-:W-:Y:S02]  /*d770*/  IMAD R6, R56, R41, R6 ;  /* 0x0000002938067224 */ /* 0x000fe400078e0206 */
[----:B------:R-:W-:Y:S01]  /*d780*/  @!P0 IMAD.IADD R37, R37, 0x1, -R56 ;  /* 0x0000000125258824 */ /* 0x000fe200078e0a38 */
[----:B0-----:R-:W-:-:S02]  /*d790*/  MOV R5, R0 ;  /* 0x0000000000057202 */ /* 0x001fc40000000f00 */
[C---:B------:R-:W-:Y:S02]  /*d7a0*/  ISETP.GT.U32.AND P0, PT, R56.reuse, R38, PT ;  /* 0x000000263800720c */ /* 0x040fe40003f04070 */
[C---:B------:R-:W-:Y:S01]  /*d7b0*/  ISETP.GT.U32.AND P6, PT, R56.reuse, R40, PT ;  /* 0x000000283800720c */ /* 0x040fe20003fc4070 */
[----:B------:R-:W-:Y:S01]  /*d7c0*/  @!P5 IMAD.MOV R5, RZ, RZ, -R5 ;  /* 0x000000ffff05d224 */ /* 0x000fe200078e0a05 */
[----:B------:R-:W-:-:S04]  /*d7d0*/  ISETP.GT.U32.AND P5, PT, R56, R6, PT ;  /* 0x000000063800720c */ /* 0x000fc80003fa4070 */
[----:B------:R-:W-:Y:S05]  /*d7e0*/  STL [R1+0x74], R5 ;  /* 0x0000740501007387 */ /* 0x000fea0000100800 */
[--C-:B------:R-:W-:Y:S01]  /*d7f0*/  @!P0 IMAD.IADD R38, R38, 0x1, -R56.reuse ;  /* 0x0000000126268824 */ /* 0x100fe200078e0a38 */
[----:B------:R-:W-:Y:S01]  /*d800*/  ISETP.GE.AND P0, PT, R53, RZ, PT ;  /* 0x000000ff3500720c */ /* 0x000fe20003f06270 */
[--C-:B------:R-:W-:Y:S01]  /*d810*/  @!P6 IMAD.IADD R40, R40, 0x1, -R56.reuse ;  /* 0x000000012828e824 */ /* 0x100fe200078e0a38 */
[----:B------:R-:W4:Y:S01]  /*d820*/  LDL.LU R53, [R1+0x584] ;  /* 0x0005840001357983 */ /* 0x000f220000300800 */
[----:B------:R-:W-:Y:S01]  /*d830*/  @!P5 IMAD.IADD R6, R6, 0x1, -R56 ;  /* 0x000000010606d824 */ /* 0x000fe200078e0a38 */
[----:B------:R-:W-:-:S02]  /*d840*/  ISETP.GE.AND P5, PT, R54, RZ, PT ;  /* 0x000000ff3600720c */ /* 0x000fc40003fa6270 */
[----:B------:R-:W4:Y:S01]  /*d850*/  LDL.LU R54, [R1+0x588] ;  /* 0x0005880001367983 */ /* 0x000f220000300800 */
[----:B------:R-:W-:-:S13]  /*d860*/  ISETP.GT.U32.AND P3, PT, R56, R40, PT ;  /* 0x000000283800720c */ /* 0x000fda0003f64070 */
[----:B------:R-:W-:Y:S01]  /*d870*/  @!P3 IMAD.IADD R40, R40, 0x1, -R56 ;  /* 0x000000012828b824 */ /* 0x000fe200078e0a38 */
[----:B--2---:R-:W-:-:S05]  /*d880*/  IABS R39, R55 ;  /* 0x0000003700277213 */ /* 0x004fca0000000000 */
[----:B------:R-:W-:-:S04]  /*d890*/  IMAD.HI.U32 R2, R44, R39, RZ ;  /* 0x000000272c027227 */ /* 0x000fc800078e00ff */
[----:B------:R-:W-:-:S04]  /*d8a0*/  IMAD.MOV R2, RZ, RZ, -R2 ;  /* 0x000000ffff027224 */ /* 0x000fc800078e0a02 */
[----:B------:R-:W-:-:S05]  /*d8b0*/  IMAD R39, R56, R2, R39 ;  /* 0x0000000238277224 */ /* 0x000fca00078e0227 */
[----:B------:R-:W-:-:S13]  /*d8c0*/  ISETP.GT.U32.AND P3, PT, R56, R39, PT ;  /* 0x000000273800720c */ /* 0x000fda0003f64070 */
[----:B------:R-:W-:Y:S02]  /*d8d0*/  @!P3 IADD3 R39, PT, PT, R39, -R56, RZ ;  /* 0x800000382727b210 */ /* 0x000fe40007ffe0ff */
[----:B------:R-:W-:Y:S02]  /*d8e0*/  ISETP.GE.AND P3, PT, R55, RZ, PT ;  /* 0x000000ff3700720c */ /* 0x000fe40003f66270 */
[----:B------:R-:W2:Y:S01]  /*d8f0*/  LDL.LU R55, [R1+0x58c] ;  /* 0x00058c0001377983 */ /* 0x000ea20000300800 */
[C---:B------:R-:W-:Y:S02]  /*d900*/  ISETP.GT.U32.AND P6, PT, R56.reuse, R4, PT ;  /* 0x000000043800720c */ /* 0x040fe40003fc4070 */
[----:B---3--:R-:W-:Y:S02]  /*d910*/  IABS R7, R49 ;  /* 0x0000003100077213 */ /* 0x008fe40000000000 */
[----:B------:R-:W-:-:S03]  /*d920*/  ISETP.GT.U32.AND P4, PT, R56, R37, PT ;  /* 0x000000253800720c */ /* 0x000fc60003f84070 */
[----:B------:R-:W-:Y:S01]  /*d930*/  IMAD.HI.U32 R2, R44, R7, RZ ;  /* 0x000000072c027227 */ /* 0x000fe200078e00ff */
[----:B----4-:R-:W-:-:S05]  /*d940*/  IABS R0, R50 ;  /* 0x0000003200007213 */ /* 0x010fca0000000000 */
[----:B------:R-:W-:Y:S02]  /*d950*/  @!P6 IMAD.IADD R4, R4, 0x1, -R56 ;  /* 0x000000010404e824 */ /* 0x000fe400078e0a38 */
[----:B------:R-:W-:Y:S02]  /*d960*/  IMAD.MOV R2, RZ, RZ, -R2 ;  /* 0x000000ffff027224 */ /* 0x000fe400078e0a02 */
[----:B------:R-:W-:Y:S01]  /*d970*/  IMAD.MOV.U32 R9, RZ, RZ, R4 ;  /* 0x000000ffff097224 */ /* 0x000fe200078e0004 */
[----:B------:R-:W-:Y:S01]  /*d980*/  ISETP.GE.AND P6, PT, R48, RZ, PT ;  /* 0x000000ff3000720c */ /* 0x000fe20003fc6270 */
[----:B------:R-:W-:Y:S02]  /*d990*/  IMAD.MOV.U32 R8, RZ, RZ, R40 ;  /* 0x000000ffff087224 */ /* 0x000fe400078e0028 */
[----:B------:R-:W-:Y:S02]  /*d9a0*/  IMAD R7, R56, R2, R7 ;  /* 0x0000000238077224 */ /* 0x000fe400078e0207 */
[----:B------:R-:W-:-:S02]  /*d9b0*/  @!P1 IMAD.MOV R9, RZ, RZ, -R9 ;  /* 0x000000ffff099224 */ /* 0x000fc400078e0a09 */
[----:B------:R-:W-:-:S04]  /*d9c0*/  IMAD.HI.U32 R41, R44, R0, RZ ;  /* 0x000000002c297227 */ /* 0x000fc800078e00ff */
[----:B------:R-:W-:Y:S01]  /*d9d0*/  @!P2 IMAD.MOV R8, RZ, RZ, -R8 ;  /* 0x000000ffff08a224 */ /* 0x000fe200078e0a08 */
[----:B------:R0:W-:Y:S01]  /*d9e0*/  STL [R1+0x54], R9 ;  /* 0x0000540901007387 */ /* 0x0001e20000100800 */
[----:B------:R-:W-:Y:S01]  /*d9f0*/  @!P4 IMAD.IADD R37, R37, 0x1, -R56 ;  /* 0x000000012525c824 */ /* 0x000fe200078e0a38 */
[C---:B------:R-:W-:Y:S01]  /*da00*/  ISETP.GT.U32.AND P4, PT, R56.reuse, R7, PT ;  /* 0x000000073800720c */ /* 0x040fe20003f84070 */
[----:B------:R-:W-:Y:S01]  /*da10*/  IMAD.MOV R41, RZ, RZ, -R41 ;  /* 0x000000ffff297224 */ /* 0x000fe200078e0a29 */
[C---:B------:R-:W-:Y:S01]  /*da20*/  ISETP.GT.U32.AND P1, PT, R56.reuse, R6, PT ;  /* 0x000000063800720c */ /* 0x040fe20003f24070 */
[----:B------:R1:W-:Y:S02]  /*da30*/  STL [R1+0x58], R8 ;  /* 0x0000580801007387 */ /* 0x0003e40000100800 */
[----:B------:R-:W-:Y:S02]  /*da40*/  IMAD R0, R56, R41, R0 ;  /* 0x0000002938007224 */ /* 0x000fe400078e0200 */
[----:B0-----:R-:W-:-:S02]  /*da50*/  IMAD.MOV.U32 R9, RZ, RZ, R38 ;  /* 0x000000ffff097224 */ /* 0x001fc400078e0026 */
[----:B-1----:R-:W-:-:S03]  /*da60*/  IMAD.MOV.U32 R8, RZ, RZ, R37 ;  /* 0x000000ffff087224 */ /* 0x002fc600078e0025 */
[----:B------:R-:W-:Y:S01]  /*da70*/  @!P6 IADD3 R9, PT, PT, -R9, RZ, RZ ;  /* 0x000000ff0909e210 */ /* 0x000fe20007ffe1ff */
[----:B------:R-:W-:Y:S01]  /*da80*/  @!P0 IMAD.MOV R8, RZ, RZ, -R8 ;  /* 0x000000ffff088224 */ /* 0x000fe200078e0a08 */
[----:B------:R-:W-:-:S03]  /*da90*/  ISETP.GT.U32.AND P6, PT, R56, R0, PT ;  /* 0x000000003800720c */ /* 0x000fc60003fc4070 */
[----:B------:R-:W-:Y:S01]  /*daa0*/  STL [R1+0x60], R9 ;  /* 0x0000600901007387 */ /* 0x000fe20000100800 */
[----:B------:R-:W-:Y:S01]  /*dab0*/  ISETP.GE.AND P0, PT, R49, RZ, PT ;  /* 0x000000ff3100720c */ /* 0x000fe20003f06270 */
[--C-:B------:R-:W-:Y:S01]  /*dac0*/  @!P4 IMAD.IADD R7, R7, 0x1, -R56.reuse ;  /* 0x000000010707c824 */ /* 0x100fe200078e0a38 */
[----:B------:R-:W-:Y:S01]  /*dad0*/  ISETP.GT.U32.AND P2, PT, R56, R39, PT ;  /* 0x000000273800720c */ /* 0x000fe20003f44070 */
[----:B------:R0:W-:Y:S01]  /*dae0*/  STL [R1+0x6c], R8 ;  /* 0x00006c0801007387 */ /* 0x0001e20000100800 */
[----:B------:R-:W-:-:S03]  /*daf0*/  @!P1 IMAD.IADD R6, R6, 0x1, -R56 ;  /* 0x0000000106069824 */ /* 0x000fc600078e0a38 */
[----:B------:R-:W3:Y:S01]  /*db00*/  LDL.LU R49, [R1+0x590] ;  /* 0x0005900001317983 */ /* 0x000ee20000300800 */
[----:B------:R-:W-:Y:S01]  /*db10*/  ISETP.GT.U32.AND P4, PT, R56, R7, PT ;  /* 0x000000073800720c */ /* 0x000fe20003f84070 */
[----:B0-----:R-:W-:Y:S01]  /*db20*/  IMAD.MOV.U32 R8, RZ, RZ, R6 ;  /* 0x000000ffff087224 */ /* 0x001fe200078e0006 */
[----:B------:R-:W-:Y:S01]  /*db30*/  IABS R5, R52 ;  /* 0x0000003400057213 */ /* 0x000fe20000000000 */
[--C-:B------:R-:W-:Y:S01]  /*db40*/  @!P6 IMAD.IADD R0, R0, 0x1, -R56.reuse ;  /* 0x000000010000e824 */ /* 0x100fe200078e0a38 */
[----:B------:R-:W-:Y:S02]  /*db50*/  ISETP.GE.AND P6, PT, R52, RZ, PT ;  /* 0x000000ff3400720c */ /* 0x000fe40003fc6270 */
[----:B------:R-:W-:Y:S01]  /*db60*/  IABS R2, R51 ;  /* 0x0000003300027213 */ /* 0x000fe20000000000 */
[----:B------:R-:W4:Y:S01]  /*db70*/  LDL.LU R52, [R1+0x594] ;  /* 0x0005940001347983 */ /* 0x000f220000300800 */
[----:B------:R-:W-:Y:S01]  /*db80*/  @!P5 IADD3 R8, PT, PT, -R8, RZ, RZ ;  /* 0x000000ff0808d210 */ /* 0x000fe20007ffe1ff */
[--C-:B------:R-:W-:Y:S01]  /*db90*/  @!P2 IMAD.IADD R39, R39, 0x1, -R56.reuse ;  /* 0x000000012727a824 */ /* 0x100fe200078e0a38 */
[----:B------:R-:W-:Y:S01]  /*dba0*/  ISETP.GE.AND P1, PT, R50, RZ, PT ;  /* 0x000000ff3200720c */ /* 0x000fe20003f26270 */
[----:B------:R-:W-:Y:S01]  /*dbb0*/  IMAD.HI.U32 R4, R44, R2, RZ ;  /* 0x000000022c047227 */ /* 0x000fe200078e00ff */
[----:B------:R-:W4:Y:S04]  /*dbc0*/  LDL.LU R50, [R1+0x598] ;  /* 0x0005980001327983 */ /* 0x000f280000300800 */
[----:B------:R0:W-:Y:S01]  /*dbd0*/  STL [R1+0x64], R8 ;  /* 0x0000640801007387 */ /* 0x0001e20000100800 */
[----:B------:R-:W-:-:S02]  /*dbe0*/  @!P4 IMAD.IADD R7, R7, 0x1, -R56 ;  /* 0x000000010707c824 */ /* 0x000fc400078e0a38 */
[----:B------:R-:W-:Y:S02]  /*dbf0*/  IMAD.MOV R4, RZ, RZ, -R4 ;  /* 0x000000ffff047224 */ /* 0x000fe400078e0a04 */
[----:B------:R-:W-:Y:S02]  /*dc00*/  @!P0 IMAD.MOV R7, RZ, RZ, -R7 ;  /* 0x000000ffff078224 */ /* 0x000fe400078e0a07 */
[----:B0-----:R-:W-:-:S04]  /*dc10*/  IMAD.MOV.U32 R8, RZ, RZ, R39 ;  /* 0x000000ffff087224 */ /* 0x001fc800078e0027 */
[----:B------:R-:W-:Y:S02]  /*dc20*/  @!P3 IMAD.MOV R8, RZ, RZ, -R8 ;  /* 0x000000ffff08b224 */ /* 0x000fe400078e0a08 */
[----:B------:R-:W-:-:S03]  /*dc30*/  IMAD R2, R56, R4, R2 ;  /* 0x0000000438027224 */ /* 0x000fc600078e0202 */
[----:B------:R0:W-:Y:S02]  /*dc40*/  STL [R1+0x5c], R8 ;  /* 0x00005c0801007387 */ /* 0x0001e40000100800 */
[----:B------:R-:W-:Y:S02]  /*dc50*/  ISETP.GT.U32.AND P2, PT, R56, R2, PT ;  /* 0x000000023800720c */ /* 0x000fe40003f44070 */
[----:B------:R1:W-:Y:S04]  /*dc60*/  STL [R1+0x294], R7 ;  /* 0x0002940701007387 */ /* 0x0003e80000100800 */
[----:B------:R-:W4:Y:S01]  /*dc70*/  LDL.LU R48, [R1+0x59c] ;  /* 0x00059c0001307983 */ /* 0x000f220000300800 */
[----:B------:R-:W-:-:S03]  /*dc80*/  ISETP.GE.AND P4, PT, R51, RZ, PT ;  /* 0x000000ff3300720c */ /* 0x000fc60003f86270 */
[----:B------:R-:W4:Y:S03]  /*dc90*/  LDL.LU R51, [R1+0x5a0] ;  /* 0x0005a00001337983 */ /* 0x000f260000300800 */
[----:B------:R-:W-:-:S05]  /*dca0*/  @!P2 IMAD.IADD R2, R2, 0x1, -R56 ;  /* 0x000000010202a824 */ /* 0x000fca00078e0a38 */
[----:B------:R-:W-:Y:S01]  /*dcb0*/  ISETP.GT.U32.AND P5, PT, R56, R2, PT ;  /* 0x000000023800720c */ /* 0x000fe20003fa4070 */
[----:B------:R-:W-:-:S04]  /*dcc0*/  IMAD.HI.U32 R37, R44, R5, RZ ;  /* 0x000000052c257227 */ /* 0x000fc800078e00ff */
[----:B------:R-:W-:Y:S01]  /*dcd0*/  IMAD.MOV R37, RZ, RZ, -R37 ;  /* 0x000000ffff257224 */ /* 0x000fe200078e0a25 */
[----:B------:R-:W-:-:S03]  /*dce0*/  IABS R4, R53 ;  /* 0x0000003500047213 */ /* 0x000fc60000000000 */
[----:B------:R-:W-:Y:S01]  /*dcf0*/  IMAD R5, R56, R37, R5 ;  /* 0x0000002538057224 */ /* 0x000fe200078e0205 */
[----:B------:R-:W-:Y:S02]  /*dd00*/  ISETP.GE.AND P0, PT, R53, RZ, PT ;  /* 0x000000ff3500720c */ /* 0x000fe40003f06270 */
[----:B------:R-:W-:Y:S01]  /*dd10*/  IABS R37, R54 ;  /* 0x0000003600257213 */ /* 0x000fe20000000000 */
[----:B------:R-:W-:Y:S01]  /*dd20*/  @!P5 IMAD.IADD R2, R2, 0x1, -R56 ;  /* 0x000000010202d824 */ /* 0x000fe200078e0a38 */
[----:B------:R-:W-:Y:S01]  /*dd30*/  ISETP.GE.AND P5, PT, R54, RZ, PT ;  /* 0x000000ff3600720c */ /* 0x000fe20003fa6270 */
[----:B------:R-:W4:Y:S04]  /*dd40*/  LDL.LU R53, [R1+0x5a4] ;  /* 0x0005a40001357983 */ /* 0x000f280000300800 */
[----:B------:R-:W4:Y:S01]  /*dd50*/  LDL.LU R54, [R1+0x5a8] ;  /* 0x0005a80001367983 */ /* 0x000f220000300800 */
[----:B------:R-:W-:-:S02]  /*dd60*/  ISETP.GT.U32.AND P2, PT, R56, R0, PT ;  /* 0x000000003800720c */ /* 0x000fc40003f44070 */
[----:B------:R-:W-:-:S11]  /*dd70*/  ISETP.GT.U32.AND P3, PT, R56, R5, PT ;  /* 0x000000053800720c */ /* 0x000fd60003f64070 */
[----:B------:R-:W-:-:S04]  /*dd80*/  @!P2 IMAD.IADD R0, R0, 0x1, -R56 ;  /* 0x000000010000a824 */ /* 0x000fc800078e0a38 */
[----:B0-----:R-:W-:-:S04]  /*dd90*/  IMAD.MOV.U32 R8, RZ, RZ, R0 ;  /* 0x000000ffff087224 */ /* 0x001fc800078e0000 */
[----:B------:R-:W-:Y:S01]  /*dda0*/  @!P1 IMAD.MOV R8, RZ, RZ, -R8 ;  /* 0x000000ffff089224 */ /* 0x000fe200078e0a08 */
[----:B------:R-:W-:-:S04]  /*ddb0*/  @!P3 IADD3 R5, PT, PT, R5, -R56, RZ ;  /* 0x800000380505b210 */ /* 0x000fc80007ffe0ff */
[----:B------:R-:W-:Y:S01]  /*ddc0*/  STL [R1+0x28c], R8 ;  /* 0x00028c0801007387 */ /* 0x000fe20000100800 */
[----:B--2---:R-:W-:Y:S02]  /*ddd0*/  IABS R38, R55 ;  /* 0x0000003700267213 */ /* 0x004fe40000000000 */
[----:B------:R-:W-:Y:S02]  /*dde0*/  ISETP.GE.AND P3, PT, R55, RZ, PT ;  /* 0x000000ff3700720c */ /* 0x000fe40003f66270 */
[----:B------:R-:W2:Y:S01]  /*ddf0*/  LDL.LU R55, [R1+0x5ac] ;  /* 0x0005ac0001377983 */ /* 0x000ea20000300800 */
[----:B------:R-:W-:-:S04]  /*de00*/  IMAD.HI.U32 R6, R44, R4, RZ ;  /* 0x000000042c067227 */ /* 0x000fc800078e00ff */
[----:B------:R-:W-:-:S04]  /*de10*/  IMAD.MOV R6, RZ, RZ, -R6 ;  /* 0x000000ffff067224 */ /* 0x000fc800078e0a06 */
[----:B------:R-:W-:-:S05]  /*de20*/  IMAD R4, R56, R6, R4 ;  /* 0x0000000638047224 */ /* 0x000fca00078e0204 */
[----:B------:R-:W-:Y:S01]  /*de30*/  ISETP.GT.U32.AND P2, PT, R56, R4, PT ;  /* 0x000000043800720c */ /* 0x000fe20003f44070 */
[----:B-1----:R-:W-:-:S04]  /*de40*/  IMAD.HI.U32 R7, R44, R37, RZ ;  /* 0x000000252c077227 */ /* 0x002fc800078e00ff */
[----:B------:R-:W-:-:S04]  /*de50*/  IMAD.HI.U32 R6, R44, R38, RZ ;  /* 0x000000262c067227 */ /* 0x000fc800078e00ff */
[----:B------:R-:W-:-:S04]  /*de60*/  IMAD.MOV R7, RZ, RZ, -R7 ;  /* 0x000000ffff077224 */ /* 0x000fc800078e0a07 */
[----:B------:R-:W-:Y:S01]  /*de70*/  @!P2 IMAD.IADD R4, R4, 0x1, -R56 ;  /* 0x000000010404a824 */ /* 0x000fe200078e0a38 */
[C---:B------:R-:W-:Y:S01]  /*de80*/  ISETP.GT.U32.AND P2, PT, R56.reuse, R5, PT ;  /* 0x000000053800720c */ /* 0x040fe20003f44070 */
[----:B------:R-:W-:Y:S02]  /*de90*/  IMAD.MOV R6, RZ, RZ, -R6 ;  /* 0x000000ffff067224 */ /* 0x000fe400078e0a06 */
[C---:B------:R-:W-:Y:S01]  /*dea0*/  IMAD R37, R56.reuse, R7, R37 ;  /* 0x0000000738257224 */ /* 0x040fe200078e0225 */
[C---:B------:R-:W-:Y:S01]  /*deb0*/  ISETP.GT.U32.AND P1, PT, R56.reuse, R4, PT ;  /* 0x000000043800720c */ /* 0x040fe20003f24070 */
[C---:B------:R-:W-:Y:S02]  /*dec0*/  IMAD R38, R56.reuse, R6, R38 ;  /* 0x0000000638267224 */ /* 0x040fe400078e0226 */
[----:B------:R-:W-:Y:S01]  /*ded0*/  @!P4 IMAD.MOV R2, RZ, RZ, -R2 ;  /* 0x000000ffff02c224 */ /* 0x000fe200078e0a02 */
[----:B------:R-:W-:-:S05]  /*dee0*/  ISETP.GT.U32.AND P4, PT, R56, R37, PT ;  /* 0x000000253800720c */ /* 0x000fca0003f84070 */
[----:B------:R-:W-:Y:S01]  /*def0*/  @!P2 IMAD.IADD R5, R5, 0x1, -R56 ;  /* 0x000000010505a824 */ /* 0x000fe200078e0a38 */
[----:B------:R-:W-:Y:S02]  /*df00*/  ISETP.GT.U32.AND P2, PT, R56, R38, PT ;  /* 0x000000263800720c */ /* 0x000fe40003f44070 */
[----:B---3--:R-:W-:-:S05]  /*df10*/  IABS R39, R49 ;  /* 0x0000003100277213 */ /* 0x008fca0000000000 */
[----:B------:R-:W-:-:S04]  /*df20*/  IMAD.HI.U32 R0, R44, R39, RZ ;  /* 0x000000272c007227 */ /* 0x000fc800078e00ff */
[----:B------:R-:W-:Y:S01]  /*df30*/  IMAD.MOV R0, RZ, RZ, -R0 ;  /* 0x000000ffff007224 */ /* 0x000fe200078e0a00 */
[----:B----4-:R-:W-:-:S03]  /*df40*/  IABS R6, R52 ;  /* 0x0000003400067213 */ /* 0x010fc60000000000 */
[----:B------:R-:W-:Y:S01]  /*df50*/  IMAD R39, R56, R0, R39 ;  /* 0x0000000038277224 */ /* 0x000fe200078e0227 */
[----:B------:R-:W-:Y:S01]  /*df60*/  @!P1 IADD3 R4, PT, PT, R4, -R56, RZ ;  /* 0x8000003804049210 */ /* 0x000fe20007ffe0ff */
[----:B------:R-:W-:-:S03]  /*df70*/  IMAD.HI.U32 R7, R44, R6, RZ ;  /* 0x000000062c077227 */ /* 0x000fc600078e00ff */
[----:B------:R-:W-:Y:S02]  /*df80*/  ISETP.GT.U32.AND P1, PT, R56, R39, PT ;  /* 0x000000273800720c */ /* 0x000fe40003f24070 */
[----:B------:R-:W-:Y:S01]  /*df90*/  IABS R40, R50 ;  /* 0x0000003200287213 */ /* 0x000fe20000000000 */
[--C-:B------:R-:W-:Y:S02]  /*dfa0*/  @!P4 IMAD.IADD R37, R37, 0x1, -R56.reuse ;  /* 0x000000012525c824 */ /* 0x100fe400078e0a38 */
[----:B------:R-:W-:Y:S01]  /*dfb0*/  IMAD.MOV R7, RZ, RZ, -R7 ;  /* 0x000000ffff077224 */ /* 0x000fe200078e0a07 */
[----:B------:R0:W-:Y:S01]  /*dfc0*/  STL [R1+0x284], R2 ;  /* 0x0002840201007387 */ /* 0x0001e20000100800 */
[----:B------:R-:W-:Y:S01]  /*dfd0*/  @!P2 IMAD.IADD R38, R38, 0x1, -R56 ;  /* 0x000000012626a824 */ /* 0x000fe200078e0a38 */
[C---:B------:R-:W-:Y:S01]  /*dfe0*/  ISETP.GT.U32.AND P2, PT, R56.reuse, R37, PT ;  /* 0x000000253800720c */ /* 0x040fe20003f44070 */
[----:B------:R-:W-:Y:S02]  /*dff0*/  IMAD R6, R56, R7, R6 ;  /* 0x0000000738067224 */ /* 0x000fe400078e0206 */
[----:B0-----:R-:W-:-:S03]  /*e000*/  IMAD.HI.U32 R2, R44, R40, RZ ;  /* 0x000000282c027227 */ /* 0x001fc600078e00ff */
[C---:B------:R-:W-:Y:S01]  /*e010*/  ISETP.GT.U32.AND P4, PT, R56.reuse, R6, PT ;  /* 0x000000063800720c */ /* 0x040fe20003f84070 */
[----:B------:R-:W-:Y:S02]  /*e020*/  IMAD.MOV R2, RZ, RZ, -R2 ;  /* 0x000000ffff027224 */ /* 0x000fe400078e0a02 */
[----:B------:R-:W-:Y:S01]  /*e030*/  @!P1 IMAD.IADD R39, R39, 0x1, -R56 ;  /* 0x0000000127279824 */ /* 0x000fe200078e0a38 */
[C---:B------:R-:W-:Y:S01]  /*e040*/  ISETP.GT.U32.AND P1, PT, R56.reuse, R38, PT ;  /* 0x000000263800720c */ /* 0x040fe20003f24070 */
[----:B------:R-:W-:Y:S01]  /*e050*/  IMAD R40, R56, R2, R40 ;  /* 0x0000000238287224 */ /* 0x000fe200078e0228 */
[----:B------:R-:W-:Y:S01]  /*e060*/  IABS R0, R48 ;  /* 0x0000003000007213 */ /* 0x000fe20000000000 */
[----:B------:R-:W-:-:S04]  /*e070*/  @!P2 IMAD.IADD R37, R37, 0x1, -R56 ;  /* 0x000000012525a824 */ /* 0x000fc800078e0a38 */
[----:B------:R-:W-:Y:S01]  /*e080*/  IMAD.HI.U32 R41, R44, R0, RZ ;  /* 0x000000002c297227 */ /* 0x000fe200078e00ff */
[----:B------:R-:W-:-:S03]  /*e090*/  ISETP.GT.U32.AND P2, PT, R56, R40, PT ;  /* 0x000000283800720c */ /* 0x000fc60003f44070 */
[----:B------:R-:W-:Y:S01]  /*e0a0*/  IMAD.MOV R41, RZ, RZ, -R41 ;  /* 0x000000ffff297224 */ /* 0x000fe200078e0a29 */
[----:B------:R-:W-:Y:S01]  /*e0b0*/  IABS R7, R51 ;  /* 0x0000003300077213 */ /* 0x000fe20000000000 */
[----:B------:R-:W-:Y:S02]  /*e0c0*/  IMAD.MOV.U32 R8, RZ, RZ, R5 ;  /* 0x000000ffff087224 */ /* 0x000fe400078e0005 */
[----:B------:R-:W-:Y:S02]  /*e0d0*/  IMAD R0, R56, R41, R0 ;  /* 0x0000002938007224 */ /* 0x000fe400078e0200 */
[----:B------:R-:W-:Y:S02]  /*e0e0*/  @!P4 IMAD.IADD R6, R6, 0x1, -R56 ;  /* 0x000000010606c824 */ /* 0x000fe400078e0a38 */
[----:B------:R-:W-:Y:S01]  /*e0f0*/  @!P6 IMAD.MOV R8, RZ, RZ, -R8 ;  /* 0x000000ffff08e224 */ /* 0x000fe200078e0a08 */
[----:B------:R-:W-:Y:S01]  /*e100*/  ISETP.GT.U32.AND P6, PT, R56, R39, PT ;  /* 0x000000273800720c */ /* 0x000fe20003fc4070 */
[--C-:B------:R-:W-:Y:S01]  /*e110*/  @!P1 IMAD.IADD R38, R38, 0x1, -R56.reuse ;  /* 0x0000000126269824 */ /* 0x100fe200078e0a38 */
[----:B------:R-:W-:Y:S01]  /*e120*/  ISETP.GT.U32.AND P1, PT, R56, R0, PT ;  /* 0x000000003800720c */ /* 0x000fe20003f24070 */
[----:B------:R-:W-:Y:S01]  /*e130*/  IMAD.HI.U32 R41, R44, R7, RZ ;  /* 0x000000072c297227 */ /* 0x000fe200078e00ff */
[----:B------:R-:W-:Y:S01]  /*e140*/  ISETP.GT.U32.AND P4, PT, R56, R6, PT ;  /* 0x000000063800720c */ /* 0x000fe20003f84070 */
[----:B------:R0:W-:Y:S02]  /*e150*/  STL [R1+0x274], R8 ;  /* 0x0002740801007387 */ /* 0x0001e40000100800 */
[----:B------:R-:W-:Y:S01]  /*e160*/  @!P2 IMAD.IADD R40, R40, 0x1, -R56 ;  /* 0x000000012828a824 */ /* 0x000fe200078e0a38 */
[----:B------:R-:W-:-:S02]  /*e170*/  IADD3 R41, PT, PT, -R41, RZ, RZ ;  /* 0x000000ff29297210 */ /* 0x000fc40007ffe1ff */
[----:B------:R-:W-:Y:S02]  /*e180*/  ISETP.GE.AND P2, PT, R52, RZ, PT ;  /* 0x000000ff3400720c */ /* 0x000fe40003f46270 */
[----:B------:R-:W3:Y:S01]  /*e190*/  LDL R52, [R1+0x940] ;  /* 0x0009400001347983 */ /* 0x000ee20000100800 */
[----:B------:R-:W-:Y:S02]  /*e1a0*/  IMAD R7, R56, R41, R7 ;  /* 0x0000002938077224 */ /* 0x000fe400078e0207 */
[--C-:B------:R-:W-:Y:S01]  /*e1b0*/  @!P6 IMAD.IADD R39, R39, 0x1, -R56.reuse ;  /* 0x000000012727e824 */ /* 0x100fe200078e0a38 */
[----:B------:R-:W-:Y:S01]  /*e1c0*/  ISETP.GE.AND P6, PT, R49, RZ, PT ;  /* 0x000000ff3100720c */ /* 0x000fe20003fc6270 */
[--C-:B------:R-:W-:Y:S01]  /*e1d0*/  @!P1 IMAD.IADD R0, R0, 0x1, -R56.reuse ;  /* 0x0000000100009824 */ /* 0x100fe200078e0a38 */
[----:B------:R-:W-:Y:S01]  /*e1e0*/  ISETP.GE.AND P1, PT, R50, RZ, PT ;  /* 0x000000ff3200720c */ /* 0x000fe20003f26270 */
[----:B------:R-:W-:Y:S01]  /*e1f0*/  @!P4 IMAD.IADD R6, R6, 0x1, -R56 ;  /* 0x000000010606c824 */ /* 0x000fe200078e0a38 */
[----:B------:R-:W4:Y:S01]  /*e200*/  LDL.LU R49, [R1+0x5b0] ;  /* 0x0005b00001317983 */ /* 0x000f220000300800 */
[----:B------:R-:W-:-:S02]  /*e210*/  ISETP.GT.U32.AND P4, PT, R56, R7, PT ;  /* 0x000000073800720c */ /* 0x000fc40003f84070 */
[----:B------:R-:W-:Y:S01]  /*e220*/  IABS R5, R54 ;  /* 0x0000003600057213 */ /* 0x000fe20000000000 */
[----:B------:R-:W4:Y:S04]  /*e230*/  LDL.LU R50, [R1+0x5b4] ;  /* 0x0005b40001327983 */ /* 0x000f280000300800 */
[----:B------:R-:W-:Y:S01]  /*e240*/  IMAD.HI.U32 R41, R44, R5, RZ ;  /* 0x000000052c297227 */ /* 0x000fe200078e00ff */
[----:B0-----:R-:W-:-:S03]  /*e250*/  MOV R8, R37 ;  /* 0x0000002500087202 */ /* 0x001fc60000000f00 */
[----:B------:R-:W-:Y:S02]  /*e260*/  IMAD.MOV R41, RZ, RZ, -R41 ;  /* 0x000000ffff297224 */ /* 0x000fe400078e0a29 */
[----:B------:R-:W-:Y:S02]  /*e270*/  IMAD.MOV.U32 R9, RZ, RZ, R4 ;  /* 0x000000ffff097224 */ /* 0x000fe400078e0004 */
[----:B------:R-:W-:Y:S02]  /*e280*/  @!P4 IMAD.IADD R7, R7, 0x1, -R56 ;  /* 0x000000010707c824 */ /* 0x000fe400078e0a38 */
[C---:B------:R-:W-:Y:S02]  /*e290*/  IMAD R5, R56.reuse, R41, R5 ;  /* 0x0000002938057224 */ /* 0x040fe400078e0205 */
[----:B------:R-:W-:Y:S02]  /*e2a0*/  @!P0 IMAD.MOV R9, RZ, RZ, -R9 ;  /* 0x000000ffff098224 */ /* 0x000fe400078e0a09 */
[----:B------:R-:W-:Y:S01]  /*e2b0*/  @!P5 IMAD.MOV R8, RZ, RZ, -R8 ;  /* 0x000000ffff08d224 */ /* 0x000fe200078e0a08 */
[C---:B------:R-:W-:Y:S01]  /*e2c0*/  ISETP.GT.U32.AND P5, PT, R56.reuse, R7, PT ;  /* 0x000000073800720c */ /* 0x040fe20003fa4070 */
[----:B------:R-:W-:Y:S01]  /*e2d0*/  @!P2 IMAD.MOV R6, RZ, RZ, -R6 ;  /* 0x000000ffff06a224 */ /* 0x000fe200078e0a06 */
[----:B------:R-:W-:Y:S01]  /*e2e0*/  ISETP.GT.U32.AND P2, PT, R56, R5, PT ;  /* 0x000000053800720c */ /* 0x000fe20003f44070 */
[----:B------:R0:W-:Y:S04]  /*e2f0*/  STL [R1+0x260], R9 ;  /* 0x0002600901007387 */ /* 0x0001e80000100800 */
[----:B------:R1:W-:Y:S01]  /*e300*/  STL [R1+0x25c], R8 ;  /* 0x00025c0801007387 */ /* 0x0003e20000100800 */
[----:B0-----:R-:W-:-:S02]  /*e310*/  IMAD.MOV.U32 R9, RZ, RZ, R38 ;  /* 0x000000ffff097224 */ /* 0x001fc400078e0026 */
[----:B-1----:R-:W-:Y:S02]  /*e320*/  IMAD.MOV.U32 R8, RZ, RZ, R39 ;  /* 0x000000ffff087224 */ /* 0x002fe400078e0027 */
[----:B------:R-:W-:Y:S02]  /*e330*/  @!P3 IMAD.MOV R9, RZ, RZ, -R9 ;  /* 0x000000ffff09b224 */ /* 0x000fe400078e0a09 */
[----:B------:R-:W-:Y:S02]  /*e340*/  @!P6 IMAD.MOV R8, RZ, RZ, -R8 ;  /* 0x000000ffff08e224 */ /* 0x000fe400078e0a08 */
[--C-:B------:R-:W-:Y:S01]  /*e350*/  @!P5 IMAD.IADD R7, R7, 0x1, -R56.reuse ;  /* 0x000000010707d824 */ /* 0x100fe200078e0a38 */
[----:B------:R-:W-:Y:S01]  /*e360*/  STL [R1+0x258], R9 ;  /* 0x0002580901007387 */ /* 0x000fe20000100800 */
[----:B------:R-:W-:Y:S01]  /*e370*/  ISETP.GE.AND P5, PT, R54, RZ, PT ;  /* 0x000000ff3600720c */ /* 0x000fe20003fa6270 */
[----:B------:R-:W-:Y:S02]  /*e380*/  @!P2 IMAD.IADD R5, R5, 0x1, -R56 ;  /* 0x000000010505a824 */ /* 0x000fe400078e0a38 */
[----:B------:R0:W-:Y:S04]  /*e390*/  STL [R1+0x254], R8 ;  /* 0x0002540801007387 */ /* 0x0001e80000100800 */
[----:B------:R-:W-:Y:S04]  /*e3a0*/  STL [R1+0x250], R6 ;  /* 0x0002500601007387 */ /* 0x000fe80000100800 */
[----:B------:R-:W4:Y:S01]  /*e3b0*/  LDL.LU R54, [R1+0x5b8] ;  /* 0x0005b80001367983 */ /* 0x000f220000300800 */
[----:B--2---:R-:W-:Y:S01]  /*e3c0*/  IABS R42, R55 ;  /* 0x00000037002a7213 */ /* 0x004fe20000000000 */
[----:B0-----:R-:W0:Y:S01]  /*e3d0*/  LDC R8, c[0x0][0x3ac] ;  /* 0x0000eb00ff087b82 */ /* 0x001e220000000800 */
[----:B------:R-:W-:-:S02]  /*e3e0*/  ISETP.GE.AND P2, PT, R55, RZ, PT ;  /* 0x000000ff3700720c */ /* 0x000fc40003f46270 */
[----:B------:R-:W2:Y:S01]  /*e3f0*/  LDL.LU R55, [R1+0x5bc] ;  /* 0x0005bc0001377983 */ /* 0x000ea20000300800 */
[----:B------:R-:W-:-:S05]  /*e400*/  IABS R2, R53 ;  /* 0x0000003500027213 */ /* 0x000fca0000000000 */
[----:B------:R-:W-:Y:S01]  /*e410*/  IMAD.HI.U32 R43, R44, R2, RZ ;  /* 0x000000022c2b7227 */ /* 0x000fe200078e00ff */
[----:B------:R-:W-:-:S03]  /*e420*/  ISETP.GT.U32.AND P0, PT, R56, R40, PT ;  /* 0x000000283800720c */ /* 0x000fc60003f04070 */
[----:B------:R-:W-:-:S04]  /*e430*/  IMAD.MOV R43, RZ, RZ, -R43 ;  /* 0x000000ffff2b7224 */ /* 0x000fc800078e0a2b */
[----:B------:R-:W-:Y:S02]  /*e440*/  IMAD R2, R56, R43, R2 ;  /* 0x0000002b38027224 */ /* 0x000fe400078e0202 */
[----:B------:R-:W-:-:S03]  /*e450*/  IMAD.HI.U32 R4, R44, R42, RZ ;  /* 0x0000002a2c047227 */ /* 0x000fc600078e00ff */
[----:B------:R-:W-:Y:S01]  /*e460*/  ISETP.GT.U32.AND P3, PT, R56, R2, PT ;  /* 0x000000023800720c */ /* 0x000fe20003f64070 */
[----:B------:R-:W-:Y:S01]  /*e470*/  @!P0 IMAD.IADD R40, R40, 0x1, -R56 ;  /* 0x0000000128288824 */ /* 0x000fe200078e0a38 */
[----:B------:R-:W-:Y:S02]  /*e480*/  IADD3 R4, PT, PT, -R4, RZ, RZ ;  /* 0x000000ff04047210 */ /* 0x000fe40007ffe1ff */
[----:B------:R-:W-:Y:S02]  /*e490*/  ISETP.GE.AND P0, PT, R51, RZ, PT ;  /* 0x000000ff3300720c */ /* 0x000fe40003f06270 */
[----:B------:R-:W1:Y:S01]  /*e4a0*/  S2R R51, SR_TID.X ;  /* 0x0000000000337919 */ /* 0x000e620000002100 */
[C---:B------:R-:W-:Y:S01]  /*e4b0*/  ISETP.GT.U32.AND P4, PT, R56.reuse, R0, PT ;  /* 0x000000003800720c */ /* 0x040fe20003f84070 */
[----:B------:R-:W-:Y:S01]  /*e4c0*/  IMAD R42, R56, R4, R42 ;  /* 0x00000004382a7224 */ /* 0x000fe200078e022a */
[----:B------:R-:W-:-:S04]  /*e4d0*/  ISETP.GE.AND P6, PT, R48, RZ, PT ;  /* 0x000000ff3000720c */ /* 0x000fc80003fc6270 */
[----:B------:R-:W-:Y:S01]  /*e4e0*/  @!P3 IMAD.IADD R2, R2, 0x1, -R56 ;  /* 0x000000010202b824 */ /* 0x000fe200078e0a38 */
[----:B------:R-:W-:Y:S01]  /*e4f0*/  ISETP.GT.U32.AND P3, PT, R56, R42, PT ;  /* 0x0000002a3800720c */ /* 0x000fe20003f64070 */
[----:B------:R-:W-:-:S05]  /*e500*/  IMAD.MOV.U32 R9, RZ, RZ, R40 ;  /* 0x000000ffff097224 */ /* 0x000fca00078e0028 */
[----:B------:R-:W-:Y:S01]  /*e510*/  @!P4 IMAD.IADD R0, R0, 0x1, -R56 ;  /* 0x000000010000c824 */ /* 0x000fe200078e0a38 */
[----:B------:R-:W-:Y:S02]  /*e520*/  @!P1 IADD3 R9, PT, PT, -R9, RZ, RZ ;  /* 0x000000ff09099210 */ /* 0x000fe40007ffe1ff */
[----:B------:R-:W-:Y:S01]  /*e530*/  ISETP.GT.U32.AND P1, PT, R56, R2, PT ;  /* 0x000000023800720c */ /* 0x000fe20003f24070 */
[----:B------:R-:W-:Y:S01]  /*e540*/  @!P6 IMAD.MOV R0, RZ, RZ, -R0 ;  /* 0x000000ffff00e224 */ /* 0x000fe200078e0a00 */
[----:B------:R-:W-:Y:S02]  /*e550*/  ISETP.GE.AND P4, PT, R53, RZ, PT ;  /* 0x000000ff3500720c */ /* 0x000fe40003f86270 */
[----:B------:R-:W-:Y:S01]  /*e560*/  @!P3 IMAD.IADD R42, R42, 0x1, -R56 ;  /* 0x000000012a2ab824 */ /* 0x000fe200078e0a38 */
[----:B------:R-:W-:Y:S01]  /*e570*/  STL [R1+0x248], R9 ;  /* 0x0002480901007387 */ /* 0x000fe20000100800 */
[----:B------:R-:W-:-:S03]  /*e580*/  ISETP.GT.U32.AND P6, PT, R56, R5, PT ;  /* 0x000000053800720c */ /* 0x000fc60003fc4070 */
[----:B------:R-:W2:Y:S01]  /*e590*/  LDL.LU R53, [R1+0x5c0] ;  /* 0x0005c00001357983 */ /* 0x000ea20000300800 */
[----:B------:R-:W-:-:S03]  /*e5a0*/  ISETP.GT.U32.AND P3, PT, R56, R42, PT ;  /* 0x0000002a3800720c */ /* 0x000fc60003f64070 */
[----:B------:R-:W-:Y:S01]  /*e5b0*/  STL [R1+0x23c], R0 ;  /* 0x00023c0001007387 */ /* 0x000fe20000100800 */
[----:B------:R-:W-:Y:S02]  /*e5c0*/  @!P0 IMAD.MOV R7, RZ, RZ, -R7 ;  /* 0x000000ffff078224 */ /* 0x000fe400078e0a07 */
[--C-:B------:R-:W-:Y:S01]  /*e5d0*/  @!P1 IMAD.IADD R2, R2, 0x1, -R56.reuse ;  /* 0x0000000102029824 */ /* 0x100fe200078e0a38 */
[----:B-1----:R-:W-:Y:S02]  /*e5e0*/  LOP3.LUT R51, R51, 0x1f, RZ, 0xc0, !PT ;  /* 0x0000001f33337812 */ /* 0x002fe400078ec0ff */
[----:B------:R0:W-:Y:S01]  /*e5f0*/  STL [R1+0x238], R7 ;  /* 0x0002380701007387 */ /* 0x0001e20000100800 */
[----:B------:R-:W-:-:S03]  /*e600*/  @!P6 IMAD.IADD R5, R5, 0x1, -R56 ;  /* 0x000000010505e824 */ /* 0x000fc600078e0a38 */
[----:B------:R-:W-:Y:S02]  /*e610*/  @!P3 IMAD.IADD R42, R42, 0x1, -R56 ;  /* 0x000000012a2ab824 */ /* 0x000fe400078e0a38 */
[----:B0-----:R-:W-:Y:S01]  /*e620*/  IMAD R7, R51, R8, RZ ;  /* 0x0000000833077224 */ /* 0x001fe200078e02ff */
[----:B---3--:R-:W-:-:S05]  /*e630*/  IABS R38, R52 ;  /* 0x0000003400267213 */ /* 0x008fca0000000000 */
[----:B------:R-:W-:-:S04]  /*e640*/  IMAD.HI.U32 R6, R44, R38, RZ ;  /* 0x000000262c067227 */ /* 0x000fc800078e00ff */
[----:B------:R-:W-:Y:S01]  /*e650*/  IMAD.MOV R6, RZ, RZ, -R6 ;  /* 0x000000ffff067224 */ /* 0x000fe200078e0a06 */
[----:B----4-:R-:W-:-:S03]  /*e660*/  IABS R4, R50 ;  /* 0x0000003200047213 */ /* 0x010fc60000000000 */
[----:B------:R-:W-:Y:S01]  /*e670*/  IMAD R38, R56, R6, R38 ;  /* 0x0000000638267224 */ /* 0x000fe200078e0226 */
[----:B------:R-:W-:Y:S01]  /*e680*/  IABS R37, R49 ;  /* 0x0000003100257213 */ /* 0x000fe20000000000 */
[----:B------:R-:W-:-:S03]  /*e690*/  IMAD.HI.U32 R0, R44, R4, RZ ;  /* 0x000000042c007227 */ /* 0x000fc600078e00ff */
[----:B------:R-:W-:Y:S01]  /*e6a0*/  ISETP.GT.U32.AND P0, PT, R56, R38, PT ;  /* 0x000000263800720c */ /* 0x000fe20003f04070 */
[----:B------:R-:W-:Y:S02]  /*e6b0*/  IMAD.MOV R0, RZ, RZ, -R0 ;  /* 0x000000ffff007224 */ /* 0x000fe400078e0a00 */
[----:B------:R-:W-:-:S04]  /*e6c0*/  IMAD.HI.U32 R6, R44, R37, RZ ;  /* 0x000000252c067227 */ /* 0x000fc800078e00ff */
[----:B------:R-:W-:Y:S02]  /*e6d0*/  IMAD R0, R56, R0, R4 ;  /* 0x0000000038007224 */ /* 0x000fe400078e0204 */
[----:B------:R-:W-:Y:S02]  /*e6e0*/  IMAD.MOV.U32 R4, RZ, RZ, R2 ;  /* 0x000000ffff047224 */ /* 0x000fe400078e0002 */
[----:B------:R-:W-:Y:S02]  /*e6f0*/  IMAD.MOV R6, RZ, RZ, -R6 ;  /* 0x000000ffff067224 */ /* 0x000fe400078e0a06 */
[----:B------:R-:W-:Y:S01]  /*e700*/  @!P4 IMAD.MOV R4, RZ, RZ, -R4 ;  /* 0x000000ffff04c224 */ /* 0x000fe200078e0a04 */
[----:B------:R-:W-:Y:S01]  /*e710*/  LEA R2, R8, R7, 0x5 ;  /* 0x0000000708027211 */ /* 0x000fe200078e28ff */
[----:B------:R-:W-:Y:S02]  /*e720*/  IMAD R37, R56, R6, R37 ;  /* 0x0000000638257224 */ /* 0x000fe400078e0225 */
[----:B------:R-:W-:Y:S01]  /*e730*/  IMAD.MOV.U32 R6, RZ, RZ, R42 ;  /* 0x000000ffff067224 */ /* 0x000fe200078e002a */
[----:B------:R0:W-:Y:S01]  /*e740*/  STL [R1+0x234], R4 ;  /* 0x0002340401007387 */ /* 0x0001e20000100800 */
[----:B------:R-:W-:-:S02]  /*e750*/  @!P0 IMAD.IADD R38, R38, 0x1, -R56 ;  /* 0x0000000126268824 */ /* 0x000fc400078e0a38 */
[----:B------:R-:W-:Y:S02]  /*e760*/  IMAD.MOV.U32 R8, RZ, RZ, R5 ;  /* 0x000000ffff087224 */ /* 0x000fe400078e0005 */
[----:B------:R-:W-:Y:S02]  /*e770*/  @!P2 IMAD.MOV R6, RZ, RZ, -R6 ;  /* 0x000000ffff06a224 */ /* 0x000fe400078e0a06 */
[----:B------:R-:W-:Y:S01]  /*e780*/  @!P5 IMAD.MOV R8, RZ, RZ, -R8 ;  /* 0x000000ffff08d224 */ /* 0x000fe200078e0a08 */
[C---:B0-----:R-:W-:Y:S02]  /*e790*/  LEA R4, P0, R7.reuse, UR14, 0x1 ;  /* 0x0000000e07047c11 */ /* 0x041fe4000f8008ff */
[----:B------:R0:W-:Y:S02]  /*e7a0*/  STL [R1+0x22c], R6 ;  /* 0x00022c0601007387 */ /* 0x0001e40000100800 */
[----:B------:R-:W-:Y:S02]  /*e7b0*/  LEA.HI.X.SX32 R5, R7, UR15, 0x1, P0 ;  /* 0x0000000f07057c11 */ /* 0x000fe400080f0eff */
[----:B------:R-:W-:Y:S04]  /*e7c0*/  STL [R1+0x230], R8 ;  /* 0x0002300801007387 */ /* 0x000fe80000100800 */
[----:B------:R1:W-:Y:S01]  /*e7d0*/  STL.64 [R1+0x22c0], R4 ;  /* 0x0022c00401007387 */ /* 0x0003e20000100a00 */
[----:B0-----:R-:W-:-:S02]  /*e7e0*/  LEA R6, P2, R2, UR14, 0x1 ;  /* 0x0000000e02067c11 */ /* 0x001fc4000f8408ff */
[----:B------:R-:W-:Y:S02]  /*e7f0*/  ISETP.GE.AND P3, PT, R54, RZ, PT ;  /* 0x000000ff3600720c */ /* 0x000fe40003f66270 */
[----:B------:R-:W-:Y:S02]  /*e800*/  IABS R41, R54 ;  /* 0x0000003600297213 */ /* 0x000fe40000000000 */
[----:B------:R-:W3:Y:S01]  /*e810*/  LDL.LU R54, [R1+0x5c4] ;  /* 0x0005c40001367983 */ /* 0x000ee20000300800 */
[----:B------:R-:W-:Y:S02]  /*e820*/  LEA.HI.X.SX32 R7, R2, UR15, 0x1, P2 ;  /* 0x0000000f02077c11 */ /* 0x000fe400090f0eff */
[----:B--2---:R-:W-:Y:S02]  /*e830*/  ISETP.GE.AND P0, PT, R55, RZ, PT ;  /* 0x000000ff3700720c */ /* 0x004fe40003f06270 */
[----:B------:R-:W-:Y:S02]  /*e840*/  IABS R39, R55 ;  /* 0x0000003700277213 */ /* 0x000fe40000000000 */
[----:B------:R-:W2:Y:S04]  /*e850*/  LDL.LU R55, [R1+0x5c8] ;  /* 0x0005c80001377983 */ /* 0x000ea80000300800 */
[----:B------:R-:W-:Y:S04]  /*e860*/  STL [R1+0x234c], R6 ;  /* 0x00234c0601007387 */ /* 0x000fe80000100800 */
[----:B------:R-:W-:Y:S04]  /*e870*/  STL [R1+0x2348], R7 ;  /* 0x0023480701007387 */ /* 0x000fe80000100800 */
[----:B------:R-:W4:Y:S01]  /*e880*/  LDL.LU R60, [R1+0x5cc] ;  /* 0x0005cc00013c7983 */ /* 0x000f220000300800 */
[----:B------:R-:W-:-:S03]  /*e890*/  ISETP.GT.U32.AND P4, PT, R56, R38, PT ;  /* 0x000000263800720c */ /* 0x000fc60003f84070 */
[----:B------:R-:W4:Y:S01]  /*e8a0*/  LDL.LU R61, [R1+0x600] ;  /* 0x00060000013d7983 */ /* 0x000f220000300800 */
[----:B------:R-:W-:Y:S02]  /*e8b0*/  ISETP.GE.AND P2, PT, R52, RZ, PT ;  /* 0x000000ff3400720c */ /* 0x000fe40003f46270 */
[----:B------:R-:W-:Y:S01]  /*e8c0*/  ISETP.GT.U32.AND P5, PT, R56, R37, PT ;  /* 0x000000253800720c */ /* 0x000fe20003fa4070 */
[----:B------:R-:W4:Y:S01]  /*e8d0*/  LDL.LU R51, [R1+0x604] ;  /* 0x0006040001337983 */ /* 0x000f220000300800 */
[----:B------:R-:W-:-:S03]  /*e8e0*/  ISETP.GE.AND P1, PT, R49, RZ, PT ;  /* 0x000000ff3100720c */ /* 0x000fc60003f26270 */
[----:B------:R-:W4:Y:S02]  /*e8f0*/  LDL.LU R52, [R1+0x608] ;  /* 0x0006080001347983 */ /* 0x000f240000300800 */
[----:B------:R-:W-:Y:S01]  /*e900*/  @!P4 IMAD.IADD R38, R38, 0x1, -R56 ;  /* 0x000000012626c824 */ /* 0x000fe200078e0a38 */
[----:B------:R-:W-:-:S04]  /*e910*/  ISETP.GT.U32.AND P4, PT, R56, R0, PT ;  /* 0x000000003800720c */ /* 0x000fc80003f84070 */
[----:B-1----:R-:W-:Y:S01]  /*e920*/  MOV R4, R38 ;  /* 0x0000002600047202 */ /* 0x002fe20000000f00 */
[----:B------:R-:W-:-:S04]  /*e930*/  @!P5 IMAD.IADD R37, R37, 0x1, -R56 ;  /* 0x000000012525d824 */ /* 0x000fc800078e0a38 */
[----:B------:R-:W-:-:S04]  /*e940*/  @!P2 IMAD.MOV R4, RZ, RZ, -R4 ;  /* 0x000000ffff04a224 */ /* 0x000fc800078e0a04 */
[----:B------:R-:W-:Y:S01]  /*e950*/  @!P4 IMAD.IADD R0, R0, 0x1, -R56 ;  /* 0x000000010000c824 */ /* 0x000fe200078e0a38 */
[----:B------:R-:W-:-:S04]  /*e960*/  IABS R40, R53 ;  /* 0x0000003500287213 */ /* 0x000fc80000000000 */
[----:B------:R-:W-:Y:S01]  /*e970*/  ISETP.GT.U32.AND P4, PT, R56, R0, PT ;  /* 0x000000003800720c */ /* 0x000fe20003f84070 */
[----:B------:R-:W-:Y:S01]  /*e980*/  IMAD.HI.U32 R2, R44, R40, RZ ;  /* 0x000000282c027227 */ /* 0x000fe200078e00ff */
[----:B------:R0:W-:Y:S01]  /*e990*/  STL [R1+0x228], R4 ;  /* 0x0002280401007387 */ /* 0x0001e20000100800 */
[C---:B------:R-:W-:Y:S02]  /*e9a0*/  ISETP.GT.U32.AND P5, PT, R56.reuse, R37, PT ;  /* 0x000000253800720c */ /* 0x040fe40003fa4070 */
[----:B------:R-:W-:Y:S01]  /*e9b0*/  IMAD.MOV R2, RZ, RZ, -R2 ;  /* 0x000000ffff027224 */ /* 0x000fe200078e0a02 */
[----:B------:R-:W4:Y:S03]  /*e9c0*/  LDL.LU R49, [R1+0x60c] ;  /* 0x00060c0001317983 */ /* 0x000f260000300800 */
[----:B------:R-:W-:Y:S01]  /*e9d0*/  IMAD R40, R56, R2, R40 ;  /* 0x0000000238287224 */ /* 0x000fe200078e0228 */
[----:B------:R-:W-:-:S03]  /*e9e0*/  ISETP.GE.AND P2, PT, R53, RZ, PT ;  /* 0x000000ff3500720c */ /* 0x000fc60003f46270 */
[----:B------:R-:W-:Y:S01]  /*e9f0*/  @!P4 IMAD.IADD R0, R0, 0x1, -R56 ;  /* 0x000000010000c824 */ /* 0x000fe200078e0a38 */
[----:B------:R-:W4:Y:S01]  /*ea00*/  LDL.LU R53, [R1+0x610] ;  /* 0x0006100001357983 */ /* 0x000f220000300800 */
[----:B------:R-:W-:Y:S01]  /*ea10*/  IMAD.HI.U32 R43, R44, R41, RZ ;  /* 0x000000292c2b7227 */ /* 0x000fe200078e00ff */
[----:B------:R-:W-:-:S03]  /*ea20*/  ISETP.GT.U32.AND P4, PT, R56, R40, PT ;  /* 0x000000283800720c */ /* 0x000fc60003f84070 */
[----:B------:R-:W-:Y:S02]  /*ea30*/  IMAD.MOV R38, RZ, RZ, -R43 ;  /* 0x000000ffff267224 */ /* 0x000fe400078e0a2b */
[--C-:B------:R-:W-:Y:S01]  /*ea40*/  @!P5 IMAD.IADD R37, R37, 0x1, -R56.reuse ;  /* 0x000000012525d824 */ /* 0x100fe200078e0a38 */
[----:B------:R-:W-:Y:S02]  /*ea50*/  ISETP.GE.AND P6, PT, R50, RZ, PT ;  /* 0x000000ff3200720c */ /* 0x000fe40003fc6270 */
[----:B------:R-:W4:Y:S01]  /*ea60*/  LDL.LU R50, [R1+0x614] ;  /* 0x0006140001327983 */ /* 0x000f220000300800 */
[----:B------:R-:W-:Y:S02]  /*ea70*/  IMAD.MOV.U32 R5, RZ, RZ, R37 ;  /* 0x000000ffff057224 */ /* 0x000fe400078e0025 */
[----:B------:R-:W-:Y:S02]  /*ea80*/  IMAD R38, R56, R38, R41 ;  /* 0x0000002638267224 */ /* 0x000fe400078e0229 */
[----:B------:R-:W-:-:S05]  /*ea90*/  @!P4 IMAD.IADD R40, R40, 0x1, -R56 ;  /* 0x000000012828c824 */ /* 0x000fca00078e0a38 */
[C---:B------:R-:W-:Y:S02]  /*eaa0*/  ISETP.GT.U32.AND P4, PT, R56.reuse, R40, PT ;  /* 0x000000283800720c */ /* 0x040fe40003f84070 */
[----:B------:R-:W-:-:S11]  /*eab0*/  ISETP.GT.U32.AND P5, PT, R56, R38, PT ;  /* 0x000000263800720c */ /* 0x000fd60003fa4070 */
[--C-:B------:R-:W-:Y:S02]  /*eac0*/  @!P4 IMAD.IADD R40, R40, 0x1, -R56.reuse ;  /* 0x000000012828c824 */ /* 0x100fe400078e0a38 */
[----:B------:R-:W-:Y:S01]  /*ead0*/  @!P5 IMAD.IADD R38, R38, 0x1, -R56 ;  /* 0x000000012626d824 */ /* 0x000fe200078e0a38 */
[----:B---3--:R-:W-:Y:S02]  /*eae0*/  IABS R2, R54 ;  /* 0x0000003600027213 */ /* 0x008fe40000000000 */
[----:B------:R-:W-:Y:S02]  /*eaf0*/  ISETP.GE.AND P5, PT, R54, RZ, PT ;  /* 0x000000ff3600720c */ /* 0x000fe40003fa6270 */
[----:B------:R-:W3:Y:S01]  /*eb00*/  LDL.LU R54, [R1+0x618] ;  /* 0x0006180001367983 */ /* 0x000ee20000300800 */
[----:B--2---:R-:W-:-:S05]  /*eb10*/  IABS R43, R55 ;  /* 0x00000037002b7213 */ /* 0x004fca0000000000 */
[----:B------:R-:W-:-:S04]  /*eb20*/  IMAD.HI.U32 R37, R44, R43, RZ ;  /* 0x0000002b2c257227 */ /* 0x000fc800078e00ff */
[----:B------:R-:W-:Y:S01]  /*eb30*/  IMAD.MOV R37, RZ, RZ, -R37 ;  /* 0x000000ffff257224 */ /* 0x000fe200078e0a25 */
[----:B----4-:R-:W-:-:S03]  /*eb40*/  IABS R41, R60 ;  /* 0x0000003c00297213 */ /* 0x010fc60000000000 */
[----:B------:R-:W-:Y:S02]  /*eb50*/  IMAD R43, R56, R37, R43 ;  /* 0x00000025382b7224 */ /* 0x000fe400078e022b */
[----:B------:R-:W-:-:S04]  /*eb60*/  IMAD.HI.U32 R37, R44, R41, RZ ;  /* 0x000000292c257227 */ /* 0x000fc800078e00ff */
[----:B------:R-:W-:-:S04]  /*eb70*/  IMAD.MOV R37, RZ, RZ, -R37 ;  /* 0x000000ffff257224 */ /* 0x000fc800078e0a25 */
[----:B------:R-:W-:-:S05]  /*eb80*/  IMAD R41, R56, R37, R41 ;  /* 0x0000002538297224 */ /* 0x000fca00078e0229 */
[----:B------:R-:W-:-:S13]  /*eb90*/  ISETP.GT.U32.AND P4, PT, R56, R41, PT ;  /* 0x000000293800720c */ /* 0x000fda0003f84070 */
[----:B------:R-:W-:Y:S01]  /*eba0*/  @!P4 IMAD.IADD R41, R41, 0x1, -R56 ;  /* 0x000000012929c824 */ /* 0x000fe200078e0a38 */
[----:B------:R-:W-:Y:S02]  /*ebb0*/  ISETP.GE.AND P4, PT, R55, RZ, PT ;  /* 0x000000ff3700720c */ /* 0x000fe40003f86270 */
[----:B------:R-:W2:Y:S01]  /*ebc0*/  LDL.LU R55, [R1+0x61c] ;  /* 0x00061c0001377983 */ /* 0x000ea20000300800 */
[----:B------:R-:W-:-:S04]  /*ebd0*/  IMAD.HI.U32 R42, R44, R39, RZ ;  /* 0x000000272c2a7227 */ /* 0x000fc800078e00ff */
[----:B------:R-:W-:-:S04]  /*ebe0*/  IMAD.MOV R42, RZ, RZ, -R42 ;  /* 0x000000ffff2a7224 */ /* 0x000fc800078e0a2a */
[----:B------:R-:W-:Y:S02]  /*ebf0*/  IMAD R39, R56, R42, R39 ;  /* 0x0000002a38277224 */ /* 0x000fe400078e0227 */
[----:B------:R-:W-:-:S03]  /*ec00*/  @!P1 IMAD.MOV R5, RZ, RZ, -R5 ;  /* 0x000000ffff059224 */ /* 0x000fc600078e0a05 */
[----:B------:R-:W-:Y:S01]  /*ec10*/  ISETP.GT.U32.AND P1, PT, R56, R39, PT ;  /* 0x000000273800720c */ /* 0x000fe20003f24070 */
[----:B------:R-:W-:Y:S01]  /*ec20*/  IMAD.HI.U32 R45, R44, R2, RZ ;  /* 0x000000022c2d7227 */ /* 0x000fe200078e00ff */
[----:B------:R-:W-:-:S04]  /*ec30*/  IABS R42, R61 ;  /* 0x0000003d002a7213 */ /* 0x000fc80000000000 */
[----:B------:R-:W-:-:S07]  /*ec40*/  IADD3 R45, PT, PT, -R45, RZ, RZ ;  /* 0x000000ff2d2d7210 */ /* 0x000fce0007ffe1ff */
[----:B------:R-:W-:Y:S01]  /*ec50*/  @!P1 IMAD.IADD R39, R39, 0x1, -R56 ;  /* 0x0000000127279824 */ /* 0x000fe200078e0a38 */
[C---:B------:R-:W-:Y:S01]  /*ec60*/  ISETP.GT.U32.AND P1, PT, R56.reuse, R38, PT ;  /* 0x000000263800720c */ /* 0x040fe20003f24070 */
[----:B------:R-:W-:Y:S02]  /*ec70*/  IMAD R2, R56, R45, R2 ;  /* 0x0000002d38027224 */ /* 0x000fe400078e0202 */
[----:B------:R-:W-:-:S04]  /*ec80*/  IMAD.HI.U32 R45, R44, R42, RZ ;  /* 0x0000002a2c2d7227 */ /* 0x000fc800078e00ff */
[----:B0-----:R-:W-:Y:S01]  /*ec90*/  IMAD.MOV.U32 R4, RZ, RZ, R0 ;  /* 0x000000ffff047224 */ /* 0x001fe200078e0000 */
[----:B------:R-:W-:-:S05]  /*eca0*/  IADD3 R45, PT, PT, -R45, RZ, RZ ;  /* 0x000000ff2d2d7210 */ /* 0x000fca0007ffe1ff */
[----:B------:R-:W-:Y:S01]  /*ecb0*/  @!P1 IMAD.IADD R38, R38, 0x1, -R56 ;  /* 0x0000000126269824 */ /* 0x000fe200078e0a38 */
[C---:B------:R-:W-:Y:S01]  /*ecc0*/  ISETP.GT.U32.AND P1, PT, R56.reuse, R2, PT ;  /* 0x000000023800720c */ /* 0x040fe20003f24070 */
[----:B------:R-:W-:Y:S01]  /*ecd0*/  @!P6 IMAD.MOV R4, RZ, RZ, -R4 ;  /* 0x000000ffff04e224 */ /* 0x000fe200078e0a04 */
[C---:B------:R-:W-:Y:S01]  /*ece0*/  ISETP.GT.U32.AND P6, PT, R56.reuse, R39, PT ;  /* 0x000000273800720c */ /* 0x040fe20003fc4070 */
[----:B------:R-:W-:Y:S01]  /*ecf0*/  IMAD R42, R56, R45, R42 ;  /* 0x0000002d382a7224 */ /* 0x000fe200078e022a */
[----:B------:R-:W-:-:S09]  /*ed00*/  IABS R0, R51 ;  /* 0x0000003300007213 */ /* 0x000fd20000000000 */
[--C-:B------:R-:W-:Y:S01]  /*ed10*/  @!P1 IMAD.IADD R2, R2, 0x1, -R56.reuse ;  /* 0x0000000102029824 */ /* 0x100fe200078e0a38 */
[C---:B------:R-:W-:Y:S01]  /*ed20*/  ISETP.GT.U32.AND P1, PT, R56.reuse, R42, PT ;  /* 0x0000002a3800720c */ /* 0x040fe20003f24070 */
[----:B------:R-:W-:Y:S01]  /*ed30*/  @!P6 IMAD.IADD R39, R39, 0x1, -R56 ;  /* 0x000000012727e824 */ /* 0x000fe200078e0a38 */
[----:B------:R-:W-:Y:S01]  /*ed40*/  ISETP.GT.U32.AND P6, PT, R56, R43, PT ;  /* 0x0000002b3800720c */ /* 0x000fe20003fc4070 */
[----:B------:R-:W-:Y:S01]  /*ed50*/  IMAD.HI.U32 R48, R44, R0, RZ ;  /* 0x000000002c307227 */ /* 0x000fe200078e00ff */
[----:B------:R-:W-:Y:S02]  /*ed60*/  IABS R37, R52 ;  /* 0x0000003400257213 */ /* 0x000fe40000000000 */
[----:B------:R-:W-:Y:S01]  /*ed70*/  IABS R45, R49 ;  /* 0x00000031002d7213 */ /* 0x000fe20000000000 */
[----:B------:R-:W-:Y:S02]  /*ed80*/  IMAD.MOV R48, RZ, RZ, -R48 ;  /* 0x000000ffff307224 */ /* 0x000fe400078e0a30 */
[----:B------:R-:W-:-:S02]  /*ed90*/  IMAD.MOV.U32 R7, RZ, RZ, R39 ;  /* 0x000000ffff077224 */ /* 0x000fc400078e0027 */
[----:B------:R-:W-:-:S04]  /*eda0*/  IMAD.HI.U32 R46, R44, R37, RZ ;  /* 0x000000252c2e7227 */ /* 0x000fc800078e00ff */
[----:B------:R-:W-:Y:S01]  /*edb0*/  @!P1 IMAD.IADD R42, R42, 0x1, -R56 ;  /* 0x000000012a2a9824 */ /* 0x000fe200078e0a38 */
[C---:B------:R-:W-:Y:S01]  /*edc0*/  ISETP.GT.U32.AND P1, PT, R56.reuse, R2, PT ;  /* 0x000000023800720c */ /* 0x040fe20003f24070 */
[C---:B------:R-:W-:Y:S02]  /*edd0*/  IMAD R0, R56.reuse, R48, R0 ;  /* 0x0000003038007224 */ /* 0x040fe400078e0200 */
[----:B------:R-:W-:Y:S01]  /*ede0*/  @!P0 IMAD.MOV R7, RZ, RZ, -R7 ;  /* 0x000000ffff078224 */ /* 0x000fe200078e0a07 */
[----:B------:R-:W-:Y:S01]  /*edf0*/  ISETP.GT.U32.AND P0, PT, R56, R41, PT ;  /* 0x000000293800720c */ /* 0x000fe20003f04070 */
[----:B------:R-:W-:Y:S01]  /*ee00*/  IMAD.HI.U32 R48, R44, R45, RZ ;  /* 0x0000002d2c307227 */ /* 0x000fe200078e00ff */
[----:B------:R-:W-:-:S03]  /*ee10*/  MOV R6, R38 ;  /* 0x0000002600067202 */ /* 0x000fc60000000f00 */
[----:B------:R-:W-:Y:S02]  /*ee20*/  IMAD.MOV R46, RZ, RZ, -R46 ;  /* 0x000000ffff2e7224 */ /* 0x000fe400078e0a2e */
[----:B------:R-:W-:Y:S01]  /*ee30*/  @!P6 IMAD.IADD R43, R43, 0x1, -R56 ;  /* 0x000000012b2be824 */ /* 0x000fe200078e0a38 */
[C---:B------:R-:W-:Y:S01]  /*ee40*/  ISETP.GT.U32.AND P6, PT, R56.reuse, R0, PT ;  /* 0x000000003800720c */ /* 0x040fe20003fc4070 */
[----:B------:R-:W-:Y:S01]  /*ee50*/  IMAD.MOV R48, RZ, RZ, -R48 ;  /* 0x000000ffff307224 */ /* 0x000fe200078e0a30 */
[----:B------:R-:W-:Y:S01]  /*ee60*/  IABS R47, R53 ;  /* 0x00000035002f7213 */ /* 0x000fe20000000000 */
[C---:B------:R-:W-:Y:S02]  /*ee70*/  IMAD R37, R56.reuse, R46, R37 ;  /* 0x0000002e38257224 */ /* 0x040fe400078e0225 */
[----:B------:R-:W-:Y:S01]  /*ee80*/  @!P3 IMAD.MOV R6, RZ, RZ, -R6 ;  /* 0x000000ffff06b224 */ /* 0x000fe200078e0a06 */
[C---:B------:R-:W-:Y:S01]  /*ee90*/  ISETP.GT.U32.AND P3, PT, R56.reuse, R43, PT ;  /* 0x0000002b3800720c */ /* 0x040fe20003f64070 */
[----:B------:R-:W-:-:S02]  /*eea0*/  IMAD R45, R56, R48, R45 ;  /* 0x00000030382d7224 */ /* 0x000fc400078e022d */
[----:B------:R-:W-:-:S04]  /*eeb0*/  IMAD.HI.U32 R38, R44, R47, RZ ;  /* 0x0000002f2c267227 */ /* 0x000fc800078e00ff */
[--C-:B------:R-:W-:Y:S01]  /*eec0*/  @!P1 IMAD.IADD R2, R2, 0x1, -R56.reuse ;  /* 0x0000000102029824 */ /* 0x100fe200078e0a38 */
[C---:B------:R-:W-:Y:S01]  /*eed0*/  ISETP.GT.U32.AND P1, PT, R56.reuse, R37, PT ;  /* 0x000000253800720c */ /* 0x040fe20003f24070 */
[--C-:B------:R-:W-:Y:S01]  /*eee0*/  @!P0 IMAD.IADD R41, R41, 0x1, -R56.reuse ;  /* 0x0000000129298824 */ /* 0x100fe200078e0a38 */
[----:B------:R-:W-:Y:S01]  /*eef0*/  ISETP.GT.U32.AND P0, PT, R56, R45, PT ;  /* 0x0000002d3800720c */ /* 0x000fe20003f04070 */
[----:B------:R0:W-:Y:S01]  /*ef00*/  STL [R1+0x1d8], R6 ;  /* 0x0001d80601007387 */ /* 0x0001e20000100800 */
[----:B------:R-:W-:Y:S01]  /*ef10*/  IADD3 R38, PT, PT, -R38, RZ, RZ ;  /* 0x000000ff26267210 */ /* 0x000fe20007ffe1ff */
[----:B------:R-:W-:Y:S01]  /*ef20*/  @!P6 IMAD.IADD R0, R0, 0x1, -R56 ;  /* 0x000000010000e824 */ /* 0x000fe200078e0a38 */
[----:B------:R-:W-:Y:S02]  /*ef30*/  IABS R39, R50 ;  /* 0x0000003200277213 */ /* 0x000fe40000000000 */
[C---:B------:R-:W-:Y:S01]  /*ef40*/  ISETP.GT.U32.AND P6, PT, R56.reuse, R42, PT ;  /* 0x0000002a3800720c */ /* 0x040fe20003fc4070 */
[----:B------:R-:W-:-:S02]  /*ef50*/  IMAD R47, R56, R38, R47 ;  /* 0x00000026382f7224 */ /* 0x000fc400078e022f */
[----:B0-----:R-:W-:Y:S02]  /*ef60*/  IMAD.MOV.U32 R6, RZ, RZ, R40 ;  /* 0x000000ffff067224 */ /* 0x001fe400078e0028 */
[----:B------:R-:W-:Y:S02]  /*ef70*/  IMAD.MOV.U32 R38, RZ, RZ, R39 ;  /* 0x000000ffff267224 */ /* 0x000fe400078e0027 */
[----:B------:R-:W-:Y:S02]  /*ef80*/  @!P2 IMAD.MOV R6, RZ, RZ, -R6 ;  /* 0x000000ffff06a224 */ /* 0x000fe400078e0a06 */
[----:B------:R-:W-:Y:S01]  /*ef90*/  @!P3 IMAD.IADD R43, R43, 0x1, -R56 ;  /* 0x000000012b2bb824 */ /* 0x000fe200078e0a38 */
[----:B------:R-:W-:Y:S01]  /*efa0*/  ISETP.GE.AND P3, PT, R60, RZ, PT ;  /* 0x000000ff3c00720c */ /* 0x000fe20003f66270 */
[----:B------:R-:W-:Y:S01]  /*efb0*/  STL [R1+0x1d4], R7 ;  /* 0x0001d40701007387 */ /* 0x000fe20000100800 */
[----:B------:R-:W-:Y:S01]  /*efc0*/  IMAD.HI.U32 R40, R44, R38, RZ ;  /* 0x000000262c287227 */ /* 0x000fe200078e00ff */
[----:B------:R-:W-:-:S02]  /*efd0*/  @!P0 IADD3 R45, PT, PT, R45, -R56, RZ ;  /* 0x800000382d2d8210 */ /* 0x000fc40007ffe0ff */
[----:B------:R0:W-:Y:S01]  /*efe0*/  STL [R1+0x1d0], R6 ;  /* 0x0001d00601007387 */ /* 0x0001e20000100800 */
[----:B------:R-:W-:Y:S01]  /*eff0*/  @!P1 IMAD.IADD R37, R37, 0x1, -R56 ;  /* 0x0000000125259824 */ /* 0x000fe200078e0a38 */
[----:B------:R-:W-:Y:S02]  /*f000*/  ISETP.GE.AND P1, PT, R51, RZ, PT ;  /* 0x000000ff3300720c */ /* 0x000fe40003f26270 */
[----:B------:R-:W4:Y:S01]  /*f010*/  LDL.LU R51, [R1+0x620] ;  /* 0x0006200001337983 */ /* 0x000f220000300800 */
[----:B------:R-:W-:Y:S01]  /*f020*/  ISETP.GE.AND P0, PT, R52, RZ, PT ;  /* 0x000000ff3400720c */ /* 0x000fe20003f06270 */
[----:B------:R-:W-:Y:S01]  /*f030*/  IMAD.MOV R40, RZ, RZ, -R40 ;  /* 0x000000ffff287224 */ /* 0x000fe200078e0a28 */
[----:B------:R-:W-:Y:S01]  /*f040*/  ISETP.GT.U32.AND P2, PT, R56, R0, PT ;  /* 0x000000003800720c */ /* 0x000fe20003f44070 */
[----:B------:R-:W4:Y:S01]  /*f050*/  LDL.LU R52, [R1+0x624] ;  /* 0x0006240001347983 */ /* 0x000f220000300800 */
[----:B------:R-:W-:Y:S01]  /*f060*/  @!P6 IMAD.IADD R42, R42, 0x1, -R56 ;  /* 0x000000012a2ae824 */ /* 0x000fe200078e0a38 */
[----:B------:R-:W-:Y:S01]  /*f070*/  ISETP.GE.AND P6, PT, R61, RZ, PT ;  /* 0x000000ff3d00720c */ /* 0x000fe20003fc6270 */
[----:B------:R-:W-:-:S02]  /*f080*/  IMAD R38, R56, R40, R38 ;  /* 0x0000002838267224 */ /* 0x000fc400078e0226 */
[----:B0-----:R-:W-:Y:S02]  /*f090*/  IMAD.MOV.U32 R6, RZ, RZ, R41 ;  /* 0x000000ffff067224 */ /* 0x001fe400078e0029 */
[----:B------:R-:W-:Y:S02]  /*f0a0*/  @!P5 IMAD.MOV R2, RZ, RZ, -R2 ;  /* 0x000000ffff02d224 */ /* 0x000fe400078e0a02 */
[----:B------:R-:W-:Y:S01]  /*f0b0*/  @!P3 IMAD.MOV R6, RZ, RZ, -R6 ;  /* 0x000000ffff06b224 */ /* 0x000fe200078e0a06 */
[----:B------:R-:W-:Y:S01]  /*f0c0*/  ISETP.GT.U32.AND P3, PT, R56, R38, PT ;  /* 0x000000263800720c */ /* 0x000fe20003f64070 */
[----:B------:R-:W-:Y:S01]  /*f0d0*/  IMAD.MOV.U32 R7, RZ, RZ, R43 ;  /* 0x000000ffff077224 */ /* 0x000fe200078e002b */
[----:B------:R0:W-:Y:S01]  /*f0e0*/  STL [R1+0x1a8], R2 ;  /* 0x0001a80201007387 */ /* 0x0001e20000100800 */
[----:B------:R-:W-:Y:S02]  /*f0f0*/  @!P2 IMAD.IADD R0, R0, 0x1, -R56 ;  /* 0x000000010000a824 */ /* 0x000fe400078e0a38 */
[----:B------:R-:W-:-:S02]  /*f100*/  @!P4 IMAD.MOV R7, RZ, RZ, -R7 ;  /* 0x000000ffff07c224 */ /* 0x000fc400078e0a07 */
[----:B0-----:R-:W-:-:S03]  /*f110*/  IMAD.MOV.U32 R2, RZ, RZ, R42 ;  /* 0x000000ffff027224 */ /* 0x001fc600078e002a */
[----:B------:R-:W-:Y:S01]  /*f120*/  STL [R1+0x1a4], R7 ;  /* 0x0001a40701007387 */ /* 0x000fe20000100800 */
[----:B------:R-:W-:Y:S01]  /*f130*/  @!P1 IMAD.MOV R0, RZ, RZ, -R0 ;  /* 0x000000ffff009224 */ /* 0x000fe200078e0a00 */
[----:B------:R-:W-:Y:S02]  /*f140*/  @!P6 IADD3 R2, PT, PT, -R2, RZ, RZ ;  /* 0x000000ff0202e210 */ /* 0x000fe40007ffe1ff */
[----:B------:R0:W-:Y:S01]  /*f150*/  STL [R1+0x1a0], R6 ;  /* 0x0001a00601007387 */ /* 0x0001e20000100800 */
[----:B------:R-:W-:Y:S01]  /*f160*/  ISETP.GE.AND P1, PT, R53, RZ, PT ;  /* 0x000000ff3500720c */ /* 0x000fe20003f26270 */
[----:B------:R-:W-:Y:S02]  /*f170*/  @!P3 IMAD.IADD R38, R38, 0x1, -R56 ;  /* 0x000000012626b824 */ /* 0x000fe400078e0a38 */
[----:B------:R-:W-:Y:S04]  /*f180*/  STL [R1+0x19c], R2 ;  /* 0x00019c0201007387 */ /* 0x000fe80000100800 */
[----:B------:R-:W4:Y:S04]  /*f190*/  LDL.LU R53, [R1+0x628] ;  /* 0x0006280001357983 */ /* 0x000f280000300800 */
[----:B------:R-:W-:Y:S01]  /*f1a0*/  STL [R1+0x198], R0 ;  /* 0x0001980001007387 */ /* 0x000fe20000100800 */
[----:B--2---:R-:W-:-:S02]  /*f1b0*/  IABS R46, R55 ;  /* 0x00000037002e7213 */ /* 0x004fc40000000000 */
[----:B------:R-:W-:Y:S02]  /*f1c0*/  ISETP.GE.AND P3, PT, R55, RZ, PT ;  /* 0x000000ff3700720c */ /* 0x000fe40003f66270 */
[----:B------:R-:W2:Y:S01]  /*f1d0*/  LDL.LU R55, [R1+0x62c] ;  /* 0x00062c0001377983 */ /* 0x000ea20000300800 */
[----:B------:R-:W-:-:S13]  /*f1e0*/  ISETP.GT.U32.AND P2, PT, R56, R47, PT ;  /* 0x0000002f3800720c */ /* 0x000fda0003f44070 */
[----:B------:R-:W-:Y:S01]  /*f1f0*/  @!P2 IMAD.IADD R47, R47, 0x1, -R56 ;  /* 0x000000012f2fa824 */ /* 0x000fe200078e0a38 */
[----:B------:R-:W-:-:S04]  /*f200*/  ISETP.GT.U32.AND P2, PT, R56, R37, PT ;  /* 0x000000253800720c */ /* 0x000fc80003f44070 */
[----:B------:R-:W-:Y:S02]  /*f210*/  ISETP.GT.U32.AND P5, PT, R56, R47, PT ;  /* 0x0000002f3800720c */ /* 0x000fe40003fa4070 */
[----:B---3--:R-:W-:-:S07]  /*f220*/  IABS R39, R54 ;  /* 0x0000003600277213 */ /* 0x008fce0000000000 */
[----:B------:R-:W-:-:S04]  /*f230*/  @!P2 IMAD.IADD R37, R37, 0x1, -R56 ;  /* 0x000000012525a824 */ /* 0x000fc800078e0a38 */
[----:B0-----:R-:W-:Y:S01]  /*f240*/  IMAD.MOV.U32 R6, RZ, RZ, R37 ;  /* 0x000000ffff067224 */ /* 0x001fe200078e0025 */
[----:B------:R-:W-:Y:S01]  /*f250*/  ISETP.GT.U32.AND P4, PT, R56, R45, PT ;  /* 0x0000002d3800720c */ /* 0x000fe20003f84070 */
[----:B------:R-:W-:-:S04]  /*f260*/  IMAD.HI.U32 R48, R44, R39, RZ ;  /* 0x000000272c307227 */ /* 0x000fc800078e00ff */
[----:B------:R-:W-:Y:S02]  /*f270*/  @!P0 IMAD.MOV R6, RZ, RZ, -R6 ;  /* 0x000000ffff068224 */ /* 0x000fe400078e0a06 */
[----:B------:R-:W-:Y:S01]  /*f280*/  @!P5 IMAD.IADD R47, R47, 0x1, -R56 ;  /* 0x000000012f2fd824 */ /* 0x000fe200078e0a38 */
[----:B------:R-:W-:Y:S01]  /*f290*/  ISETP.GE.AND P5, PT, R54, RZ, PT ;  /* 0x000000ff3600720c */ /* 0x000fe20003fa6270 */
[----:B------:R-:W-:Y:S01]  /*f2a0*/  IMAD.MOV R48, RZ, RZ, -R48 ;  /* 0x000000ffff307224 */ /* 0x000fe200078e0a30 */
[----:B------:R0:W-:Y:S04]  /*f2b0*/  STL [R1+0x190], R6 ;  /* 0x0001900601007387 */ /* 0x0001e80000100800 */
[----:B------:R-:W3:Y:S01]  /*f2c0*/  LDL.LU R54, [R1+0x630] ;  /* 0x0006300001367983 */ /* 0x000ee20000300800 */
[----:B------:R-:W-:Y:S01]  /*f2d0*/  ISETP.GE.AND P6, PT, R49, RZ, PT ;  /* 0x000000ff3100720c */ /* 0x000fe20003fc6270 */
[----:B------:R-:W-:-:S02]  /*f2e0*/  IMAD R39, R56, R48, R39 ;  /* 0x0000003038277224 */ /* 0x000fc400078e0227 */
[----:B------:R-:W-:-:S04]  /*f2f0*/  IMAD.HI.U32 R40, R44, R46, RZ ;  /* 0x0000002e2c287227 */ /* 0x000fc800078e00ff */
[----:B------:R-:W-:Y:S01]  /*f300*/  @!P4 IMAD.IADD R45, R45, 0x1, -R56 ;  /* 0x000000012d2dc824 */ /* 0x000fe200078e0a38 */
[C---:B------:R-:W-:Y:S01]  /*f310*/  ISETP.GT.U32.AND P2, PT, R56.reuse, R39, PT ;  /* 0x000000273800720c */ /* 0x040fe20003f44070 */
[----:B------:R-:W-:Y:S01]  /*f320*/  IMAD.MOV R40, RZ, RZ, -R40 ;  /* 0x000000ffff287224 */ /* 0x000fe200078e0a28 */
[C---:B------:R-:W-:Y:S01]  /*f330*/  ISETP.GT.U32.AND P0, PT, R56.reuse, R38, PT ;  /* 0x000000263800720c */ /* 0x040fe20003f04070 */
[----:B0-----:R-:W-:Y:S01]  /*f340*/  IMAD.MOV.U32 R6, RZ, RZ, R45 ;  /* 0x000000ffff067224 */ /* 0x001fe200078e002d */
[----:B------:R-:W3:Y:S01]  /*f350*/  LDL.LU R49, [R1+0x634] ;  /* 0x0006340001317983 */ /* 0x000ee20000300800 */
[----:B------:R-:W-:Y:S02]  /*f360*/  IMAD R46, R56, R40, R46 ;  /* 0x00000028382e7224 */ /* 0x000fe400078e022e */
[----:B------:R-:W-:-:S03]  /*f370*/  @!P6 IMAD.MOV R6, RZ, RZ, -R6 ;  /* 0x000000ffff06e224 */ /* 0x000fc600078e0a06 */
[----:B------:R-:W-:-:S03]  /*f380*/  ISETP.GT.U32.AND P6, PT, R56, R46, PT ;  /* 0x0000002e3800720c */ /* 0x000fc60003fc4070 */
[----:B------:R-:W-:-:S05]  /*f390*/  @!P2 IMAD.IADD R39, R39, 0x1, -R56 ;  /* 0x000000012727a824 */ /* 0x000fca00078e0a38 */
[----:B------:R-:W-:Y:S02]  /*f3a0*/  ISETP.GT.U32.AND P2, PT, R56, R39, PT ;  /* 0x000000273800720c */ /* 0x000fe40003f44070 */
[----:B------:R-:W-:-:S03]  /*f3b0*/  ISETP.GE.AND P4, PT, R50, RZ, PT ;  /* 0x000000ff3200720c */ /* 0x000fc60003f86270 */
[--C-:B------:R-:W-:Y:S02]  /*f3c0*/  @!P6 IMAD.IADD R46, R46, 0x1, -R56.reuse ;  /* 0x000000012e2ee824 */ /* 0x100fe400078e0a38 */
[----:B------:R-:W-:-:S03]  /*f3d0*/  @!P0 IMAD.IADD R38, R38, 0x1, -R56 ;  /* 0x0000000126268824 */ /* 0x000fc600078e0a38 */
[----:B------:R-:W-:Y:S01]  /*f3e0*/  ISETP.GT.U32.AND P6, PT, R56, R46, PT ;  /* 0x0000002e3800720c */ /* 0x000fe20003fc4070 */
[----:B------:R-:W-:Y:S02]  /*f3f0*/  IMAD.MOV.U32 R7, RZ, RZ, R38 ;  /* 0x000000ffff077224 */ /* 0x000fe400078e0026 */
[----:B------:R-:W-:Y:S01]  /*f400*/  @!P2 IMAD.IADD R39, R39, 0x1, -R56 ;  /* 0x000000012727a824 */ /* 0x000fe200078e0a38 */
[----:B------:R0:W-:Y:S01]  /*f410*/  STL [R1+0x188], R6 ;  /* 0x0001880601007387 */ /* 0x0001e20000100800 */
[----:B------:R-:W-:Y:S02]  /*f420*/  @!P4 IMAD.MOV R7, RZ, RZ, -R7 ;  /* 0x000000ffff07c224 */ /* 0x000fe400078e0a07 */
[----:B0-----:R-:W-:-:S06]  /*f430*/  IMAD.MOV.U32 R6, RZ, RZ, R39 ;  /* 0x000000ffff067224 */ /* 0x001fcc00078e0027 */
[----:B------:R-:W-:Y:S01]  /*f440*/  @!P6 IADD3 R46, PT, PT, R46, -R56, RZ ;  /* 0x800000382e2ee210 */ /* 0x000fe20007ffe0ff */
[----:B------:R-:W-:Y:S01]  /*f450*/  @!P5 IMAD.MOV R6, RZ, RZ, -R6 ;  /* 0x000000ffff06d224 */ /* 0x000fe200078e0a06 */
[----:B----4-:R-:W-:Y:S02]  /*f460*/  IABS R0, R51 ;  /* 0x0000003300007213 */ /* 0x010fe40000000000 */
[----:B------:R-:W-:-:S03]  /*f470*/  IABS R2, R52 ;  /* 0x0000003400027213 */ /* 0x000fc60000000000 */
[----:B------:R-:W-:Y:S01]  /*f480*/  IMAD.MOV.U32 R37, RZ, RZ, R0 ;  /* 0x000000ffff257224 */ /* 0x000fe200078e0000 */
[----:B------:R-:W-:Y:S01]  /*f490*/  MOV R0, R2 ;  /* 0x0000000200007202 */ /* 0x000fe20000000f00 */
[----:B------:R-:W-:-:S04]  /*f4a0*/  IMAD.MOV.U32 R2, RZ, RZ, R47 ;  /* 0x000000ffff027224 */ /* 0x000fc800078e002f */
[----:B------:R-:W-:Y:S01]  /*f4b0*/  @!P1 IMAD.MOV R2, RZ, RZ, -R2 ;  /* 0x000000ffff029224 */ /* 0x000fe200078e0a02 */
[----:B------:R-:W-:-:S04]  /*f4c0*/  ISETP.GE.AND P1, PT, R51, RZ, PT ;  /* 0x000000ff3300720c */ /* 0x000fc80003f26270 */
[----:B------:R-:W-:Y:S04]  /*f4d0*/  STL [R1+0x180], R2 ;  /* 0x0001800201007387 */ /* 0x000fe80000100800 */
[----:B------:R-:W-:Y:S04]  /*f4e0*/  STL [R1+0x158], R7 ;  /* 0x0001580701007387 */ /* 0x000fe80000100800 */
[----:B------:R-:W4:Y:S04]  /*f4f0*/  LDL.LU R50, [R1+0x638] ;  /* 0x0006380001327983 */ /* 0x000f280000300800 */
[----:B------:R-:W4:Y:S04]  /*f500*/  LDL.LU R51, [R1+0x63c] ;  /* 0x00063c0001337983 */ /* 0x000f280000300800 */
[----:B------:R0:W-:Y:S02]  /*f510*/  STL [R1+0x150], R6 ;  /* 0x0001500601007387 */ /* 0x0001e40000100800 */
[----:B0-----:R-:W-:-:S04]  /*f520*/  IMAD.MOV.U32 R6, RZ, RZ, R46 ;  /* 0x000000ffff067224 */ /* 0x001fc800078e002e */
[----:B------:R-:W-:Y:S01]  /*f530*/  @!P3 IMAD.MOV R6, RZ, RZ, -R6 ;  /* 0x000000ffff06b224 */ /* 0x000fe200078e0a06 */
[----:B--2---:R-:W-:Y:S02]  /*f540*/  IABS R41, R55 ;  /* 0x0000003700297213 */ /* 0x004fe40000000000 */
[----:B------:R-:W-:Y:S02]  /*f550*/  ISETP.GE.AND P3, PT, R55, RZ, PT ;  /* 0x000000ff3700720c */ /* 0x000fe40003f66270 */
[----:B------:R-:W2:Y:S01]  /*f560*/  LDL.LU R55, [R1+0x640] ;  /* 0x0006400001377983 */ /* 0x000ea20000300800 */
[----:B------:R-:W-:-:S04]  /*f570*/  IMAD.HI.U32 R40, R44, R37, RZ ;  /* 0x000000252c287227 */ /* 0x000fc800078e00ff */
[----:B------:R-:W-:Y:S02]  /*f580*/  IMAD.MOV R40, RZ, RZ, -R40 ;  /* 0x000000ffff287224 */ /* 0x000fe400078e0a28 */
[----:B------:R-:W-:-:S04]  /*f590*/  IMAD.HI.U32 R2, R44, R0, RZ ;  /* 0x000000002c027227 */ /* 0x000fc800078e00ff */
[----:B------:R-:W-:Y:S01]  /*f5a0*/  IMAD R37, R56, R40, R37 ;  /* 0x0000002838257224 */ /* 0x000fe200078e0225 */
[----:B------:R-:W-:-:S04]  /*f5b0*/  IADD3 R40, PT, PT, -R2, RZ, RZ ;  /* 0x000000ff02287210 */ /* 0x000fc80007ffe1ff */
[C---:B------:R-:W-:Y:S01]  /*f5c0*/  ISETP.GT.U32.AND P2, PT, R56.reuse, R37, PT ;  /* 0x000000253800720c */ /* 0x040fe20003f44070 */
[----:B------:R-:W-:-:S05]  /*f5d0*/  IMAD R0, R56, R40, R0 ;  /* 0x0000002838007224 */ /* 0x000fca00078e0200 */
[----:B------:R-:W-:Y:S02]  /*f5e0*/  ISETP.GT.U32.AND P4, PT, R56, R0, PT ;  /* 0x000000003800720c */ /* 0x000fe40003f84070 */
[----:B------:R-:W-:-:S05]  /*f5f0*/  IABS R42, R53 ;  /* 0x00000035002a7213 */ /* 0x000fca0000000000 */
[----:B------:R-:W-:Y:S02]  /*f600*/  @!P2 IMAD.IADD R37, R37, 0x1, -R56 ;  /* 0x000000012525a824 */ /* 0x000fe400078e0a38 */
[----:B------:R-:W-:-:S03]  /*f610*/  IMAD.HI.U32 R2, R44, R42, RZ ;  /* 0x0000002a2c027227 */ /* 0x000fc600078e00ff */
[----:B------:R-:W-:Y:S01]  /*f620*/  ISETP.GT.U32.AND P2, PT, R56, R37, PT ;  /* 0x000000253800720c */ /* 0x000fe20003f44070 */
[----:B------:R-:W-:Y:S02]  /*f630*/  @!P4 IMAD.IADD R0, R0, 0x1, -R56 ;  /* 0x000000010000c824 */ /* 0x000fe400078e0a38 */
[----:B------:R-:W-:Y:S02]  /*f640*/  IMAD.MOV R2, RZ, RZ, -R2 ;  /* 0x000000ffff027224 */ /* 0x000fe400078e0a02 */
[----:B------:R-:W-:Y:S01]  /*f650*/  IMAD.HI.U32 R43, R44, R41, RZ ;  /* 0x000000292c2b7227 */ /* 0x000fe200078e00ff */
[----:B------:R-:W-:-:S03]  /*f660*/  ISETP.GT.U32.AND P4, PT, R56, R0, PT ;  /* 0x000000003800720c */ /* 0x000fc60003f84070 */
[----:B------:R-:W-:Y:S01]  /*f670*/  IMAD R42, R56, R2, R42 ;  /* 0x00000002382a7224 */ /* 0x000fe200078e022a */
[----:B---3--:R-:W-:Y:S01]  /*f680*/  IABS R40, R54 ;  /* 0x0000003600287213 */ /* 0x008fe20000000000 */
[----:B------:R-:W-:-:S03]  /*f690*/  IMAD.MOV R43, RZ, RZ, -R43 ;  /* 0x000000ffff2b7224 */ /* 0x000fc600078e0a2b */
[----:B------:R-:W-:Y:S01]  /*f6a0*/  ISETP.GT.U32.AND P6, PT, R56, R42, PT ;  /* 0x0000002a3800720c */ /* 0x000fe20003fc4070 */
[----:B------:R-:W-:Y:S01]  /*f6b0*/  IMAD.HI.U32 R38, R44, R40, RZ ;  /* 0x000000282c267227 */ /* 0x000fe200078e00ff */
[----:B------:R-:W-:-:S03]  /*f6c0*/  ISETP.GE.AND P0, PT, R52, RZ, PT ;  /* 0x000000ff3400720c */ /* 0x000fc60003f06270 */
[----:B------:R-:W-:Y:S02]  /*f6d0*/  @!P2 IMAD.IADD R37, R37, 0x1, -R56 ;  /* 0x000000012525a824 */ /* 0x000fe400078e0a38 */
[----:B------:R-:W-:Y:S02]  /*f6e0*/  IMAD.MOV R38, RZ, RZ, -R38 ;  /* 0x000000ffff267224 */ /* 0x000fe400078e0a26 */
[----:B------:R-:W-:Y:S01]  /*f6f0*/  IMAD R41, R56, R43, R41 ;  /* 0x0000002b38297224 */ /* 0x000fe200078e0229 */
[----:B------:R-:W-:Y:S01]  /*f700*/  @!P4 IADD3 R0, PT, PT, R0, -R56, RZ ;  /* 0x800000380000c210 */ /* 0x000fe20007ffe0ff */
[C---:B------:R-:W-:Y:S01]  /*f710*/  IMAD R40, R56.reuse, R38, R40 ;  /* 0x0000002638287224 */ /* 0x040fe200078e0228 */
[----:B------:R0:W-:Y:S01]  /*f720*/  STL [R1+0x148], R6 ;  /* 0x0001480601007387 */ /* 0x0001e20000100800 */
[----:B------:R-:W-:Y:S01]  /*f730*/  IMAD.MOV.U32 R7, RZ, RZ, R37 ;  /* 0x000000ffff077224 */ /* 0x000fe200078e0025 */
[C---:B------:R-:W-:Y:S02]  /*f740*/  ISETP.GT.U32.AND P4, PT, R56.reuse, R41, PT ;  /* 0x000000293800720c */ /* 0x040fe40003f84070 */
[----:B------:R-:W3:Y:S01]  /*f750*/  LDL.LU R52, [R1+0x644] ;  /* 0x0006440001347983 */ /* 0x000ee20000300800 */
[----:B------:R-:W-:Y:S01]  /*f760*/  @!P1 IMAD.MOV R7, RZ, RZ, -R7 ;  /* 0x000000ffff079224 */ /* 0x000fe200078e0a07 */
[----:B------:R-:W-:Y:S01]  /*f770*/  ISETP.GT.U32.AND P1, PT, R56, R40, PT ;  /* 0x000000283800720c */ /* 0x000fe20003f24070 */
[----:B------:R-:W-:-:S02]  /*f780*/  @!P6 IMAD.IADD R42, R42, 0x1, -R56 ;  /* 0x000000012a2ae824 */ /* 0x000fc400078e0a38 */
[----:B0-----:R-:W-:Y:S01]  /*f790*/  IMAD.MOV.U32 R6, RZ, RZ, R0 ;  /* 0x000000ffff067224 */ /* 0x001fe200078e0000 */
[----:B------:R-:W-:Y:S02]  /*f7a0*/  ISETP.GE.AND P5, PT, R53, RZ, PT ;  /* 0x000000ff3500720c */ /* 0x000fe40003fa6270 */
[----:B------:R-:W-:Y:S01]  /*f7b0*/  ISETP.GT.U32.AND P6, PT, R56, R42, PT ;  /* 0x0000002a3800720c */ /* 0x000fe20003fc4070 */
[----:B------:R-:W-:Y:S01]  /*f7c0*/  @!P0 IMAD.MOV R6, RZ, RZ, -R6 ;  /* 0x000000ffff068224 */ /* 0x000fe200078e0a06 */
[----:B------:R-:W-:Y:S01]  /*f7d0*/  ISETP.GE.AND P2, PT, R54, RZ, PT ;  /* 0x000000ff3600720c */ /* 0x000fe20003f46270 */
[----:B------:R-:W3:Y:S01]  /*f7e0*/  LDL.LU R53, [R1+0x648] ;  /* 0x0006480001357983 */ /* 0x000ee20000300800 */
[----:B------:R-:W-:Y:S01]  /*f7f0*/  @!P4 IMAD.IADD R41, R41, 0x1, -R56 ;  /* 0x000000012929c824 */ /* 0x000fe200078e0a38 */
[----:B------:R-:W-:Y:S02]  /*f800*/  IABS R39, R49 ;  /* 0x0000003100277213 */ /* 0x000fe40000000000 */
[----:B------:R-:W3:Y:S01]  /*f810*/  LDL.LU R54, [R1+0x64c] ;  /* 0x00064c0001367983 */ /* 0x000ee20000300800 */
[----:B------:R-:W-:-:S03]  /*f820*/  ISETP.GE.AND P0, PT, R49, RZ, PT ;  /* 0x000000ff3100720c */ /* 0x000fc60003f06270 */
[----:B------:R-:W-:Y:S01]  /*f830*/  STL [R1+0x120], R7 ;  /* 0x0001200701007387 */ /* 0x000fe20000100800 */
[----:B------:R-:W-:-:S03]  /*f840*/  @!P1 IMAD.IADD R40, R40, 0x1, -R56 ;  /* 0x0000000128289824 */ /* 0x000fc600078e0a38 */
[----:B------:R0:W-:Y:S01]  /*f850*/  STL [R1+0x128], R6 ;  /* 0x0001280601007387 */ /* 0x0001e20000100800 */
[----:B------:R-:W-:-:S03]  /*f860*/  ISETP.GT.U32.AND P1, PT, R56, R41, PT ;  /* 0x000000293800720c */ /* 0x000fc60003f24070 */
[----:B------:R-:W3:Y:S01]  /*f870*/  LDL.LU R49, [R1+0x650] ;  /* 0x0006500001317983 */ /* 0x000ee20000300800 */
[----:B------:R-:W-:-:S04]  /*f880*/  @!P6 IMAD.IADD R42, R42, 0x1, -R56 ;  /* 0x000000012a2ae824 */ /* 0x000fc800078e0a38 */
[----:B0-----:R-:W-:-:S04]  /*f890*/  IMAD.MOV.U32 R6, RZ, RZ, R42 ;  /* 0x000000ffff067224 */ /* 0x001fc800078e002a */
[----:B------:R-:W-:Y:S02]  /*f8a0*/  @!P5 IMAD.MOV R6, RZ, RZ, -R6 ;  /* 0x000000ffff06d224 */ /* 0x000fe400078e0a06 */
[----:B------:R-:W-:-:S03]  /*f8b0*/  @!P1 IMAD.IADD R41, R41, 0x1, -R56 ;  /* 0x0000000129299824 */ /* 0x000fc600078e0a38 */
[----:B------:R0:W-:Y:S02]  /*f8c0*/  STL [R1+0x124], R6 ;  /* 0x0001240601007387 */ /* 0x0001e40000100800 */
[----:B0-----:R-:W-:-:S05]  /*f8d0*/  MOV R6, R41 ;  /* 0x0000002900067202 */ /* 0x001fca0000000f00 */
[----:B------:R-:W-:Y:S01]  /*f8e0*/  @!P3 IMAD.MOV R6, RZ, RZ, -R6 ;  /* 0x000000ffff06b224 */ /* 0x000fe200078e0a06 */
[----:B----4-:R-:W-:Y:S02]  /*f8f0*/  IABS R38, R50 ;  /* 0x0000003200267213 */ /* 0x010fe40000000000 */
[----:B------:R-:W-:Y:S02]  /*f900*/  ISETP.GE.AND P4, PT, R50, RZ, PT ;  /* 0x000000ff3200720c */ /* 0x000fe40003f86270 */
[----:B------:R-:W4:Y:S04]  /*f910*/  LDL.LU R50, [R1+0x654] ;  /* 0x0006540001327983 */ /* 0x000f280000300800 */
[----:B------:R0:W-:Y:S01]  /*f920*/  STL [R1+0xf0], R6 ;  /* 0x0000f00601007387 */ /* 0x0001e20000100800 */
[----:B--2---:R-:W-:-:S02]  /*f930*/  IABS R0, R55 ;  /* 0x0000003700007213 */ /* 0x004fc40000000000 */
[----:B------:R-:W-:Y:S02]  /*f940*/  ISETP.GE.AND P3, PT, R55, RZ, PT ;  /* 0x000000ff3700720c */ /* 0x000fe40003f66270 */
[----:B------:R-:W2:Y:S01]  /*f950*/  LDL.LU R55, [R1+0x658] ;  /* 0x0006580001377983 */ /* 0x000ea20000300800 */
[----:B------:R-:W-:-:S04]  /*f960*/  IMAD.HI.U32 R2, R44, R39, RZ ;  /* 0x000000272c027227 */ /* 0x000fc800078e00ff */
[----:B------:R-:W-:-:S04]  /*f970*/  IMAD.MOV R2, RZ, RZ, -R2 ;  /* 0x000000ffff027224 */ /* 0x000fc800078e0a02 */
[----:B------:R-:W-:-:S05]  /*f980*/  IMAD R39, R56, R2, R39 ;  /* 0x0000000238277224 */ /* 0x000fca00078e0227 */
[----:B------:R-:W-:Y:S01]  /*f990*/  ISETP.GT.U32.AND P6, PT, R56, R39, PT ;  /* 0x000000273800720c */ /* 0x000fe20003fc4070 */
[----:B------:R-:W-:Y:S01]  /*f9a0*/  IMAD.HI.U32 R43, R44, R38, RZ ;  /* 0x000000262c2b7227 */ /* 0x000fe200078e00ff */
[----:B------:R-:W-:-:S04]  /*f9b0*/  IABS R2, R51 ;  /* 0x0000003300027213 */ /* 0x000fc80000000000 */
[----:B------:R-:W-:Y:S01]  /*f9c0*/  IADD3 R43, PT, PT, -R43, RZ, RZ ;  /* 0x000000ff2b2b7210 */ /* 0x000fe20007ffe1ff */
[----:B------:R-:W-:-:S06]  /*f9d0*/  IMAD.HI.U32 R37, R44, R2, RZ ;  /* 0x000000022c257227 */ /* 0x000fcc00078e00ff */
[----:B------:R-:W-:Y:S01]  /*f9e0*/  @!P6 IMAD.IADD R39, R39, 0x1, -R56 ;  /* 0x000000012727e824 */ /* 0x000fe200078e0a38 */
[C---:B------:R-:W-:Y:S01]  /*f9f0*/  ISETP.GT.U32.AND P6, PT, R56.reuse, R40, PT ;  /* 0x000000283800720c */ /* 0x040fe20003fc4070 */
[----:B------:R-:W-:Y:S02]  /*fa00*/  IMAD.MOV R37, RZ, RZ, -R37 ;  /* 0x000000ffff257224 */ /* 0x000fe400078e0a25 */
[C---:B------:R-:W-:Y:S02]  /*fa10*/  IMAD R38, R56.reuse, R43, R38 ;  /* 0x0000002b38267224 */ /* 0x040fe400078e0226 */
[----:B------:R-:W-:-:S03]  /*fa20*/  IMAD R2, R56, R37, R2 ;  /* 0x0000002538027224 */ /* 0x000fc600078e0202 */
[----:B------:R-:W-:-:S05]  /*fa30*/  ISETP.GT.U32.AND P1, PT, R56, R38, PT ;  /* 0x000000263800720c */ /* 0x000fca0003f24070 */
[----:B------:R-:W-:Y:S01]  /*fa40*/  @!P6 IMAD.IADD R40, R40, 0x1, -R56 ;  /* 0x000000012828e824 */ /* 0x000fe200078e0a38 */
[----:B------:R-:W-:Y:S01]  /*fa50*/  ISETP.GT.U32.AND P6, PT, R56, R2, PT ;  /* 0x000000023800720c */ /* 0x000fe20003fc4070 */
[----:B------:R-:W-:Y:S01]  /*fa60*/  IMAD.HI.U32 R43, R44, R0, RZ ;  /* 0x000000002c2b7227 */ /* 0x000fe200078e00ff */
[----:B------:R-:W-:-:S05]  /*fa70*/  ISETP.GT.U32.AND P5, PT, R56, R39, PT ;  /* 0x000000273800720c */ /* 0x000fca0003fa4070 */
[----:B------:R-:W-:Y:S02]  /*fa80*/  @!P1 IMAD.IADD R38, R38, 0x1, -R56 ;  /* 0x0000000126269824 */ /* 0x000fe400078e0a38 */
[----:B------:R-:W-:-:S04]  /*fa90*/  IMAD.MOV R43, RZ, RZ, -R43 ;  /* 0x000000ffff2b7224 */ /* 0x000fc800078e0a2b */
[----:B------:R-:W-:Y:S01]  /*faa0*/  @!P6 IMAD.IADD R2, R2, 0x1, -R56 ;  /* 0x000000010202e824 */ /* 0x000fe200078e0a38 */
[C---:B------:R-:W-:Y:S01]  /*fab0*/  ISETP.GT.U32.AND P6, PT, R56.reuse, R38, PT ;  /* 0x000000263800720c */ /* 0x040fe20003fc4070 */
[----:B------:R-:W-:Y:S02]  /*fac0*/  IMAD R0, R56, R43, R0 ;  /* 0x0000002b38007224 */ /* 0x000fe400078e0200 */
[----:B0-----:R-:W-:-:S03]  /*fad0*/  IMAD.MOV.U32 R6, RZ, RZ, R40 ;  /* 0x000000ffff067224 */ /* 0x001fc600078e0028 */
[----:B------:R-:W-:Y:S01]  /*fae0*/  ISETP.GT.U32.AND P1, PT, R56, R0, PT ;  /* 0x000000003800720c */ /* 0x000fe20003f24070 */
[----:B------:R-:W-:Y:S01]  /*faf0*/  @!P2 IMAD.MOV R6, RZ, RZ, -R6 ;  /* 0x000000ffff06a224 */ /* 0x000fe200078e0a06 */
[----:B---3--:R-:W-:Y:S01]  /*fb00*/  IABS R37, R52 ;  /* 0x0000003400257213 */ /* 0x008fe20000000000 */
[----:B------:R-:W-:Y:S01]  /*fb10*/  @!P5 IMAD.IADD R39, R39, 0x1, -R56 ;  /* 0x000000012727d824 */ /* 0x000fe200078e0a38 */
[----:B------:R-:W-:Y:S02]  /*fb20*/  ISETP.GE.AND P5, PT, R51, RZ, PT ;  /* 0x000000ff3300720c */ /* 0x000fe40003fa6270 */
[----:B------:R-:W3:Y:S01]  /*fb30*/  LDL.LU R51, [R1+0x65c] ;  /* 0x00065c0001337983 */ /* 0x000ee20000300800 */
[----:B------:R-:W-:Y:S01]  /*fb40*/  @!P6 IADD3 R38, PT, PT, R38, -R56, RZ ;  /* 0x800000382626e210 */ /* 0x000fe20007ffe0ff */
[----:B------:R-:W-:Y:S02]  /*fb50*/  IMAD.MOV.U32 R7, RZ, RZ, R39 ;  /* 0x000000ffff077224 */ /* 0x000fe400078e0027 */
[----:B------:R0:W-:Y:S01]  /*fb60*/  STL [R1+0xd0], R6 ;  /* 0x0000d00601007387 */ /* 0x0001e20000100800 */
[----:B------:R-:W-:-:S04]  /*fb70*/  IMAD.HI.U32 R43, R44, R37, RZ ;  /* 0x000000252c2b7227 */ /* 0x000fc800078e00ff */
[----:B------:R-:W-:Y:S02]  /*fb80*/  @!P0 IMAD.MOV R7, RZ, RZ, -R7 ;  /* 0x000000ffff078224 */ /* 0x000fe400078e0a07 */
[----:B0-----:R-:W-:Y:S02]  /*fb90*/  IMAD.MOV.U32 R6, RZ, RZ, R38 ;  /* 0x000000ffff067224 */ /* 0x001fe400078e0026 */
[----:B------:R-:W-:Y:S02]  /*fba0*/  IMAD.MOV R43, RZ, RZ, -R43 ;  /* 0x000000ffff2b7224 */ /* 0x000fe400078e0a2b */
[----:B------:R-:W-:Y:S02]  /*fbb0*/  @!P1 IMAD.IADD R0, R0, 0x1, -R56 ;  /* 0x0000000100009824 */ /* 0x000fe400078e0a38 */
[----:B------:R-:W-:Y:S01]  /*fbc0*/  @!P4 IMAD.MOV R6, RZ, RZ, -R6 ;  /* 0x000000ffff06c224 */ /* 0x000fe200078e0a06 */
[----:B------:R-:W-:Y:S01]  /*fbd0*/  STL [R1+0xb8], R7 ;  /* 0x0000b80701007387 */ /* 0x000fe20000100800 */
[----:B------:R-:W-:Y:S01]  /*fbe0*/  IMAD R37, R56, R43, R37 ;  /* 0x0000002b38257224 */ /* 0x000fe200078e0225 */
[----:B------:R-:W-:-:S02]  /*fbf0*/  IABS R41, R49 ;  /* 0x0000003100297213 */ /* 0x000fc40000000000 */
[----:B------:R-:W-:Y:S01]  /*fc00*/  ISETP.GT.U32.AND P1, PT, R56, R0, PT ;  /* 0x000000003800720c */ /* 0x000fe20003f24070 */
[----:B------:R0:W-:Y:S01]  /*fc10*/  STL [R1+0xb4], R6 ;  /* 0x0000b40601007387 */ /* 0x0001e20000100800 */
[----:B------:R-:W-:-:S03]  /*fc20*/  ISETP.GE.AND P4, PT, R52, RZ, PT ;  /* 0x000000ff3400720c */ /* 0x000fc60003f86270 */
[----:B------:R-:W3:Y:S01]  /*fc30*/  LDL.LU R52, [R1+0x660] ;  /* 0x0006600001347983 */ /* 0x000ee20000300800 */
[----:B------:R-:W-:Y:S01]  /*fc40*/  ISETP.GT.U32.AND P6, PT, R56, R37, PT ;  /* 0x000000253800720c */ /* 0x000fe20003fc4070 */
[----:B------:R-:W-:Y:S01]  /*fc50*/  IMAD.HI.U32 R40, R44, R41, RZ ;  /* 0x000000292c287227 */ /* 0x000fe200078e00ff */
[----:B------:R-:W-:-:S03]  /*fc60*/  ISETP.GT.U32.AND P2, PT, R56, R2, PT ;  /* 0x000000023800720c */ /* 0x000fc60003f44070 */
[----:B------:R-:W-:Y:S02]  /*fc70*/  IMAD.MOV R40, RZ, RZ, -R40 ;  /* 0x000000ffff287224 */ /* 0x000fe400078e0a28 */
[----:B------:R-:W-:Y:S02]  /*fc80*/  @!P1 IMAD.IADD R0, R0, 0x1, -R56 ;  /* 0x0000000100009824 */ /* 0x000fe400078e0a38 */
[----:B------:R-:W-:Y:S01]  /*fc90*/  IMAD R40, R56, R40, R41 ;  /* 0x0000002838287224 */ /* 0x000fe200078e0229 */
[----:B------:R-:W-:Y:S01]  /*fca0*/  IABS R45, R53 ;  /* 0x00000035002d7213 */ /* 0x000fe20000000000 */
[----:B------:R-:W-:Y:S01]  /*fcb0*/  @!P3 IMAD.MOV R0, RZ, RZ, -R0 ;  /* 0x000000ffff00b224 */ /* 0x000fe200078e0a00 */
[----:B------:R-:W-:Y:S01]  /*fcc0*/  ISETP.GE.AND P1, PT, R53, RZ, PT ;  /* 0x000000ff3500720c */ /* 0x000fe20003f26270 */
[--C-:B------:R-:W-:Y:S01]  /*fcd0*/  @!P6 IMAD.IADD R37, R37, 0x1, -R56.reuse ;  /* 0x000000012525e824 */ /* 0x100fe200078e0a38 */
[----:B------:R-:W-:Y:S01]  /*fce0*/  IABS R42, R54 ;  /* 0x00000036002a7213 */ /* 0x000fe20000000000 */
[----:B------:R-:W-:Y:S01]  /*fcf0*/  @!P2 IMAD.IADD R2, R2, 0x1, -R56 ;  /* 0x000000010202a824 */ /* 0x000fe200078e0a38 */
[----:B------:R-:W-:Y:S01]  /*fd00*/  ISETP.GE.AND P6, PT, R54, RZ, PT ;  /* 0x000000ff3600720c */ /* 0x000fe20003fc6270 */
[----:B------:R-:W3:Y:S01]  /*fd10*/  LDL.LU R53, [R1+0x664] ;  /* 0x0006640001357983 */ /* 0x000ee20000300800 */
[----:B------:R-:W-:-:S03]  /*fd20*/  ISETP.GT.U32.AND P3, PT, R56, R40, PT ;  /* 0x000000283800720c */ /* 0x000fc60003f64070 */
[----:B------:R-:W3:Y:S01]  /*fd30*/  LDL.LU R54, [R1+0x668] ;  /* 0x0006680001367983 */ /* 0x000ee20000300800 */
[----:B0-----:R-:W-:Y:S02]  /*fd40*/  IMAD.MOV.U32 R6, RZ, RZ, R2 ;  /* 0x000000ffff067224 */ /* 0x001fe400078e0002 */
[----:B------:R-:W-:-:S04]  /*fd50*/  IMAD.HI.U32 R43, R44, R42, RZ ;  /* 0x0000002a2c2b7227 */ /* 0x000fc800078e00ff */
[----:B------:R-:W-:Y:S02]  /*fd60*/  @!P5 IMAD.MOV R6, RZ, RZ, -R6 ;  /* 0x000000ffff06d224 */ /* 0x000fe400078e0a06 */
[----:B------:R-:W-:Y:S02]  /*fd70*/  IMAD.MOV R43, RZ, RZ, -R43 ;  /* 0x000000ffff2b7224 */ /* 0x000fe400078e0a2b */
[----:B------:R-:W-:Y:S01]  /*fd80*/  @!P3 IMAD.IADD R40, R40, 0x1, -R56 ;  /* 0x000000012828b824 */ /* 0x000fe200078e0a38 */
[----:B------:R0:W-:Y:S01]  /*fd90*/  STL [R1+0xb0], R6 ;  /* 0x0000b00601007387 */ /* 0x0001e20000100800 */
[----:B------:R-:W-:-:S03]  /*fda0*/  IMAD R42, R56, R43, R42 ;  /* 0x0000002b382a7224 */ /* 0x000fc600078e022a */
[----:B------:R1:W-:Y:S01]  /*fdb0*/  STL [R1+0xa0], R0 ;  /* 0x0000a00001007387 */ /* 0x0003e20000100800 */
[----:B--2---:R-:W-:Y:S02]  /*fdc0*/  IABS R43, R55 ;  /* 0x00000037002b7213 */ /* 0x004fe40000000000 */
[----:B------:R-:W-:Y:S02]  /*fdd0*/  ISETP.GE.AND P3, PT, R55, RZ, PT ;  /* 0x000000ff3700720c */ /* 0x000fe40003f66270 */
[----:B------:R-:W2:Y:S04]  /*fde0*/  LDL.LU R55, [R1+0x66c] ;  /* 0x00066c0001377983 */ /* 0x000ea80000300800 */
[----:B------:R-:W2:Y:S01]  /*fdf0*/  LDL.LU R61, [R1+0x670] ;  /* 0x00067000013d7983 */ /* 0x000ea20000300800 */
[----:B------:R-:W-:Y:S01]  /*fe00*/  IMAD.HI.U32 R46, R44, R45, RZ ;  /* 0x0000002d2c2e7227 */ /* 0x000fe200078e00ff */
[----:B------:R-:W-:-:S03]  /*fe10*/  ISETP.GT.U32.AND P2, PT, R56, R42, PT ;  /* 0x0000002a3800720c */ /* 0x000fc60003f44070 */
[----:B------:R-:W-:Y:S01]  /*fe20*/  IMAD.MOV R46, RZ, RZ, -R46 ;  /* 0x000000ffff2e7224 */ /* 0x000fe200078e0a2e */
[----:B----4-:R-:W-:-:S03]  /*fe30*/  IABS R38, R50 ;  /* 0x0000003200267213 */ /* 0x010fc60000000000 */
[----:B------:R-:W-:Y:S01]  /*fe40*/  IMAD R45, R56, R46, R45 ;  /* 0x0000002e382d7224 */ /* 0x000fe200078e022d */
[----:B------:R-:W-:-:S04]  /*fe50*/  MOV R41, R38 ;  /* 0x0000002600297202 */ /* 0x000fc80000000f00 */
[----:B------:R-:W-:Y:S01]  /*fe60*/  ISETP.GT.U32.AND P0, PT, R56, R45, PT ;  /* 0x0000002d3800720c */ /* 0x000fe20003f04070 */
[----:B------:R-:W-:Y:S02]  /*fe70*/  @!P2 IMAD.IADD R42, R42, 0x1, -R56 ;  /* 0x000000012a2aa824 */ /* 0x000fe400078e0a38 */
[----:B------:R-:W-:-:S03]  /*fe80*/  IMAD.HI.U32 R2, R44, R41, RZ ;  /* 0x000000292c027227 */ /* 0x000fc600078e00ff */
[----:B------:R-:W-:Y:S01]  /*fe90*/  ISETP.GT.U32.AND P2, PT, R56, R42, PT ;  /* 0x0000002a3800720c */ /* 0x000fe20003f44070 */
[----:B------:R-:W-:-:S04]  /*fea0*/  IMAD.MOV R2, RZ, RZ, -R2 ;  /* 0x000000ffff027224 */ /* 0x000fc800078e0a02 */
[C---:B------:R-:W-:Y:S02]  /*feb0*/  IMAD R41, R56.reuse, R2, R41 ;  /* 0x0000000238297224 */ /* 0x040fe400078e0229 */
[----:B------:R-:W-:Y:S01]  /*fec0*/  @!P0 IMAD.IADD R45, R45, 0x1, -R56 ;  /* 0x000000012d2d8824 */ /* 0x000fe200078e0a38 */
[----:B------:R-:W-:-:S04]  /*fed0*/  ISETP.GT.U32.AND P0, PT, R56, R37, PT ;  /* 0x000000253800720c */ /* 0x000fc80003f04070 */
[----:B------:R-:W-:Y:S01]  /*fee0*/  ISETP.GT.U32.AND P5, PT, R56, R45, PT ;  /* 0x0000002d3800720c */ /* 0x000fe20003fa4070 */
[----:B------:R-:W-:Y:S01]  /*fef0*/  @!P2 IMAD.IADD R42, R42, 0x1, -R56 ;  /* 0x000000012a2aa824 */ /* 0x000fe200078e0a38 */
[----:B------:R-:W-:Y:S01]  /*ff00*/  ISETP.GT.U32.AND P2, PT, R56, R41, PT ;  /* 0x000000293800720c */ /* 0x000fe20003f44070 */
[----:B------:R-:W-:-:S04]  /*ff10*/  IMAD.HI.U32 R39, R44, R43, RZ ;  /* 0x0000002b2c277227 */ /* 0x000fc800078e00ff */
[----:B------:R-:W-:Y:S02]  /*ff20*/  IMAD.MOV R39, RZ, RZ, -R39 ;  /* 0x000000ffff277224 */ /* 0x000fe400078e0a27 */
[----:B------:R-:W-:-:S04]  /*ff30*/  @!P0 IMAD.IADD R37, R37, 0x1, -R56 ;  /* 0x0000000125258824 */ /* 0x000fc800078e0a38 */
[----:B------:R-:W-:Y:S02]  /*ff40*/  @!P5 IADD3 R45, PT, PT, R45, -R56, RZ ;  /* 0x800000382d2dd210 */ /* 0x000fe40007ffe0ff */
[----:B------:R-:W-:Y:S02]  /*ff50*/  @!P2 IMAD.IADD R41, R41, 0x1, -R56 ;  /* 0x000000012929a824 */ /* 0x000fe400078e0a38 */
[----:B------:R-:W-:Y:S02]  /*ff60*/  @!P4 IMAD.MOV R37, RZ, RZ, -R37 ;  /* 0x000000ffff25c224 */ /* 0x000fe400078e0a25 */
[----:B0-----:R-:W-:Y:S01]  /*ff70*/  IMAD.MOV.U32 R6, RZ, RZ, R45 ;  /* 0x000000ffff067224 */ /* 0x001fe200078e002d */
[C---:B------:R-:W-:Y:S01]  /*ff80*/  ISETP.GT.U32.AND P4, PT, R56.reuse, R41, PT ;  /* 0x000000293800720c */ /* 0x040fe20003f84070 */
[----:B------:R-:W-:-:S03]  /*ff90*/  IMAD R43, R56, R39, R43 ;  /* 0x00000027382b7224 */ /* 0x000fc600078e022b */
[----:B------:R-:W-:Y:S02]  /*ffa0*/  @!P1 IADD3 R6, PT, PT, -R6, RZ, RZ ;  /* 0x000000ff06069210 */ /* 0x000fe40007ffe1ff */
[----:B---3--:R-:W-:Y:S02]  /*ffb0*/  IABS R38, R51 ;  /* 0x0000003300267213 */ /* 0x008fe40000000000 */
[----:B------:R-:W-:Y:S02]  /*ffc0*/  ISETP.GE.AND P0, PT, R49, RZ, PT ;  /* 0x000000ff3100720c */ /* 0x000fe40003f06270 */
[----:B------:R-:W3:Y:S01]  /*ffd0*/  LDL.LU R49, [R1+0x674] ;  /* 0x0006740001317983 */ /* 0x000ee20000300800 */
[----:B-1----:R-:W-:-:S03]  /*ffe0*/  IMAD.MOV.U32 R0, RZ, RZ, R38 ;  /* 0x000000ffff007224 */ /* 0x002fc600078e0026 */
[----:B------:R0:W-:Y:S01]  /*fff0*/  STL [R1+0x38], R6 ;  /* 0x0000380601007387 */ /* 0x0001e20000100800 */
[----:B------:R-:W-:Y:S01]  /*10000*/  IMAD.HI.U32 R38, R44, R0, RZ ;  /* 0x000000002c267227 */ /* 0x000fe200078e00ff */
[----:B------:R-:W-:-:S03]  /*10010*/  ISETP.GT.U32.AND P2, PT, R56, R40, PT ;  /* 0x000000283800720c */ /* 0x000fc60003f44070 */
[----:B------:R-:W-:Y:S01]  /*10020*/  IMAD.MOV R38, RZ, RZ, -R38 ;  /* 0x000000ffff267224 */ /* 0x000fe200078e0a26 */
[----:B------:R-:W-:-:S05]  /*10030*/  IABS R2, R52 ;  /* 0x0000003400027213 */ /* 0x000fca0000000000 */
[----:B------:R-:W-:-:S04]  /*10040*/  IMAD.HI.U32 R39, R44, R2, RZ ;  /* 0x000000022c277227 */ /* 0x000fc800078e00ff */
[----:B------:R-:W-:Y:S02]  /*10050*/  IMAD.MOV R39, RZ, RZ, -R39 ;  /* 0x000000ffff277224 */ /* 0x000fe400078e0a27 */
[----:B0-----:R-:W-:Y:S02]  /*10060*/  IMAD.MOV.U32 R6, RZ, RZ, R42 ;  /* 0x000000ffff067224 */ /* 0x001fe400078e002a */
[C---:B------:R-:W-:Y:S02]  /*10070*/  IMAD R2, R56.reuse, R39, R2 ;  /* 0x0000002738027224 */ /* 0x040fe400078e0202 */
[----:B------:R-:W-:Y:S02]  /*10080*/  @!P6 IMAD.MOV R6, RZ, RZ, -R6 ;  /* 0x000000ffff06e224 */ /* 0x000fe400078e0a06 */
[----:B------:R-:W-:Y:S01]  /*10090*/  @!P4 IMAD.IADD R41, R41, 0x1, -R56 ;  /* 0x000000012929c824 */ /* 0x000fe200078e0a38 */
[C---:B------:R-:W-:Y:S01]  /*100a0*/  ISETP.GT.U32.AND P4, PT, R56.reuse, R2, PT ;  /* 0x000000023800720c */ /* 0x040fe20003f84070 */
[C---:B------:R-:W-:Y:S01]  /*100b0*/  IMAD R0, R56.reuse, R38, R0 ;  /* 0x0000002638007224 */ /* 0x040fe200078e0200 */
[----:B------:R-:W-:-:S02]  /*100c0*/  ISETP.GT.U32.AND P1, PT, R56, R43, PT ;  /* 0x0000002b3800720c */ /* 0x000fc40003f24070 */
[----:B------:R-:W-:Y:S01]  /*100d0*/  IABS R47, R54 ;  /* 0x00000036002f7213 */ /* 0x000fe20000000000 */
[----:B------:R0:W-:Y:S01]  /*100e0*/  STL [R1+0x68], R6 ;  /* 0x0000680601007387 */ /* 0x0001e20000100800 */
[----:B------:R-:W-:Y:S02]  /*100f0*/  ISETP.GE.AND P5, PT, R50, RZ, PT ;  /* 0x000000ff3200720c */ /* 0x000fe40003fa6270 */
[----:B------:R-:W-:Y:S01]  /*10100*/  IABS R38, R53 ;  /* 0x0000003500267213 */ /* 0x000fe20000000000 */
[----:B------:R-:W-:Y:S01]  /*10110*/  IMAD.HI.U32 R39, R44, R47, RZ ;  /* 0x0000002f2c277227 */ /* 0x000fe200078e00ff */
[----:B------:R-:W4:Y:S01]  /*10120*/  LDL.LU R50, [R1+0x678] ;  /* 0x0006780001327983 */ /* 0x000f220000300800 */
[----:B------:R-:W-:Y:S02]  /*10130*/  ISETP.GT.U32.AND P6, PT, R56, R0, PT ;  /* 0x000000003800720c */ /* 0x000fe40003fc4070 */
[----:B------:R-:W-:Y:S02]  /*10140*/  IMAD.MOV R39, RZ, RZ, -R39 ;  /* 0x000000ffff277224 */ /* 0x000fe400078e0a27 */
[----:B------:R-:W-:-:S04]  /*10150*/  IMAD.HI.U32 R42, R44, R38, RZ ;  /* 0x000000262c2a7227 */ /* 0x000fc800078e00ff */
[--C-:B------:R-:W-:Y:S02]  /*10160*/  @!P2 IMAD.IADD R40, R40, 0x1, -R56.reuse ;  /* 0x000000012828a824 */ /* 0x100fe400078e0a38 */
[----:B------:R-:W-:Y:S02]  /*10170*/  IMAD R47, R56, R39, R47 ;  /* 0x00000027382f7224 */ /* 0x000fe400078e022f */
[----:B------:R-:W-:Y:S02]  /*10180*/  @!P4 IMAD.IADD R2, R2, 0x1, -R56 ;  /* 0x000000010202c824 */ /* 0x000fe400078e0a38 */
[----:B------:R-:W-:Y:S02]  /*10190*/  IMAD.MOV R42, RZ, RZ, -R42 ;  /* 0x000000ffff2a7224 */ /* 0x000fe400078e0a2a */
[----:B------:R-:W-:Y:S02]  /*101a0*/  @!P1 IMAD.IADD R43, R43, 0x1, -R56 ;  /* 0x000000012b2b9824 */ /* 0x000fe400078e0a38 */
[----:B0-----:R-:W-:Y:S01]  /*101b0*/  IMAD.MOV.U32 R6, RZ, RZ, R40 ;  /* 0x000000ffff067224 */ /* 0x001fe200078e0028 */
[C---:B------:R-:W-:Y:S01]  /*101c0*/  ISETP.GT.U32.AND P4, PT, R56.reuse, R2, PT ;  /* 0x000000023800720c */ /* 0x040fe20003f84070 */
[----:B------:R-:W-:-:S02]  /*101d0*/  IMAD R38, R56, R42, R38 ;  /* 0x0000002a38267224 */ /* 0x000fc400078e0226 */
[----:B------:R-:W-:Y:S01]  /*101e0*/  @!P0 IMAD.MOV R6, RZ, RZ, -R6 ;  /* 0x000000ffff068224 */ /* 0x000fe200078e0a06 */
[----:B------:R-:W-:Y:S02]  /*101f0*/  ISETP.GT.U32.AND P0, PT, R56, R43, PT ;  /* 0x0000002b3800720c */ /* 0x000fe40003f04070 */
[----:B------:R-:W-:Y:S02]  /*10200*/  @!P6 IADD3 R0, PT, PT, R0, -R56, RZ ;  /* 0x800000380000e210 */ /* 0x000fe40007ffe0ff */
[----:B------:R0:W-:Y:S02]  /*10210*/  STL [R1+0x4c], R6 ;  /* 0x00004c0601007387 */ /* 0x0001e40000100800 */
[----:B------:R-:W-:Y:S02]  /*10220*/  ISETP.GT.U32.AND P6, PT, R56, R0, PT ;  /* 0x000000003800720c */ /* 0x000fe40003fc4070 */
[----:B------:R-:W-:Y:S01]  /*10230*/  ISETP.GE.AND P2, PT, R51, RZ, PT ;  /* 0x000000ff3300720c */ /* 0x000fe20003f46270 */
[----:B------:R-:W-:Y:S01]  /*10240*/  @!P4 IMAD.IADD R2, R2, 0x1, -R56 ;  /* 0x000000010202c824 */ /* 0x000fe200078e0a38 */
[----:B------:R-:W4:Y:S01]  /*10250*/  LDL.LU R51, [R1+0x67c] ;  /* 0x00067c0001337983 */ /* 0x000f220000300800 */
[----:B0-----:R-:W-:-:S04]  /*10260*/  IMAD.MOV.U32 R6, RZ, RZ, R41 ;  /* 0x000000ffff067224 */ /* 0x001fc800078e0029 */
[----:B------:R-:W-:Y:S01]  /*10270*/  @!P5 IMAD.MOV R6, RZ, RZ, -R6 ;  /* 0x000000ffff06d224 */ /* 0x000fe200078e0a06 */
[----:B------:R-:W-:Y:S01]  /*10280*/  ISETP.GT.U32.AND P5, PT, R56, R38, PT ;  /* 0x000000263800720c */ /* 0x000fe20003fa4070 */
[--C-:B------:R-:W-:Y:S01]  /*10290*/  @!P0 IMAD.IADD R43, R43, 0x1, -R56.reuse ;  /* 0x000000012b2b8824 */ /* 0x100fe200078e0a38 */
[----:B------:R-:W-:Y:S02]  /*102a0*/  ISETP.GE.AND P1, PT, R52, RZ, PT ;  /* 0x000000ff3400720c */ /* 0x000fe40003f26270 */
[----:B------:R0:W-:Y:S01]  /*102b0*/  STL [R1+0x50], R6 ;  /* 0x0000500601007387 */ /* 0x0001e20000100800 */
[----:B------:R-:W-:Y:S01]  /*102c0*/  ISETP.GT.U32.AND P0, PT, R56, R47, PT ;  /* 0x0000002f3800720c */ /* 0x000fe20003f04070 */
[----:B------:R-:W-:Y:S02]  /*102d0*/  @!P6 IMAD.IADD R0, R0, 0x1, -R56 ;  /* 0x000000010000e824 */ /* 0x000fe400078e0a38 */
[----:B------:R-:W4:Y:S01]  /*102e0*/  LDL.LU R52, [R1+0x680] ;  /* 0x0006800001347983 */ /* 0x000f220000300800 */
[----:B0-----:R-:W-:-:S02]  /*102f0*/  IMAD.MOV.U32 R6, RZ, RZ, R43 ;  /* 0x000000ffff067224 */ /* 0x001fc400078e002b */
[----:B------:R-:W-:Y:S02]  /*10300*/  @!P2 IMAD.MOV R0, RZ, RZ, -R0 ;  /* 0x000000ffff00a224 */ /* 0x000fe400078e0a00 */
[----:B------:R-:W-:Y:S01]  /*10310*/  @!P3 IMAD.MOV R6, RZ, RZ, -R6 ;  /* 0x000000ffff06b224 */ /* 0x000fe200078e0a06 */
[----:B------:R-:W-:Y:S02]  /*10320*/  ISETP.GE.AND P6, PT, R53, RZ, PT ;  /* 0x000000ff3500720c */ /* 0x000fe40003fc6270 */
[----:B------:R-:W4:Y:S01]  /*10330*/  LDL.LU R53, [R1+0x684] ;  /* 0x0006840001357983 */ /* 0x000f220000300800 */
[----:B------:R-:W-:Y:S02]  /*10340*/  @!P5 IADD3 R38, PT, PT, R38, -R56, RZ ;  /* 0x800000382626d210 */ /* 0x000fe40007ffe0ff */
[----:B------:R-:W-:Y:S01]  /*10350*/  ISETP.GE.AND P5, PT, R54, RZ, PT ;  /* 0x000000ff3600720c */ /* 0x000fe20003fa6270 */
[----:B------:R-:W-:Y:S01]  /*10360*/  STL [R1+0x34], R6 ;  /* 0x0000340601007387 */ /* 0x000fe20000100800 */
[----:B------:R-:W-:-:S03]  /*10370*/  @!P0 IMAD.IADD R47, R47, 0x1, -R56 ;  /* 0x000000012f2f8824 */ /* 0x000fc600078e0a38 */
[----:B------:R0:W-:Y:S04]  /*10380*/  STL [R1+0x30], R0 ;  /* 0x0000300001007387 */ /* 0x0001e80000100800 */
[----:B------:R-:W4:Y:S01]  /*10390*/  LDL.LU R54, [R1+0x688] ;  /* 0x0006880001367983 */ /* 0x000f220000300800 */
[----:B------:R-:W-:Y:S01]  /*103a0*/  ISETP.GT.U32.AND P2, PT, R56, R47, PT ;  /* 0x0000002f3800720c */ /* 0x000fe20003f44070 */
[----:B0-----:R-:W-:-:S04]  /*103b0*/  IMAD.MOV.U32 R0, RZ, RZ, R2 ;  /* 0x000000ffff007224 */ /* 0x001fc800078e0002 */
[----:B------:R-:W-:-:S08]  /*103c0*/  @!P1 IMAD.MOV R0, RZ, RZ, -R0 ;  /* 0x000000ffff009224 */ /* 0x000fd000078e0a00 */
[----:B------:R-:W-:-:S05]  /*103d0*/  @!P2 IMAD.IADD R47, R47, 0x1, -R56 ;  /* 0x000000012f2fa824 */ /* 0x000fca00078e0a38 */
[----:B------:R-:W-:-:S05]  /*103e0*/  MOV R6, R47 ;  /* 0x0000002f00067202 */ /* 0x000fca0000000f00 */
[----:B------:R-:W-:Y:S01]  /*103f0*/  @!P5 IMAD.MOV R6, RZ, RZ, -R6 ;  /* 0x000000ffff06d224 */ /* 0x000fe200078e0a06 */
[----:B--2---:R-:W-:-:S05]  /*10400*/  IABS R39, R55 ;  /* 0x0000003700277213 */ /* 0x004fca0000000000 */
[----:B------:R-:W-:-:S04]  /*10410*/  IMAD.HI.U32 R42, R44, R39, RZ ;  /* 0x000000272c2a7227 */ /* 0x000fc800078e00ff */
[----:B------:R-:W-:-:S04]  /*10420*/  IMAD.MOV R42, RZ, RZ, -R42 ;  /* 0x000000ffff2a7224 */ /* 0x000fc800078e0a2a */
[----:B------:R-:W-:-:S05]  /*10430*/  IMAD R39, R56, R42, R39 ;  /* 0x0000002a38277224 */ /* 0x000fca00078e0227 */
[----:B------:R-:W-:Y:S02]  /*10440*/  ISETP.GT.U32.AND P4, PT, R56, R39, PT ;  /* 0x000000273800720c */ /* 0x000fe40003f84070 */
[----:B------:R-:W-:Y:S02]  /*10450*/  ISETP.GE.AND P0, PT, R55, RZ, PT ;  /* 0x000000ff3700720c */ /* 0x000fe40003f06270 */
[----:B------:R-:W2:Y:S09]  /*10460*/  LDL.LU R55, [R1+0x68c] ;  /* 0x00068c0001377983 */ /* 0x000eb20000300800 */
[----:B------:R-:W-:-:S05]  /*10470*/  @!P4 IMAD.IADD R39, R39, 0x1, -R56 ;  /* 0x000000012727c824 */ /* 0x000fca00078e0a38 */
[----:B------:R-:W-:Y:S01]  /*10480*/  ISETP.GT.U32.AND P4, PT, R56, R39, PT ;  /* 0x000000273800720c */ /* 0x000fe20003f84070 */
[----:B------:R0:W-:Y:S01]  /*10490*/  STL [R1+0x2c], R0 ;  /* 0x00002c0001007387 */ /* 0x0001e20000100800 */
[----:B------:R-:W-:-:S11]  /*104a0*/  IABS R40, R61 ;  /* 0x0000003d00287213 */ /* 0x000fd60000000000 */
[----:B------:R-:W-:Y:S01]  /*104b0*/  @!P4 IMAD.IADD R39, R39, 0x1, -R56 ;  /* 0x000000012727c824 */ /* 0x000fe200078e0a38 */
[----:B------:R-:W-:Y:S02]  /*104c0*/  ISETP.GE.AND P4, PT, R61, RZ, PT ;  /* 0x000000ff3d00720c */ /* 0x000fe40003f86270 */
[----:B------:R-:W2:Y:S04]  /*104d0*/  LDL.LU R61, [R1+0x690] ;  /* 0x00069000013d7983 */ /* 0x000ea80000300800 */
[----:B------:R-:W2:Y:S04]  /*104e0*/  LDL.LU R13, [R1+0x694] ;  /* 0x00069400010d7983 */ /* 0x000ea80000300800 */
[----:B------:R1:W-:Y:S04]  /*104f0*/  STL [R1+0x24], R6 ;  /* 0x0000240601007387 */ /* 0x0003e80000100800 */
[----:B------:R-:W2:Y:S04]  /*10500*/  LDL.LU R11, [R1+0x698] ;  /* 0x00069800010b7983 */ /* 0x000ea80000300800 */
[----:B------:R-:W2:Y:S04]  /*10510*/  LDL.LU R10, [R1+0x69c] ;  /* 0x00069c00010a7983 */ /* 0x000ea80000300800 */
[----:B------:R-:W2:Y:S04]  /*10520*/  LDL.LU R9, [R1+0x6a0] ;  /* 0x0006a00001097983 */ /* 0x000ea80000300800 */
[----:B------:R-:W2:Y:S04]  /*10530*/  LDL.LU R59, [R1+0x6a4] ;  /* 0x0006a400013b7983 */ /* 0x000ea80000300800 */
[----:B------:R-:W2:Y:S04]  /*10540*/  LDL.LU R8, [R1+0x6a8] ;  /* 0x0006a80001087983 */ /* 0x000ea80000300800 */
[----:B------:R-:W2:Y:S04]  /*10550*/  LDL.LU R57, [R1+0x6ac] ;  /* 0x0006ac0001397983 */ /* 0x000ea80000300800 */
[----:B------:R-:W2:Y:S04]  /*10560*/  LDL.LU R58, [R1+0x6b0] ;  /* 0x0006b000013a7983 */ /* 0x000ea80000300800 */
[----:B------:R-:W2:Y:S01]  /*10570*/  LDL.LU R60, [R1+0x6b4] ;  /* 0x0006b400013c7983 */ /* 0x000ea20000300800 */
[----:B------:R-:W-:Y:S01]  /*10580*/  IMAD.HI.U32 R46, R44, R40, RZ ;  /* 0x000000282c2e7227 */ /* 0x000fe200078e00ff */
[----:B---3--:R-:W-:-:S02]  /*10590*/  IABS R41, R49 ;  /* 0x0000003100297213 */ /* 0x008fc40000000000 */
[----:B------:R-:W-:Y:S01]  /*105a0*/  ISETP.GT.U32.AND P3, PT, R56, R38, PT ;  /* 0x000000263800720c */ /* 0x000fe20003f64070 */
[----:B------:R-:W-:Y:S01]  /*105b0*/  IMAD.MOV R46, RZ, RZ, -R46 ;  /* 0x000000ffff2e7224 */ /* 0x000fe200078e0a2e */
[----:B------:R-:W3:Y:S01]  /*105c0*/  LDL.LU R14, [R1+0x3f0] ;  /* 0x0003f000010e7983 */ /* 0x000ee20000300800 */
[----:B------:R-:W-:-:S04]  /*105d0*/  IMAD.HI.U32 R45, R44, R41, RZ ;  /* 0x000000292c2d7227 */ /* 0x000fc800078e00ff */
[----:B------:R-:W-:Y:S02]  /*105e0*/  IMAD R40, R56, R46, R40 ;  /* 0x0000002e38287224 */ /* 0x000fe400078e0228 */
[----:B------:R-:W-:-:S04]  /*105f0*/  IMAD.MOV R45, RZ, RZ, -R45 ;  /* 0x000000ffff2d7224 */ /* 0x000fc800078e0a2d */
[----:B------:R-:W-:Y:S01]  /*10600*/  IMAD R41, R56, R45, R41 ;  /* 0x0000002d38297224 */ /* 0x000fe200078e0229 */
[----:B----4-:R-:W-:-:S05]  /*10610*/  IABS R42, R50 ;  /* 0x00000032002a7213 */ /* 0x010fca0000000000 */
[----:B------:R-:W-:-:S05]  /*10620*/  IMAD.HI.U32 R46, R44, R42, RZ ;  /* 0x0000002a2c2e7227 */ /* 0x000fca00078e00ff */
[----:B------:R-:W-:Y:S01]  /*10630*/  IADD3 R46, PT, PT, -R46, RZ, RZ ;  /* 0x000000ff2e2e7210 */ /* 0x000fe20007ffe1ff */
[----:B------:R-:W-:Y:S01]  /*10640*/  @!P3 IMAD.IADD R38, R38, 0x1, -R56 ;  /* 0x000000012626b824 */ /* 0x000fe200078e0a38 */
[C---:B------:R-:W-:Y:S02]  /*10650*/  ISETP.GT.U32.AND P1, PT, R56.reuse, R40, PT ;  /* 0x000000283800720c */ /* 0x040fe40003f24070 */
[C---:B------:R-:W-:Y:S01]  /*10660*/  ISETP.GT.U32.AND P3, PT, R56.reuse, R41, PT ;  /* 0x000000293800720c */ /* 0x040fe20003f64070 */
[----:B------:R-:W-:-:S05]  /*10670*/  IMAD R42, R56, R46, R42 ;  /* 0x0000002e382a7224 */ /* 0x000fca00078e022a */
[----:B------:R-:W-:-:S05]  /*10680*/  ISETP.GT.U32.AND P2, PT, R56, R42, PT ;  /* 0x0000002a3800720c */ /* 0x000fca0003f44070 */
[--C-:B------:R-:W-:Y:S02]  /*10690*/  @!P1 IMAD.IADD R40, R40, 0x1, -R56.reuse ;  /* 0x0000000128289824 */ /* 0x100fe400078e0a38 */
[----:B------:R-:W-:Y:S01]  /*106a0*/  @!P3 IMAD.IADD R41, R41, 0x1, -R56 ;  /* 0x000000012929b824 */ /* 0x000fe200078e0a38 */
[----:B------:R-:W-:-:S05]  /*106b0*/  IABS R43, R51 ;  /* 0x00000033002b7213 */ /* 0x000fca0000000000 */
[----:B------:R-:W-:Y:S01]  /*106c0*/  @!P2 IMAD.IADD R42, R42, 0x1, -R56 ;  /* 0x000000012a2aa824 */ /* 0x000fe200078e0a38 */
[C---:B------:R-:W-:Y:S02]  /*106d0*/  ISETP.GT.U32.AND P3, PT, R56.reuse, R40, PT ;  /* 0x000000283800720c */ /* 0x040fe40003f64070 */
[----:B------:R-:W-:Y:S01]  /*106e0*/  ISETP.GT.U32.AND P2, PT, R56, R41, PT ;  /* 0x000000293800720c */ /* 0x000fe20003f44070 */
[----:B------:R-:W-:-:S04]  /*106f0*/  IMAD.HI.U32 R46, R44, R43, RZ ;  /* 0x0000002b2c2e7227 */ /* 0x000fc800078e00ff */
[----:B------:R-:W-:Y:S01]  /*10700*/  IMAD.MOV R46, RZ, RZ, -R46 ;  /* 0x000000ffff2e7224 */ /* 0x000fe200078e0a2e */
[----:B------:R-:W-:-:S05]  /*10710*/  IABS R2, R52 ;  /* 0x0000003400027213 */ /* 0x000fca0000000000 */
[----:B0-----:R-:W-:-:S04]  /*10720*/  IMAD.HI.U32 R0, R44, R2, RZ ;  /* 0x000000022c007227 */ /* 0x001fc800078e00ff */
[----:B------:R-:W-:Y:S02]  /*10730*/  IMAD.MOV R0, RZ, RZ, -R0 ;  /* 0x000000ffff007224 */ /* 0x000fe400078e0a00 */
[C---:B------:R-:W-:Y:S01]  /*10740*/  IMAD R43, R56.reuse, R46, R43 ;  /* 0x0000002e382b7224 */ /* 0x040fe200078e022b */
[----:B------:R-:W-:Y:S01]  /*10750*/  IABS R45, R53 ;  /* 0x00000035002d7213 */ /* 0x000fe20000000000 */
[----:B------:R-:W-:Y:S01]  /*10760*/  IMAD R2, R56, R0, R2 ;  /* 0x0000000038027224 */ /* 0x000fe200078e0202 */
[----:B------:R-:W-:Y:S01]  /*10770*/  ISETP.GE.AND P1, PT, R49, RZ, PT ;  /* 0x000000ff3100720c */ /* 0x000fe20003f26270 */
[----:B------:R-:W-:Y:S02]  /*10780*/  @!P6 IMAD.MOV R38, RZ, RZ, -R38 ;  /* 0x000000ffff26e224 */ /* 0x000fe400078e0a26 */
[----:B------:R-:W-:Y:S01]  /*10790*/  IMAD.HI.U32 R0, R44, R45, RZ ;  /* 0x0000002d2c007227 */ /* 0x000fe200078e00ff */
[----:B------:R-:W-:Y:S02]  /*107a0*/  ISETP.GT.U32.AND P6, PT, R56, R42, PT ;  /* 0x0000002a3800720c */ /* 0x000fe40003fc4070 */
[----:B------:R-:W-:Y:S01]  /*107b0*/  IABS R46, R54 ;  /* 0x00000036002e7213 */ /* 0x000fe20000000000 */
[--C-:B------:R-:W-:Y:S01]  /*107c0*/  @!P3 IMAD.IADD R40, R40, 0x1, -R56.reuse ;  /* 0x000000012828b824 */ /* 0x100fe200078e0a38 */
[C---:B------:R-:W-:Y:S01]  /*107d0*/  ISETP.GT.U32.AND P3, PT, R56.reuse, R43, PT ;  /* 0x0000002b3800720c */ /* 0x040fe20003f64070 */
[----:B------:R-:W-:Y:S01]  /*107e0*/  @!P2 IMAD.IADD R41, R41, 0x1, -R56 ;  /* 0x000000012929a824 */ /* 0x000fe200078e0a38 */
[----:B------:R-:W-:Y:S01]  /*107f0*/  ISETP.GT.U32.AND P2, PT, R56, R2, PT ;  /* 0x000000023800720c */ /* 0x000fe20003f44070 */
[----:B------:R-:W-:-:S04]  /*10800*/  IMAD.HI.U32 R49, R44, R46, RZ ;  /* 0x0000002e2c317227 */ /* 0x000fc800078e00ff */
[----:B------:R-:W-:Y:S01]  /*10810*/  IMAD.MOV R0, RZ, RZ, -R0 ;  /* 0x000000ffff007224 */ /* 0x000fe200078e0a00 */
[----:B------:R-:W-:Y:S02]  /*10820*/  ISETP.GE.AND P5, PT, R50, RZ, PT ;  /* 0x000000ff3200720c */ /* 0x000fe40003fa6270 */
[----:B------:R-:W-:Y:S01]  /*10830*/  IADD3 R49, PT, PT, -R49, RZ, RZ ;  /* 0x000000ff31317210 */ /* 0x000fe20007ffe1ff */
[----:B------:R-:W-:-:S04]  /*10840*/  IMAD R45, R56, R0, R45 ;  /* 0x00000000382d7224 */ /* 0x000fc800078e022d */
[----:B------:R-:W-:Y:S02]  /*10850*/  IMAD R46, R56, R49, R46 ;  /* 0x00000031382e7224 */ /* 0x000fe400078e022e */
[--C-:B------:R-:W-:Y:S02]  /*10860*/  @!P6 IMAD.IADD R42, R42, 0x1, -R56.reuse ;  /* 0x000000012a2ae824 */ /* 0x100fe400078e0a38 */
[--C-:B------:R-:W-:Y:S01]  /*10870*/  @!P3 IMAD.IADD R43, R43, 0x1, -R56.reuse ;  /* 0x000000012b2bb824 */ /* 0x100fe200078e0a38 */
[----:B------:R-:W-:Y:S01]  /*10880*/  ISETP.GT.U32.AND P3, PT, R56, R45, PT ;  /* 0x0000002d3800720c */ /* 0x000fe20003f64070 */
[----:B------:R-:W-:Y:S02]  /*10890*/  @!P2 IMAD.IADD R2, R2, 0x1, -R56 ;  /* 0x000000010202a824 */ /* 0x000fe400078e0a38 */
[----:B------:R-:W-:Y:S01]  /*108a0*/  @!P1 IMAD.MOV R41, RZ, RZ, -R41 ;  /* 0x000000ffff299224 */ /* 0x000fe200078e0a29 */
[----:B------:R-:W-:Y:S01]  /*108b0*/  ISETP.GT.U32.AND P1, PT, R56, R46, PT ;  /* 0x0000002e3800720c */ /* 0x000fe20003f24070 */
[----:B------:R-:W-:Y:S01]  /*108c0*/  @!P4 IMAD.MOV R40, RZ, RZ, -R40 ;  /* 0x000000ffff28c224 */ /* 0x000fe200078e0a28 */
[----:B------:R-:W-:Y:S01]  /*108d0*/  @!P5 IADD3 R42, PT, PT, -R42, RZ, RZ ;  /* 0x000000ff2a2ad210 */ /* 0x000fe20007ffe1ff */
[----:B------:R-:W-:Y:S01]  /*108e0*/  @!P0 IMAD.MOV R39, RZ, RZ, -R39 ;  /* 0x000000ffff278224 */ /* 0x000fe200078e0a27 */
[----:B------:R-:W-:-:S02]  /*108f0*/  ISETP.GT.U32.AND P4, PT, R56, R2, PT ;  /* 0x000000023800720c */ /* 0x000fc40003f84070 */
[----:B------:R-:W-:Y:S02]  /*10900*/  ISETP.GT.U32.AND P0, PT, R56, R43, PT ;  /* 0x0000002b3800720c */ /* 0x000fe40003f04070 */
[----:B------:R-:W-:Y:S01]  /*10910*/  ISETP.GE.AND P6, PT, R51, RZ, PT ;  /* 0x000000ff3300720c */ /* 0x000fe20003fc6270 */
[----:B------:R-:W-:-:S04]  /*10920*/  @!P3 IMAD.IADD R45, R45, 0x1, -R56 ;  /* 0x000000012d2db824 */ /* 0x000fc800078e0a38 */
[----:B------:R-:W-:Y:S01]  /*10930*/  @!P1 IMAD.IADD R46, R46, 0x1, -R56 ;  /* 0x000000012e2e9824 */ /* 0x000fe200078e0a38 */
[----:B------:R-:W-:-:S03]  /*10940*/  ISETP.GT.U32.AND P3, PT, R56, R45, PT ;  /* 0x0000002d3800720c */ /* 0x000fc60003f64070 */
[--C-:B------:R-:W-:Y:S02]  /*10950*/  @!P4 IMAD.IADD R2, R2, 0x1, -R56.reuse ;  /* 0x000000010202c824 */ /* 0x100fe400078e0a38 */
[----:B------:R-:W-:-:S04]  /*10960*/  @!P0 IMAD.IADD R43, R43, 0x1, -R56 ;  /* 0x000000012b2b8824 */ /* 0x000fc800078e0a38 */
[----:B------:R-:W-:Y:S01]  /*10970*/  @!P6 IMAD.MOV R43, RZ, RZ, -R43 ;  /* 0x000000ffff2be224 */ /* 0x000fe200078e0a2b */
[----:B------:R-:W-:-:S03]  /*10980*/  ISETP.GE.AND P2, PT, R52, RZ, PT ;  /* 0x000000ff3400720c */ /* 0x000fc60003f46270 */
[----:B------:R-:W-:Y:S01]  /*10990*/  @!P3 IMAD.IADD R45, R45, 0x1, -R56 ;  /* 0x000000012d2db824 */ /* 0x000fe200078e0a38 */
[----:B------:R-:W-:Y:S02]  /*109a0*/  ISETP.GE.AND P3, PT, R54, RZ, PT ;  /* 0x000000ff3600720c */ /* 0x000fe40003f66270 */
[----:B------:R-:W-:Y:S02]  /*109b0*/  ISETP.GE.AND P0, PT, R53, RZ, PT ;  /* 0x000000ff3500720c */ /* 0x000fe40003f06270 */
[----:B--2---:R-:W-:-:S05]  /*109c0*/  IABS R47, R55 ;  /* 0x00000037002f7213 */ /* 0x004fca0000000000 */
[----:B------:R-:W-:-:S04]  /*109d0*/  IMAD.HI.U32 R0, R44, R47, RZ ;  /* 0x0000002f2c007227 */ /* 0x000fc800078e00ff */
[----:B------:R-:W-:-:S04]  /*109e0*/  IMAD.MOV R0, RZ, RZ, -R0 ;  /* 0x000000ffff007224 */ /* 0x000fc800078e0a00 */
[----:B------:R-:W-:-:S05]  /*109f0*/  IMAD R47, R56, R0, R47 ;  /* 0x00000000382f7224 */ /* 0x000fca00078e022f */
[----:B------:R-:W-:Y:S02]  /*10a00*/  ISETP.GT.U32.AND P5, PT, R56, R47, PT ;  /* 0x0000002f3800720c */ /* 0x000fe40003fa4070 */
[----:B------:R-:W-:Y:S02]  /*10a10*/  IABS R48, R61 ;  /* 0x0000003d00307213 */ /* 0x000fe40000000000 */
[----:B------:R-:W-:-:S03]  /*10a20*/  IABS R50, R13 ;  /* 0x0000000d00327213 */ /* 0x000fc60000000000 */
[----:B------:R-:W-:-:S04]  /*10a30*/  IMAD.HI.U32 R0, R44, R48, RZ ;  /* 0x000000302c007227 */ /* 0x000fc800078e00ff */
[----:B------:R-:W-:Y:S02]  /*10a40*/  IMAD.MOV R0, RZ, RZ, -R0 ;  /* 0x000000ffff007224 */ /* 0x000fe400078e0a00 */
[----:B------:R-:W-:Y:S02]  /*10a50*/  IMAD.MOV.U32 R49, RZ, RZ, R50 ;  /* 0x000000ffff317224 */ /* 0x000fe400078e0032 */
[----:B------:R-:W-:Y:S02]  /*10a60*/  IMAD R48, R56, R0, R48 ;  /* 0x0000000038307224 */ /* 0x000fe400078e0230 */
[----:B------:R-:W-:Y:S01]  /*10a70*/  IMAD.HI.U32 R0, R44, R49, RZ ;  /* 0x000000312c007227 */ /* 0x000fe200078e00ff */
[----:B------:R-:W-:-:S03]  /*10a80*/  IABS R50, R11 ;  /* 0x0000000b00327213 */ /* 0x000fc60000000000 */
[----:B------:R-:W-:Y:S01]  /*10a90*/  IMAD.MOV R0, RZ, RZ, -R0 ;  /* 0x000000ffff007224 */ /* 0x000fe200078e0a00 */
[C---:B------:R-:W-:Y:S01]  /*10aa0*/  ISETP.GT.U32.AND P4, PT, R56.reuse, R48, PT ;  /* 0x000000303800720c */ /* 0x040fe20003f84070 */
[----:B------:R-:W-:Y:S01]  /*10ab0*/  @!P5 IMAD.IADD R47, R47, 0x1, -R56 ;  /* 0x000000012f2fd824 */ /* 0x000fe200078e0a38 */
[C---:B------:R-:W-:Y:S01]  /*10ac0*/  ISETP.GT.U32.AND P5, PT, R56.reuse, R46, PT ;  /* 0x0000002e3800720c */ /* 0x040fe20003fa4070 */
[----:B------:R-:W-:Y:S02]  /*10ad0*/  IMAD R49, R56, R0, R49 ;  /* 0x0000000038317224 */ /* 0x000fe400078e0231 */
[----:B------:R-:W-:Y:S01]  /*10ae0*/  IMAD.HI.U32 R0, R44, R50, RZ ;  /* 0x000000322c007227 */ /* 0x000fe200078e00ff */
[----:B------:R-:W-:Y:S02]  /*10af0*/  IABS R51, R10 ;  /* 0x0000000a00337213 */ /* 0x000fe40000000000 */
[----:B------:R-:W-:Y:S02]  /*10b00*/  ISETP.GT.U32.AND P6, PT, R56, R47, PT ;  /* 0x0000002f3800720c */ /* 0x000fe40003fc4070 */
[----:B------:R-:W-:-:S02]  /*10b10*/  IADD3 R0, PT, PT, -R0, RZ, RZ ;  /* 0x000000ff00007210 */ /* 0x000fc40007ffe1ff */
[----:B------:R-:W-:Y:S01]  /*10b20*/  ISETP.GE.AND P1, PT, R55, RZ, PT ;  /* 0x000000ff3700720c */ /* 0x000fe20003f26270 */
[----:B------:R-:W-:Y:S01]  /*10b30*/  IMAD.HI.U32 R55, R44, R51, RZ ;  /* 0x000000332c377227 */ /* 0x000fe200078e00ff */
[----:B------:R-:W-:-:S03]  /*10b40*/  IABS R52, R9 ;  /* 0x0000000900347213 */ /* 0x000fc60000000000 */
[--C-:B------:R-:W-:Y:S02]  /*10b50*/  @!P4 IMAD.IADD R48, R48, 0x1, -R56.reuse ;  /* 0x000000013030c824 */ /* 0x100fe400078e0a38 */
[----:B------:R-:W-:Y:S01]  /*10b60*/  @!P5 IMAD.IADD R46, R46, 0x1, -R56 ;  /* 0x000000012e2ed824 */ /* 0x000fe200078e0a38 */
[C---:B------:R-:W-:Y:S01]  /*10b70*/  ISETP.GT.U32.AND P5, PT, R56.reuse, R49, PT ;  /* 0x000000313800720c */ /* 0x040fe20003fa4070 */
[----:B------:R-:W-:Y:S02]  /*10b80*/  IMAD R50, R56, R0, R50 ;  /* 0x0000000038327224 */ /* 0x000fe400078e0232 */
[----:B------:R-:W-:Y:S02]  /*10b90*/  IMAD.MOV R0, RZ, RZ, -R55 ;  /* 0x000000ffff007224 */ /* 0x000fe400078e0a37 */
[----:B------:R-:W-:Y:S01]  /*10ba0*/  IMAD.HI.U32 R54, R44, R52, RZ ;  /* 0x000000342c367227 */ /* 0x000fe200078e00ff */
[C---:B------:R-:W-:Y:S02]  /*10bb0*/  ISETP.GT.U32.AND P4, PT, R56.reuse, R48, PT ;  /* 0x000000303800720c */ /* 0x040fe40003f84070 */
[----:B------:R-:W-:Y:S01]  /*10bc0*/  IABS R53, R59 ;  /* 0x0000003b00357213 */ /* 0x000fe20000000000 */
[----:B------:R-:W-:-:S02]  /*10bd0*/  IMAD R51, R56, R0, R51 ;  /* 0x0000000038337224 */ /* 0x000fc400078e0233 */
[----:B------:R-:W-:Y:S01]  /*10be0*/  @!P6 IMAD.IADD R47, R47, 0x1, -R56 ;  /* 0x000000012f2fe824 */ /* 0x000fe200078e0a38 */
[----:B------:R-:W-:Y:S01]  /*10bf0*/  ISETP.GT.U32.AND P6, PT, R56, R50, PT ;  /* 0x000000323800720c */ /* 0x000fe20003fc4070 */
[----:B------:R-:W-:Y:S02]  /*10c00*/  IMAD.MOV R0, RZ, RZ, -R54 ;  /* 0x000000ffff007224 */ /* 0x000fe400078e0a36 */
[----:B------:R-:W-:-:S04]  /*10c10*/  IMAD.HI.U32 R55, R44, R53, RZ ;  /* 0x000000352c377227 */ /* 0x000fc800078e00ff */
[C---:B------:R-:W-:Y:S01]  /*10c20*/  IMAD R52, R56.reuse, R0, R52 ;  /* 0x0000000038347224 */ /* 0x040fe200078e0234 */
[----:B------:R-:W-:Y:S01]  /*10c30*/  IABS R0, R57 ;  /* 0x0000003900007213 */ /* 0x000fe20000000000 */
[----:B------:R-:W-:Y:S01]  /*10c40*/  @!P5 IMAD.IADD R49, R49, 0x1, -R56 ;  /* 0x000000013131d824 */ /* 0x000fe200078e0a38 */
[----:B------:R-:W-:Y:S01]  /*10c50*/  IABS R54, R8 ;  /* 0x0000000800367213 */ /* 0x000fe20000000000 */
[----:B------:R-:W-:Y:S01]  /*10c60*/  IMAD.MOV R55, RZ, RZ, -R55 ;  /* 0x000000ffff377224 */ /* 0x000fe200078e0a37 */
[----:B------:R-:W-:Y:S01]  /*10c70*/  ISETP.GT.U32.AND P5, PT, R56, R51, PT ;  /* 0x000000333800720c */ /* 0x000fe20003fa4070 */
[----:B-1----:R-:W-:-:S04]  /*10c80*/  IMAD.HI.U32 R6, R44, R0, RZ ;  /* 0x000000002c067227 */ /* 0x002fc800078e00ff */
[--C-:B------:R-:W-:Y:S01]  /*10c90*/  @!P4 IMAD.IADD R48, R48, 0x1, -R56.reuse ;  /* 0x000000013030c824 */ /* 0x100fe200078e0a38 */
[----:B------:R-:W-:Y:S01]  /*10ca0*/  ISETP.GE.AND P4, PT, R61, RZ, PT ;  /* 0x000000ff3d00720c */ /* 0x000fe20003f86270 */
[----:B------:R-:W-:Y:S01]  /*10cb0*/  IMAD R53, R56, R55, R53 ;  /* 0x0000003738357224 */ /* 0x000fe200078e0235 */
[----:B------:R-:W-:Y:S01]  /*10cc0*/  IABS R55, R58 ;  /* 0x0000003a00377213 */ /* 0x000fe20000000000 */
[----:B------:R-:W-:Y:S01]  /*10cd0*/  @!P6 IMAD.IADD R50, R50, 0x1, -R56 ;  /* 0x000000013232e824 */ /* 0x000fe200078e0a38 */
[----:B------:R-:W-:Y:S01]  /*10ce0*/  IABS R61, R60 ;  /* 0x0000003c003d7213 */ /* 0x000fe20000000000 */
[----:B------:R-:W-:Y:S01]  /*10cf0*/  IMAD.HI.U32 R7, R44, R54, RZ ;  /* 0x000000362c077227 */ /* 0x000fe200078e00ff */
[----:B------:R-:W-:-:S03]  /*10d00*/  ISETP.GT.U32.AND P6, PT, R56, R52, PT ;  /* 0x000000343800720c */ /* 0x000fc60003fc4070 */
[----:B------:R-:W-:Y:S02]  /*10d10*/  IMAD.MOV R6, RZ, RZ, -R6 ;  /* 0x000000ffff067224 */ /* 0x000fe400078e0a06 */
[----:B------:R-:W-:Y:S02]  /*10d20*/  IMAD.MOV R12, RZ, RZ, -R7 ;  /* 0x000000ffff0c7224 */ /* 0x000fe400078e0a07 */
[----:B------:R-:W-:Y:S02]  /*10d30*/  IMAD R0, R56, R6, R0 ;  /* 0x0000000638007224 */ /* 0x000fe400078e0200 */
[----:B------:R-:W-:Y:S01]  /*10d40*/  IMAD.HI.U32 R7, R44, R55, RZ ;  /* 0x000000372c077227 */ /* 0x000fe200078e00ff */
[----:B------:R-:W-:-:S03]  /*10d50*/  @!P5 IADD3 R51, PT, PT, R51, -R56, RZ ;  /* 0x800000383333d210 */ /* 0x000fc60007ffe0ff */
[----:B------:R-:W-:Y:S01]  /*10d60*/  IMAD.HI.U32 R6, R44, R61, RZ ;  /* 0x0000003d2c067227 */ /* 0x000fe200078e00ff */
[----:B------:R-:W-:-:S03]  /*10d70*/  ISETP.GT.U32.AND P5, PT, R56, R53, PT ;  /* 0x000000353800720c */ /* 0x000fc60003fa4070 */
[----:B------:R-:W-:-:S04]  /*10d80*/  IMAD.MOV.U32 R44, RZ, RZ, R2 ;  /* 0x000000ffff2c7224 */ /* 0x000fc800078e0002 */
[----:B------:R-:W-:Y:S01]  /*10d90*/  @!P2 IMAD.MOV R44, RZ, RZ, -R44 ;  /* 0x000000ffff2ca224 */ /* 0x000fe200078e0a2c */
[----:B------:R-:W-:Y:S01]  /*10da0*/  ISETP.GT.U32.AND P2, PT, R56, R49, PT ;  /* 0x000000313800720c */ /* 0x000fe20003f44070 */
[----:B------:R-:W-:Y:S01]  /*10db0*/  @!P6 IMAD.IADD R52, R52, 0x1, -R56 ;  /* 0x000000013434e824 */ /* 0x000fe200078e0a38 */
[----:B------:R-:W-:Y:S01]  /*10dc0*/  ISETP.GE.AND P6, PT, R13, RZ, PT ;  /* 0x000000ff0d00720c */ /* 0x000fe20003fc6270 */
[----:B------:R-:W-:Y:S01]  /*10dd0*/  @!P0 IMAD.MOV R45, RZ, RZ, -R45 ;  /* 0x000000ffff2d8224 */ /* 0x000fe200078e0a2d */
[C---:B------:R-:W-:Y:S01]  /*10de0*/  ISETP.GT.U32.AND P0, PT, R56.reuse, R50, PT ;  /* 0x000000323800720c */ /* 0x040fe20003f04070 */
[----:B------:R-:W-:Y:S01]  /*10df0*/  IMAD R54, R56, R12, R54 ;  /* 0x0000000c38367224 */ /* 0x000fe200078e0236 */
[----:B------:R-:W-:Y:S01]  /*10e00*/  @!P3 IADD3 R46, PT, PT, -R46, RZ, RZ ;  /* 0x000000ff2e2eb210 */ /* 0x000fe20007ffe1ff */
[----:B------:R-:W-:Y:S01]  /*10e10*/  IMAD.MOV R2, RZ, RZ, -R7 ;  /* 0x000000ffff027224 */ /* 0x000fe200078e0a07 */
[----:B------:R-:W2:Y:S01]  /*10e20*/  LDL.LU R13, [R1+0x3ec] ;  /* 0x0003ec00010d7983 */ /* 0x000ea20000300800 */
[----:B------:R-:W-:Y:S01]  /*10e30*/  @!P1 IMAD.MOV R47, RZ, RZ, -R47 ;  /* 0x000000ffff2f9224 */ /* 0x000fe200078e0a2f */
[----:B------:R-:W-:Y:S01]  /*10e40*/  ISETP.GT.U32.AND P1, PT, R56, R52, PT ;  /* 0x000000343800720c */ /* 0x000fe20003f24070 */
[----:B------:R-:W-:-:S02]  /*10e50*/  @!P5 IMAD.IADD R53, R53, 0x1, -R56 ;  /* 0x000000013535d824 */ /* 0x000fc400078e0a38 */
[----:B------:R-:W-:Y:S01]  /*10e60*/  @!P4 IMAD.MOV R48, RZ, RZ, -R48 ;  /* 0x000000ffff30c224 */ /* 0x000fe200078e0a30 */
[C---:B------:R-:W-:Y:S01]  /*10e70*/  ISETP.GT.U32.AND P4, PT, R56.reuse, R54, PT ;  /* 0x000000363800720c */ /* 0x040fe20003f84070 */
[C---:B------:R-:W-:Y:S02]  /*10e80*/  IMAD R55, R56.reuse, R2, R55 ;  /* 0x0000000238377224 */ /* 0x040fe400078e0237 */
[----:B------:R-:W-:Y:S01]  /*10e90*/  @!P2 IMAD.IADD R49, R49, 0x1, -R56 ;  /* 0x000000013131a824 */ /* 0x000fe200078e0a38 */
[C---:B------:R-:W-:Y:S01]  /*10ea0*/  ISETP.GT.U32.AND P2, PT, R56.reuse, R0, PT ;  /* 0x000000003800720c */ /* 0x040fe20003f44070 */
[----:B------:R-:W-:Y:S01]  /*10eb0*/  IMAD.MOV R2, RZ, RZ, -R6 ;  /* 0x000000ffff027224 */ /* 0x000fe200078e0a06 */
[----:B------:R-:W-:Y:S01]  /*10ec0*/  ISETP.GT.U32.AND P5, PT, R56, R53, PT ;  /* 0x000000353800720c */ /* 0x000fe20003fa4070 */
[--C-:B------:R-:W-:Y:S01]  /*10ed0*/  @!P0 IMAD.IADD R50, R50, 0x1, -R56.reuse ;  /* 0x0000000132328824 */ /* 0x100fe200078e0a38 */
[C---:B------:R-:W-:Y:S01]  /*10ee0*/  ISETP.GT.U32.AND P0, PT, R56.reuse, R55, PT ;  /* 0x000000373800720c */ /* 0x040fe20003f04070 */
[----:B------:R-:W-:Y:S01]  /*10ef0*/  @!P6 IMAD.MOV R49, RZ, RZ, -R49 ;  /* 0x000000ffff31e224 */ /* 0x000fe200078e0a31 */
[----:B------:R-:W-:Y:S01]  /*10f00*/  ISETP.GE.AND P6, PT, R59, RZ, PT ;  /* 0x000000ff3b00720c */ /* 0x000fe20003fc6270 */
[C---:B------:R-:W-:Y:S01]  /*10f10*/  IMAD R2, R56.reuse, R2, R61 ;  /* 0x0000000238027224 */ /* 0x040fe200078e023d */
[----:B------:R-:W0:Y:S01]  /*10f20*/  S2R R59, SR_TID.X ;  /* 0x00000000003b7919 */ /* 0x000e220000002100 */
[----:B------:R-:W-:Y:S01]  /*10f30*/  ISETP.GT.U32.AND P3, PT, R56, R51, PT ;  /* 0x000000333800720c */ /* 0x000fe20003f64070 */
[----:B------:R-:W-:-:S02]  /*10f40*/  @!P1 IMAD.IADD R52, R52, 0x1, -R56 ;  /* 0x0000000134349824 */ /* 0x000fc400078e0a38 */
[----:B------:R-:W-:Y:S01]  /*10f50*/  ISETP.GT.U32.AND P1, PT, R56, R2, PT ;  /* 0x000000023800720c */ /* 0x000fe20003f24070 */
[--C-:B------:R-:W-:Y:S01]  /*10f60*/  @!P2 IMAD.IADD R0, R0, 0x1, -R56.reuse ;  /* 0x000000010000a824 */ /* 0x100fe200078e0a38 */
[----:B------:R-:W-:Y:S01]  /*10f70*/  @!P4 IADD3 R54, PT, PT, R54, -R56, RZ ;  /* 0x800000383636c210 */ /* 0x000fe20007ffe0ff */
[--C-:B------:R-:W-:Y:S01]  /*10f80*/  @!P5 IMAD.IADD R53, R53, 0x1, -R56.reuse ;  /* 0x000000013535d824 */ /* 0x100fe200078e0a38 */
[----:B------:R-:W-:Y:S01]  /*10f90*/  ISETP.GE.AND P5, PT, R10, RZ, PT ;  /* 0x000000ff0a00720c */ /* 0x000fe20003fa6270 */
[--C-:B------:R-:W-:Y:S01]  /*10fa0*/  @!P0 IMAD.IADD R55, R55, 0x1, -R56.reuse ;  /* 0x0000000137378824 */ /* 0x100fe200078e0a38 */
[C---:B------:R-:W-:Y:S01]  /*10fb0*/  ISETP.GT.U32.AND P2, PT, R56.reuse, R54, PT ;  /* 0x000000363800720c */ /* 0x040fe20003f44070 */
[----:B------:R-:W4:Y:S01]  /*10fc0*/  LDL.LU R12, [R1+0x3e8] ;  /* 0x0003e800010c7983 */ /* 0x000f220000300800 */
[----:B------:R-:W-:Y:S02]  /*10fd0*/  ISETP.GT.U32.AND P0, PT, R56, R0, PT ;  /* 0x000000003800720c */ /* 0x000fe40003f04070 */
[----:B------:R-:W-:Y:S01]  /*10fe0*/  @!P3 IMAD.IADD R51, R51, 0x1, -R56 ;  /* 0x000000013333b824 */ /* 0x000fe200078e0a38 */
[----:B------:R-:W-:-:S02]  /*10ff0*/  ISETP.GE.AND P3, PT, R11, RZ, PT ;  /* 0x000000ff0b00720c */ /* 0x000fc40003f66270 */
[----:B------:R-:W-:Y:S01]  /*11000*/  @!P1 IMAD.IADD R2, R2, 0x1, -R56 ;  /* 0x0000000102029824 */ /* 0x000fe200078e0a38 */
[----:B------:R-:W-:Y:S01]  /*11010*/  ISETP.GT.U32.AND P1, PT, R56, R55, PT ;  /* 0x000000373800720c */ /* 0x000fe20003f24070 */
[----:B------:R-:W4:Y:S01]  /*11020*/  LDL.LU R11, [R1+0x3e4] ;  /* 0x0003e400010b7983 */ /* 0x000f220000300800 */
[----:B------:R-:W-:-:S03]  /*11030*/  ISETP.GE.AND P4, PT, R9, RZ, PT ;  /* 0x000000ff0900720c */ /* 0x000fc60003f86270 */
[----:B------:R-:W4:Y:S01]  /*11040*/  LDL.LU R10, [R1+0x3e0] ;  /* 0x0003e000010a7983 */ /* 0x000f220000300800 */
[----:B------:R-:W-:Y:S01]  /*11050*/  @!P5 IMAD.MOV R51, RZ, RZ, -R51 ;  /* 0x000000ffff33d224 */ /* 0x000fe200078e0a33 */
[----:B------:R-:W-:Y:S01]  /*11060*/  ISETP.GE.AND P5, PT, R8, RZ, PT ;  /* 0x000000ff0800720c */ /* 0x000fe20003fa6270 */
[----:B------:R-:W-:Y:S01]  /*11070*/  @!P2 IMAD.IADD R54, R54, 0x1, -R56 ;  /* 0x000000013636a824 */ /* 0x000fe200078e0a38 */
[----:B------:R-:W4:Y:S01]  /*11080*/  LDL.LU R9, [R1+0x3dc] ;  /* 0x0003dc0001097983 */ /* 0x000f220000300800 */
[----:B------:R-:W-:Y:S02]  /*11090*/  ISETP.GE.AND P2, PT, R57, RZ, PT ;  /* 0x000000ff3900720c */ /* 0x000fe40003f46270 */
[----:B------:R-:W-:Y:S01]  /*110a0*/  @!P0 IADD3 R0, PT, PT, R0, -R56, RZ ;  /* 0x8000003800008210 */ /* 0x000fe20007ffe0ff */
[----:B------:R-:W4:Y:S01]  /*110b0*/  LDL.LU R8, [R1+0x3d8] ;  /* 0x0003d80001087983 */ /* 0x000f220000300800 */
[----:B------:R-:W-:-:S03]  /*110c0*/  ISETP.GE.AND P0, PT, R58, RZ, PT ;  /* 0x000000ff3a00720c */ /* 0x000fc60003f06270 */
[----:B------:R-:W4:Y:S04]  /*110d0*/  LDL.LU R57, [R1+0x3d4] ;  /* 0x0003d40001397983 */ /* 0x000f280000300800 */
[----:B------:R-:W4:Y:S01]  /*110e0*/  LDL.LU R58, [R1+0x3d0] ;  /* 0x0003d000013a7983 */ /* 0x000f220000300800 */
[C---:B0-----:R-:W-:Y:S01]  /*110f0*/  LOP3.LUT R61, R59.reuse, 0x7, RZ, 0xc0, !PT ;  /* 0x000000073b3d7812 */ /* 0x041fe200078ec0ff */
[C---:B------:R-:W-:Y:S02]  /*11100*/  IMAD.SHL.U32 R15, R59.reuse, 0x2, RZ ;  /* 0x000000023b0f7824 */ /* 0x040fe400078e00ff */
[----:B------:R-:W-:Y:S02]  /*11110*/  IMAD.SHL.U32 R7, R59, 0x40, RZ ;  /* 0x000000403b077824 */ /* 0x000fe400078e00ff */
[----:B------:R-:W-:Y:S01]  /*11120*/  @!P1 IMAD.IADD R55, R55, 0x1, -R56 ;  /* 0x0000000137379824 */ /* 0x000fe200078e0a38 */
[----:B------:R-:W4:Y:S01]  /*11130*/  LDL.LU R59, [R1+0x480] ;  /* 0x00048000013b7983 */ /* 0x000f220000300800 */
[----:B------:R-:W-:-:S03]  /*11140*/  ISETP.GE.AND P1, PT, R60, RZ, PT ;  /* 0x000000ff3c00720c */ /* 0x000fc60003f26270 */
[----:B------:R-:W4:Y:S01]  /*11150*/  LDL.LU R60, [R1+0x47c] ;  /* 0x00047c00013c7983 */ /* 0x000f220000300800 */
[----:B------:R-:W-:Y:S01]  /*11160*/  @!P3 IMAD.MOV R50, RZ, RZ, -R50 ;  /* 0x000000ffff32b224 */ /* 0x000fe200078e0a32 */
[----:B------:R-:W-:Y:S01]  /*11170*/  ISETP.GT.U32.AND P3, PT, R56, R2, PT ;  /* 0x000000023800720c */ /* 0x000fe20003f64070 */
[----:B------:R-:W-:-:S05]  /*11180*/  IMAD R61, R61, 0x90, RZ ;  /* 0x000000903d3d7824 */ /* 0x000fca00078e02ff */
[C-C-:B------:R-:W-:Y:S02]  /*11190*/  LOP3.LUT R6, R61.reuse, 0x10, R15.reuse, 0x78, !PT ;  /* 0x000000103d067812 */ /* 0x140fe400078e780f */
[----:B------:R-:W-:-:S05]  /*111a0*/  LOP3.LUT R61, R61, 0x30, R15, 0x78, !PT ;  /* 0x000000303d3d7812 */ /* 0x000fca00078e780f */
[----:B------:R-:W-:Y:S01]  /*111b0*/  @!P3 IMAD.IADD R2, R2, 0x1, -R56 ;  /* 0x000000010202b824 */ /* 0x000fe200078e0a38 */
[----:B------:R-:W-:Y:S02]  /*111c0*/  ISETP.NE.AND P3, PT, R3, RZ, PT ;  /* 0x000000ff0300720c */ /* 0x000fe40003f65270 */
[----:B------:R-:W-:Y:S02]  /*111d0*/  LOP3.LUT R3, RZ, R3, RZ, 0x33, !PT ;  /* 0x00000003ff037212 */ /* 0x000fe400078e33ff */
[----:B------:R-:W-:Y:S02]  /*111e0*/  LOP3.LUT R6, R6, 0x400, R7, 0xf8, !PT ;  /* 0x0000040006067812 */ /* 0x000fe400078ef807 */
[----:B---3--:R-:W-:Y:S01]  /*111f0*/  SEL R7, R3, R14, !P3 ;  /* 0x0000000e03077207 */ /* 0x008fe20005800000 */
[----:B------:R-:W-:Y:S04]  /*11200*/  STL [R1+0x22b8], R61 ;  /* 0x0022b83d01007387 */ /* 0x000fe80000100800 */
[----:B------:R0:W-:Y:S01]  /*11210*/  STL [R1+0x3f0], R7 ;  /* 0x0003f00701007387 */ /* 0x0001e20000100800 */
[----:B------:R-:W-:-:S02]  /*11220*/  IMAD.MOV.U32 R56, RZ, RZ, R0 ;  /* 0x000000ffff387224 */ /* 0x000fc400078e0000 */
[----:B------:R-:W-:Y:S01]  /*11230*/  IMAD.MOV.U32 R0, RZ, RZ, R55 ;  /* 0x000000ffff007224 */ /* 0x000fe200078e0037 */
[----:B--2---:R-:W-:-:S05]  /*11240*/  SEL R6, R3, R13, !P3 ;  /* 0x0000000d03067207 */ /* 0x004fca0005800000 */
[----:B------:R1:W-:Y:S01]  /*11250*/  STL [R1+0x3ec], R6 ;  /* 0x0003ec0601007387 */ /* 0x0003e20000100800 */
[C---:B----4-:R-:W-:Y:S02]  /*11260*/  SEL R12, R3.reuse, R12, !P3 ;  /* 0x0000000c030c7207 */ /* 0x050fe40005800000 */
[----:B0-----:R-:W-:-:S03]  /*11270*/  SEL R7, R3, R11, !P3 ;  /* 0x0000000b03077207 */ /* 0x001fc60005800000 */
[----:B------:R-:W-:Y:S01]  /*11280*/  STL [R1+0x3e8], R12 ;  /* 0x0003e80c01007387 */ /* 0x000fe20000100800 */
[----:B-1----:R-:W-:-:S03]  /*11290*/  SEL R6, R3, R10, !P3 ;  /* 0x0000000a03067207 */ /* 0x002fc60005800000 */
[----:B------:R0:W-:Y:S01]  /*112a0*/  STL [R1+0x3e4], R7 ;  /* 0x0003e40701007387 */ /* 0x0001e20000100800 */
[----:B------:R-:W-:-:S03]  /*112b0*/  SEL R9, R3, R9, !P3 ;  /* 0x0000000903097207 */ /* 0x000fc60005800000 */
[----:B------:R1:W-:Y:S01]  /*112c0*/  STL [R1+0x3e0], R6 ;  /* 0x0003e00601007387 */ /* 0x0003e20000100800 */
[----:B0-----:R-:W-:-:S03]  /*112d0*/  SEL R7, R3, R8, !P3 ;  /* 0x0000000803077207 */ /* 0x001fc60005800000 */
[----:B------:R-:W-:Y:S01]  /*112e0*/  STL [R1+0x3dc], R9 ;  /* 0x0003dc0901007387 */ /* 0x000fe20000100800 */
[C---:B-1----:R-:W-:Y:S02]  /*112f0*/  SEL R6, R3.reuse, R57, !P3 ;  /* 0x0000003903067207 */ /* 0x042fe40005800000 */
[C---:B------:R-:W-:Y:S01]  /*11300*/  SEL R8, R3.reuse, R58, !P3 ;  /* 0x0000003a03087207 */ /* 0x040fe20005800000 */
[----:B------:R0:W-:Y:S04]  /*11310*/  STL [R1+0x3d8], R7 ;  /* 0x0003d80701007387 */ /* 0x0001e80000100800 */
[----:B------:R1:W-:Y:S04]  /*11320*/  STL [R1+0x3d4], R6 ;  /* 0x0003d40601007387 */ /* 0x0003e80000100800 */
[----:B------:R-:W-:Y:S01]  /*11330*/  STL [R1+0x3d0], R8 ;  /* 0x0003d00801007387 */ /* 0x000fe20000100800 */
[----:B0-----:R-:W-:-:S03]  /*11340*/  SEL R7, R3, R59, !P3 ;  /* 0x0000003b03077207 */ /* 0x001fc60005800000 */
[----:B------:R-:W2:Y:S01]  /*11350*/  LDL.LU R55, [R1+0x478] ;  /* 0x0004780001377983 */ /* 0x000ea20000300800 */
[----:B-1----:R-:W-:-:S03]  /*11360*/  SEL R6, R3, R60, !P3 ;  /* 0x0000003c03067207 */ /* 0x002fc60005800000 */
[----:B------:R0:W-:Y:S04]  /*11370*/  STL [R1+0x3cc], R7 ;  /* 0x0003cc0701007387 */ /* 0x0001e80000100800 */
[----:B------:R-:W3:Y:S04]  /*11380*/  LDL.LU R61, [R1+0x474] ;  /* 0x00047400013d7983 */ /* 0x000ee80000300800 */
[----:B------:R1:W-:Y:S04]  /*11390*/  STL [R1+0x3c8], R6 ;  /* 0x0003c80601007387 */ /* 0x0003e80000100800 */
[----:B0-----:R-:W4:Y:S04]  /*113a0*/  LDL.LU R7, [R1+0x470] ;  /* 0x0004700001077983 */ /* 0x001f280000300800 */
[----:B-1----:R-:W4:Y:S04]  /*113b0*/  LDL.LU R6, [R1+0x46c] ;  /* 0x00046c0001067983 */ /* 0x002f280000300800 */
[----:B------:R-:W4:Y:S04]  /*113c0*/  LDL.LU R30, [R1+0x468] ;  /* 0x00046800011e7983 */ /* 0x000f280000300800 */
        /* <DEDUP_REMOVED lines=25> */
[----:B------:R-:W4:Y:S01]  /*11560*/  LDL.LU R60, [R1+0x27c] ;  /* 0x00027c00013c7983 */ /* 0x000f220000300800 */
[----:B--2---:R-:W-:-:S05]  /*11570*/  SEL R55, R3, R55, !P3 ;  /* 0x0000003703377207 */ /* 0x004fca0005800000 */
[----:B------:R3:W-:Y:S02]  /*11580*/  STL [R1+0x3c4], R55 ;  /* 0x0003c43701007387 */ /* 0x0007e40000100800 */
[C---:B---3--:R-:W-:Y:S02]  /*11590*/  SEL R55, R3.reuse, R61, !P3 ;  /* 0x0000003d03377207 */ /* 0x048fe40005800000 */
[----:B----4-:R-:W-:-:S03]  /*115a0*/  SEL R7, R3, R7, !P3 ;  /* 0x0000000703077207 */ /* 0x010fc60005800000 */
[----:B------:R-:W-:Y:S01]  /*115b0*/  STL [R1+0x3c0], R55 ;  /* 0x0003c03701007387 */ /* 0x000fe20000100800 */
[----:B------:R-:W-:-:S03]  /*115c0*/  SEL R6, R3, R6, !P3 ;  /* 0x0000000603067207 */ /* 0x000fc60005800000 */
[----:B------:R0:W-:Y:S01]  /*115d0*/  STL [R1+0x3bc], R7 ;  /* 0x0003bc0701007387 */ /* 0x0001e20000100800 */
[----:B------:R-:W-:-:S03]  /*115e0*/  SEL R30, R3, R30, !P3 ;  /* 0x0000001e031e7207 */ /* 0x000fc60005800000 */
[----:B------:R1:W-:Y:S01]  /*115f0*/  STL [R1+0x3b8], R6 ;  /* 0x0003b80601007387 */ /* 0x0003e20000100800 */
        /* <DEDUP_REMOVED lines=18> */
[C---:B------:R-:W-:Y:S02]  /*11720*/  SEL R18, R3.reuse, R18, !P3 ;  /* 0x0000001203127207 */ /* 0x040fe40005800000 */
[C---:B0-----:R-:W-:Y:S01]  /*11730*/  SEL R7, R3.reuse, R20, !P3 ;  /* 0x0000001403077207 */ /* 0x041fe20005800000 */
[----:B------:R-:W-:Y:S01]  /*11740*/  STL [R1+0x390], R21 ;  /* 0x0003901501007387 */ /* 0x000fe20000100800 */
[----:B-1----:R-:W-:-:S03]  /*11750*/  SEL R6, R3, R19, !P3 ;  /* 0x0000001303067207 */ /* 0x002fc60005800000 */
[----:B------:R0:W-:Y:S04]  /*11760*/  STL [R1+0x38c], R7 ;  /* 0x00038c0701007387 */ /* 0x0001e80000100800 */
        /* <DEDUP_REMOVED lines=19> */
[----:B0-----:R-:W-:-:S03]  /*118a0*/  SEL R7, R3, R8, !P3 ;  /* 0x0000000803077207 */ /* 0x001fc60005800000 */
[----:B------:R-:W-:Y:S01]  /*118b0*/  STL [R1+0x360], R9 ;  /* 0x0003600901007387 */ /* 0x000fe20000100800 */
[C---:B------:R-:W-:Y:S02]  /*118c0*/  SEL R8, R3.reuse, R58, !P3 ;  /* 0x0000003a03087207 */ /* 0x040fe40005800000 */
[C---:B-1----:R-:W-:Y:S01]  /*118d0*/  SEL R6, R3.reuse, R57, !P3 ;  /* 0x0000003903067207 */ /* 0x042fe20005800000 */
[----:B------:R0:W-:Y:S04]  /*118e0*/  STL [R1+0x35c], R7 ;  /* 0x00035c0701007387 */ /* 0x0001e80000100800 */
[----:B------:R1:W-:Y:S01]  /*118f0*/  STL [R1+0x358], R6 ;  /* 0x0003580601007387 */ /* 0x0003e20000100800 */
[----:B0-----:R-:W-:-:S03]  /*11900*/  SEL R7, R3, R59, !P3 ;  /* 0x0000003b03077207 */ /* 0x001fc60005800000 */
[----:B------:R0:W-:Y:S01]  /*11910*/  STL [R1+0x354], R8 ;  /* 0x0003540801007387 */ /* 0x0001e20000100800 */
[----:B-1----:R-:W-:-:S03]  /*11920*/  SEL R6, R3, R60, !P3 ;  /* 0x0000003c03067207 */ /* 0x002fc60005800000 */
[----:B------:R-:W2:Y:S04]  /*11930*/  LDL.LU R30, [R1+0x278] ;  /* 0x00027800011e7983 */ /* 0x000ea80000300800 */
[----:B------:R1:W-:Y:S04]  /*11940*/  STL [R1+0x350], R7 ;  /* 0x0003500701007387 */ /* 0x0003e80000100800 */
[----:B------:R-:W3:Y:S04]  /*11950*/  LDL.LU R29, [R1+0x270] ;  /* 0x00027000011d7983 */ /* 0x000ee80000300800 */
[----:B------:R4:W-:Y:S04]  /*11960*/  STL [R1+0x34c], R6 ;  /* 0x00034c0601007387 */ /* 0x0009e80000100800 */
        /* <DEDUP_REMOVED lines=20> */
[----:B0-----:R-:W3:Y:S04]  /*11ab0*/  LDL.LU R8, [R1+0x40] ;  /* 0x0000400001087983 */ /* 0x001ee80000300800 */
[----:B------:R-:W3:Y:S04]  /*11ac0*/  LDL.LU R57, [R1+0x3c] ;  /* 0x00003c0001397983 */ /* 0x000ee80000300800 */
[----:B------:R-:W3:Y:S04]  /*11ad0*/  LDL.LU R58, [R1+0x28] ;  /* 0x00002800013a7983 */ /* 0x000ee80000300800 */
[----:B------:R-:W3:Y:S04]  /*11ae0*/  LDL.LU R59, [R1+0x20] ;  /* 0x00002000013b7983 */ /* 0x000ee80000300800 */
[----:B------:R-:W3:Y:S04]  /*11af0*/  LDL.LU R60, [R1+0x10] ;  /* 0x00001000013c7983 */ /* 0x000ee80000300800 */
[----:B------:R-:W3:Y:S04]  /*11b00*/  LDL.LU R55, [R1+0xc] ;  /* 0x00000c0001377983 */ /* 0x000ee80000300800 */
[----:B------:R-:W3:Y:S04]  /*11b10*/  LDL.LU R61, [R1+0x8] ;  /* 0x00000800013d7983 */ /* 0x000ee80000300800 */
[----:B-1----:R-:W3:Y:S04]  /*11b20*/  LDL.LU R7, [R1+0x4] ;  /* 0x0000040001077983 */ /* 0x002ee80000300800 */
[----:B----4-:R-:W4:Y:S01]  /*11b30*/  LDL.LU R6, [R1] ;  /* 0x0000000001067983 */ /* 0x010f220000300800 */
[----:B--2---:R-:W-:-:S05]  /*11b40*/  SEL R30, R3, R30, !P3 ;  /* 0x0000001e031e7207 */ /* 0x004fca0005800000 */
[----:B------:R0:W-:Y:S01]  /*11b50*/  STL [R1+0x348], R30 ;  /* 0x0003481e01007387 */ /* 0x0001e20000100800 */
[----:B---3--:R-:W-:-:S03]  /*11b60*/  SEL R29, R3, R29, !P3 ;  /* 0x0000001d031d7207 */ /* 0x008fc60005800000 */
[----:B0-----:R-:W2:Y:S01]  /*11b70*/  LDL.LU R30, [R1+0x2434] ;  /* 0x00243400011e7983 */ /* 0x001ea20000300800 */
[----:B------:R-:W-:-:S03]  /*11b80*/  SEL R28, R3, R28, !P3 ;  /* 0x0000001c031c7207 */ /* 0x000fc60005800000 */
[----:B------:R0:W-:Y:S01]  /*11b90*/  STL [R1+0x344], R29 ;  /* 0x0003441d01007387 */ /* 0x0001e20000100800 */
[C---:B------:R-:W-:Y:S02]  /*11ba0*/  SEL R27, R3.reuse, R27, !P3 ;  /* 0x0000001b031b7207 */ /* 0x040fe40005800000 */
[C---:B------:R-:W-:Y:S01]  /*11bb0*/  SEL R26, R3.reuse, R26, !P3 ;  /* 0x0000001a031a7207 */ /* 0x040fe20005800000 */
[----:B0-----:R-:W3:Y:S01]  /*11bc0*/  LDL.LU R29, [R1+0x2430] ;  /* 0x00243000011d7983 */ /* 0x001ee20000300800 */
[----:B------:R-:W-:-:S03]  /*11bd0*/  SEL R25, R3, R25, !P3 ;  /* 0x0000001903197207 */ /* 0x000fc60005800000 */
[----:B------:R0:W-:Y:S01]  /*11be0*/  STL [R1+0x340], R28 ;  /* 0x0003401c01007387 */ /* 0x0001e20000100800 */
[C---:B------:R-:W-:Y:S02]  /*11bf0*/  SEL R24, R3.reuse, R24, !P3 ;  /* 0x0000001803187207 */ /* 0x040fe40005800000 */
[C---:B------:R-:W-:Y:S01]  /*11c00*/  SEL R23, R3.reuse, R23, !P3 ;  /* 0x0000001703177207 */ /* 0x040fe20005800000 */
[----:B0-----:R-:W2:Y:S04]  /*11c10*/  LDL.LU R28, [R1+0x242c] ;  /* 0x00242c00011c7983 */ /* 0x001ea80000300800 */
[----:B------:R0:W-:Y:S01]  /*11c20*/  STL [R1+0x33c], R27 ;  /* 0x00033c1b01007387 */ /* 0x0001e20000100800 */
[C---:B------:R-:W-:Y:S02]  /*11c30*/  SEL R22, R3.reuse, R22, !P3 ;  /* 0x0000001603167207 */ /* 0x040fe40005800000 */
[C---:B------:R-:W-:Y:S01]  /*11c40*/  SEL R21, R3.reuse, R21, !P3 ;  /* 0x0000001503157207 */ /* 0x040fe20005800000 */
[----:B0-----:R-:W2:Y:S04]  /*11c50*/  LDL.LU R27, [R1+0x2428] ;  /* 0x00242800011b7983 */ /* 0x001ea80000300800 */
[----:B------:R0:W-:Y:S01]  /*11c60*/  STL [R1+0x338], R26 ;  /* 0x0003381a01007387 */ /* 0x0001e20000100800 */
[----:B------:R-:W-:-:S03]  /*11c70*/  SEL R20, R3, R20, !P3 ;  /* 0x0000001403147207 */ /* 0x000fc60005800000 */
        /* <DEDUP_REMOVED lines=49> */
[----:B------:R0:W-:Y:S04]  /*11f90*/  STL [R1+0x2f0], R9 ;  /* 0x0002f00901007387 */ /* 0x0001e80000100800 */
[----:B0-----:R-:W2:Y:S04]  /*11fa0*/  LDL.LU R9, [R1+0x23e0] ;  /* 0x0023e00001097983 */ /* 0x001ea80000300800 */
[----:B------:R0:W-:Y:S04]  /*11fb0*/  STL [R1+0x2ec], R8 ;  /* 0x0002ec0801007387 */ /* 0x0001e80000100800 */
[----:B0-----:R-:W2:Y:S04]  /*11fc0*/  LDL.LU R8, [R1+0x23dc] ;  /* 0x0023dc0001087983 */ /* 0x001ea80000300800 */
[----:B------:R0:W-:Y:S04]  /*11fd0*/  STL [R1+0x2e8], R57 ;  /* 0x0002e83901007387 */ /* 0x0001e80000100800 */
[----:B0-----:R-:W3:Y:S04]  /*11fe0*/  LDL.LU R57, [R1+0x23d8] ;  /* 0x0023d80001397983 */ /* 0x001ee80000300800 */
[----:B------:R0:W-:Y:S04]  /*11ff0*/  STL [R1+0x2e4], R58 ;  /* 0x0002e43a01007387 */ /* 0x0001e80000100800 */
[----:B0-----:R-:W3:Y:S04]  /*12000*/  LDL.LU R58, [R1+0x23d4] ;  /* 0x0023d400013a7983 */ /* 0x001ee80000300800 */
[----:B------:R0:W-:Y:S04]  /*12010*/  STL [R1+0x2e0], R59 ;  /* 0x0002e03b01007387 */ /* 0x0001e80000100800 */
[----:B0-----:R-:W3:Y:S04]  /*12020*/  LDL.LU R59, [R1+0x23d0] ;  /* 0x0023d000013b7983 */ /* 0x001ee80000300800 */
[----:B------:R0:W-:Y:S04]  /*12030*/  STL [R1+0x2dc], R60 ;  /* 0x0002dc3c01007387 */ /* 0x0001e80000100800 */
[----:B0-----:R-:W3:Y:S01]  /*12040*/  LDL.LU R60, [R1+0x23cc] ;  /* 0x0023cc00013c7983 */ /* 0x001ee20000300800 */
[----:B------:R-:W-:-:S02]  /*12050*/  SEL R55, R3, R55, !P3 ;  /* 0x0000003703377207 */ /* 0x000fc40005800000 */
[----:B------:R-:W-:-:S03]  /*12060*/  SEL R61, R3, R61, !P3 ;  /* 0x0000003d033d7207 */ /* 0x000fc60005800000 */
[----:B------:R0:W-:Y:S04]  /*12070*/  STL [R1+0x2d8], R55 ;  /* 0x0002d83701007387 */ /* 0x0001e80000100800 */
[----:B------:R-:W-:Y:S01]  /*12080*/  STL [R1+0x2d4], R61 ;  /* 0x0002d43d01007387 */ /* 0x000fe20000100800 */
[C---:B0-----:R-:W-:Y:S02]  /*12090*/  SEL R55, R3.reuse, R7, !P3 ;  /* 0x0000000703377207 */ /* 0x041fe40005800000 */
[----:B----4-:R-:W-:-:S03]  /*120a0*/  SEL R7, R3, R6, !P3 ;  /* 0x0000000603077207 */ /* 0x010fc60005800000 */
[----:B------:R-:W-:Y:S04]  /*120b0*/  STL [R1+0x2d0], R55 ;  /* 0x0002d03701007387 */ /* 0x000fe80000100800 */
[----:B------:R3:W-:Y:S01]  /*120c0*/  STL [R1+0x2cc], R7 ;  /* 0x0002cc0701007387 */ /* 0x0007e20000100800 */
[C---:B--2---:R-:W-:Y:S02]  /*120d0*/  SEL R8, R3.reuse, R8, !P3 ;  /* 0x0000000803087207 */ /* 0x044fe40005800000 */
[C---:B---3--:R-:W-:Y:S02]  /*120e0*/  SEL R7, R3.reuse, R58, !P3 ;  /* 0x0000003a03077207 */ /* 0x048fe40005800000 */
[C---:B------:R-:W-:Y:S02]  /*120f0*/  SEL R55, R3.reuse, R59, !P3 ;  /* 0x0000003b03377207 */ /* 0x040fe40005800000 */
[----:B------:R-:W-:-:S05]  /*12100*/  SEL R6, R3, R60, !P3 ;  /* 0x0000003c03067207 */ /* 0x000fca0005800000 */
[----:B------:R0:W-:Y:S04]  /*12110*/  STL [R1+0x2c8], R6 ;  /* 0x0002c80601007387 */ /* 0x0001e80000100800 */
[----:B------:R-:W-:Y:S01]  /*12120*/  STL [R1+0x2c4], R55 ;  /* 0x0002c43701007387 */ /* 0x000fe20000100800 */
[----:B0-----:R-:W-:-:S03]  /*12130*/  SEL R6, R3, R57, !P3 ;  /* 0x0000003903067207 */ /* 0x001fc60005800000 */
[----:B------:R0:W-:Y:S04]  /*12140*/  STL [R1+0x2c0], R7 ;  /* 0x0002c00701007387 */ /* 0x0001e80000100800 */
[----:B------:R1:W-:Y:S04]  /*12150*/  STL [R1+0x2bc], R6 ;  /* 0x0002bc0601007387 */ /* 0x0003e80000100800 */
[----:B------:R2:W-:Y:S01]  /*12160*/  STL [R1+0x2b8], R8 ;  /* 0x0002b80801007387 */ /* 0x0005e20000100800 */
[C---:B0-----:R-:W-:Y:S02]  /*12170*/  SEL R7, R3.reuse, R9, !P3 ;  /* 0x0000000903077207 */ /* 0x041fe40005800000 */
[----:B-1----:R-:W-:-:S03]  /*12180*/  SEL R6, R3, R10, !P3 ;  /* 0x0000000a03067207 */ /* 0x002fc60005800000 */
[----:B------:R0:W-:Y:S01]  /*12190*/  STL [R1+0x2b4], R7 ;  /* 0x0002b40701007387 */ /* 0x0001e20000100800 */
[----:B--2---:R-:W-:-:S03]  /*121a0*/  SEL R8, R3, R11, !P3 ;  /* 0x0000000b03087207 */ /* 0x004fc60005800000 */
[----:B------:R1:W-:Y:S04]  /*121b0*/  STL [R1+0x2b0], R6 ;  /* 0x0002b00601007387 */ /* 0x0003e80000100800 */
[----:B------:R2:W-:Y:S01]  /*121c0*/  STL [R1+0x2ac], R8 ;  /* 0x0002ac0801007387 */ /* 0x0005e20000100800 */
[C---:B0-----:R-:W-:Y:S02]  /*121d0*/  SEL R7, R3.reuse, R12, !P3 ;  /* 0x0000000c03077207 */ /* 0x041fe40005800000 */
[----:B-1----:R-:W-:-:S03]  /*121e0*/  SEL R6, R3, R13, !P3 ;  /* 0x0000000d03067207 */ /* 0x002fc60005800000 */
[----:B------:R0:W-:Y:S01]  /*121f0*/  STL [R1+0x2a8], R7 ;  /* 0x0002a80701007387 */ /* 0x0001e20000100800 */
[----:B--2---:R-:W-:-:S03]  /*12200*/  SEL R8, R3, R14, !P3 ;  /* 0x0000000e03087207 */ /* 0x004fc60005800000 */
[----:B------:R1:W-:Y:S04]  /*12210*/  STL [R1+0x2a4], R6 ;  /* 0x0002a40601007387 */ /* 0x0003e80000100800 */
[----:B------:R-:W-:Y:S04]  /*12220*/  STL [R1+0x2a0], R8 ;  /* 0x0002a00801007387 */ /* 0x000fe80000100800 */
[----:B------:R-:W2:Y:S01]  /*12230*/  LDL.LU R60, [R1+0x1f0] ;  /* 0x0001f000013c7983 */ /* 0x000ea20000300800 */
[C---:B0-----:R-:W-:Y:S02]  /*12240*/  SEL R7, R3.reuse, R15, !P3 ;  /* 0x0000000f03077207 */ /* 0x041fe40005800000 */
[----:B-1----:R-:W-:-:S03]  /*12250*/  SEL R6, R3, R16, !P3 ;  /* 0x0000001003067207 */ /* 0x002fc60005800000 */
[----:B------:R0:W-:Y:S04]  /*12260*/  STL [R1+0x29c], R7 ;  /* 0x00029c0701007387 */ /* 0x0001e80000100800 */
[----:B------:R1:W-:Y:S04]  /*12270*/  STL [R1+0x298], R6 ;  /* 0x0002980601007387 */ /* 0x0003e80000100800 */
[----:B------:R-:W3:Y:S01]  /*12280*/  LDL.LU R59, [R1+0x1f4] ;  /* 0x0001f400013b7983 */ /* 0x000ee20000300800 */
[C---:B0-----:R-:W-:Y:S02]  /*12290*/  SEL R7, R3.reuse, R17, !P3 ;  /* 0x0000001103077207 */ /* 0x041fe40005800000 */
[----:B-1----:R-:W-:-:S03]  /*122a0*/  SEL R6, R3, R18, !P3 ;  /* 0x0000001203067207 */ /* 0x002fc60005800000 */
[----:B------:R0:W-:Y:S04]  /*122b0*/  STL [R1+0x290], R7 ;  /* 0x0002900701007387 */ /* 0x0001e80000100800 */
[----:B------:R1:W-:Y:S01]  /*122c0*/  STL [R1+0x288], R6 ;  /* 0x0002880601007387 */ /* 0x0003e20000100800 */
[----:B------:R-:W-:-:S03]  /*122d0*/  SEL R8, R3, R22, !P3 ;  /* 0x0000001603087207 */ /* 0x000fc60005800000 */
[----:B------:R-:W4:Y:S01]  /*122e0*/  LDL.LU R58, [R1+0x1e0] ;  /* 0x0001e000013a7983 */ /* 0x000f220000300800 */
[C---:B0-----:R-:W-:Y:S02]  /*122f0*/  SEL R7, R3.reuse, R19, !P3 ;  /* 0x0000001303077207 */ /* 0x041fe40005800000 */
[----:B-1----:R-:W-:-:S03]  /*12300*/  SEL R6, R3, R20, !P3 ;  /* 0x0000001403067207 */ /* 0x002fc60005800000 */
[----:B------:R0:W-:Y:S04]  /*12310*/  STL [R1+0x280], R7 ;  /* 0x0002800701007387 */ /* 0x0001e80000100800 */
[----:B------:R1:W-:Y:S01]  /*12320*/  STL [R1+0x27c], R6 ;  /* 0x00027c0601007387 */ /* 0x0003e20000100800 */
[C---:B0-----:R-:W-:Y:S02]  /*12330*/  SEL R7, R3.reuse, R21, !P3 ;  /* 0x0000001503077207 */ /* 0x041fe40005800000 */
[----:B-1----:R-:W-:-:S03]  /*12340*/  SEL R6, R3, R23, !P3 ;  /* 0x0000001703067207 */ /* 0x002fc60005800000 */
[----:B------:R0:W-:Y:S04]  /*12350*/  STL [R1+0x278], R7 ;  /* 0x0002780701007387 */ /* 0x0001e80000100800 */
[----:B------:R1:W-:Y:S01]  /*12360*/  STL [R1+0x270], R8 ;  /* 0x0002700801007387 */ /* 0x0003e20000100800 */
[----:B0-----:R-:W-:-:S03]  /*12370*/  SEL R7, R3, R24, !P3 ;  /* 0x0000001803077207 */ /* 0x001fc60005800000 */
[----:B------:R0:W-:Y:S01]  /*12380*/  STL [R1+0x26c], R6 ;  /* 0x00026c0601007387 */ /* 0x0001e20000100800 */
[----:B-1----:R-:W-:-:S03]  /*12390*/  SEL R8, R3, R25, !P3 ;  /* 0x0000001903087207 */ /* 0x002fc60005800000 */
[----:B------:R1:W-:Y:S04]  /*123a0*/  STL [R1+0x268], R7 ;  /* 0x0002680701007387 */ /* 0x0003e80000100800 */
[----:B------:R1:W-:Y:S01]  /*123b0*/  STL [R1+0x264], R8 ;  /* 0x0002640801007387 */ /* 0x0003e20000100800 */
[----:B0-----:R-:W-:-:S03]  /*123c0*/  SEL R6, R3, R26, !P3 ;  /* 0x0000001a03067207 */ /* 0x001fc60005800000 */
[----:B------:R-:W4:Y:S01]  /*123d0*/  LDL.LU R57, [R1+0x1e4] ;  /* 0x0001e40001397983 */ /* 0x000f220000300800 */
        /* <DEDUP_REMOVED lines=9> */
[----:B0-----:R-:W-:-:S03]  /*12470*/  SEL R6, R3, R31, !P3 ;  /* 0x0000001f03067207 */ /* 0x001fc60005800000 */
[----:B-1----:R-:W4:Y:S04]  /*12480*/  LDL.LU R8, [R1+0x1cc] ;  /* 0x0001cc0001087983 */ /* 0x002f280000300800 */
[----:B------:R0:W-:Y:S04]  /*12490*/  STL [R1+0x220], R7 ;  /* 0x0002200701007387 */ /* 0x0001e80000100800 */
[----:B------:R1:W-:Y:S01]  /*124a0*/  STL [R1+0x21c], R6 ;  /* 0x00021c0601007387 */ /* 0x0003e20000100800 */
[----:B0-----:R-:W-:-:S03]  /*124b0*/  SEL R7, R3, R32, !P3 ;  /* 0x0000002003077207 */ /* 0x001fc60005800000 */
[----:B-1----:R-:W4:Y:S04]  /*124c0*/  LDL.LU R6, [R1+0x194] ;  /* 0x0001940001067983 */ /* 0x002f280000300800 */
[----:B------:R0:W-:Y:S01]  /*124d0*/  STL [R1+0x218], R7 ;  /* 0x0002180701007387 */ /* 0x0001e20000100800 */
[----:B------:R-:W-:-:S03]  /*124e0*/  SEL R9, R3, R33, !P3 ;  /* 0x0000002103097207 */ /* 0x000fc60005800000 */
[----:B0-----:R-:W4:Y:S01]  /*124f0*/  LDL.LU R7, [R1+0x1ac] ;  /* 0x0001ac0001077983 */ /* 0x001f220000300800 */
[----:B------:R-:W-:-:S03]  /*12500*/  SEL R10, R3, R34, !P3 ;  /* 0x00000022030a7207 */ /* 0x000fc60005800000 */
[----:B------:R0:W-:Y:S04]  /*12510*/  STL [R1+0x210], R9 ;  /* 0x0002100901007387 */ /* 0x0001e80000100800 */
[----:B------:R-:W4:Y:S01]  /*12520*/  LDL.LU R61, [R1+0x1c4] ;  /* 0x0001c400013d7983 */ /* 0x000f220000300800 */
[----:B0-----:R-:W-:-:S03]  /*12530*/  SEL R9, R3, R35, !P3 ;  /* 0x0000002303097207 */ /* 0x001fc60005800000 */
[----:B------:R0:W-:Y:S04]  /*12540*/  STL [R1+0x20c], R10 ;  /* 0x00020c0a01007387 */ /* 0x0001e80000100800 */
[----:B------:R-:W4:Y:S04]  /*12550*/  LDL.LU R21, [R1+0x1c8] ;  /* 0x0001c80001157983 */ /* 0x000f280000300800 */
[----:B------:R1:W-:Y:S01]  /*12560*/  STL [R1+0x204], R9 ;  /* 0x0002040901007387 */ /* 0x0003e20000100800 */
[----:B0-----:R-:W-:-:S03]  /*12570*/  SEL R10, R3, R36, !P3 ;  /* 0x00000024030a7207 */ /* 0x001fc60005800000 */
[----:B-1----:R-:W4:Y:S04]  /*12580*/  LDL.LU R9, [R1+0x1b0] ;  /* 0x0001b00001097983 */ /* 0x002f280000300800 */
[----:B------:R2:W-:Y:S04]  /*12590*/  STL [R1+0x200], R10 ;  /* 0x0002000a01007387 */ /* 0x0005e80000100800 */
[----:B------:R-:W4:Y:S01]  /*125a0*/  LDL.LU R20, [R1+0x1c0] ;  /* 0x0001c00001147983 */ /* 0x000f220000300800 */
[----:B--2---:R-:W-:-:S03]  /*125b0*/  SEL R10, R3, R60, !P3 ;  /* 0x0000003c030a7207 */ /* 0x004fc60005800000 */
[----:B------:R-:W2:Y:S04]  /*125c0*/  LDL.LU R60, [R1+0x1b4] ;  /* 0x0001b400013c7983 */ /* 0x000ea80000300800 */
[----:B------:R3:W-:Y:S04]  /*125d0*/  STL [R1+0x1fc], R10 ;  /* 0x0001fc0a01007387 */ /* 0x0007e80000100800 */
[----:B------:R-:W2:Y:S01]  /*125e0*/  LDL.LU R19, [R1+0x1bc] ;  /* 0x0001bc0001137983 */ /* 0x000ea20000300800 */
[----:B---3--:R-:W-:-:S03]  /*125f0*/  SEL R10, R3, R59, !P3 ;  /* 0x0000003b030a7207 */ /* 0x008fc60005800000 */
[----:B------:R-:W3:Y:S04]  /*12600*/  LDL.LU R59, [R1+0x1b8] ;  /* 0x0001b800013b7983 */ /* 0x000ee80000300800 */
[----:B------:R4:W-:Y:S04]  /*12610*/  STL [R1+0x1f8], R10 ;  /* 0x0001f80a01007387 */ /* 0x0009e80000100800 */
[----:B------:R-:W3:Y:S04]  /*12620*/  LDL.LU R18, [R1+0x184] ;  /* 0x0001840001127983 */ /* 0x000ee80000300800 */
[----:B------:R-:W3:Y:S01]  /*12630*/  LDL.LU R17, [R1+0x18c] ;  /* 0x00018c0001117983 */ /* 0x000ee20000300800 */
[----:B----4-:R-:W-:-:S05]  /*12640*/  SEL R10, R3, R58, !P3 ;  /* 0x0000003a030a7207 */ /* 0x010fca0005800000 */
[----:B------:R0:W-:Y:S04]  /*12650*/  STL [R1+0x1f4], R10 ;  /* 0x0001f40a01007387 */ /* 0x0001e80000100800 */
[----:B------:R-:W4:Y:S04]  /*12660*/  LDL.LU R16, [R1+0x17c] ;  /* 0x00017c0001107983 */ /* 0x000f280000300800 */
[----:B------:R-:W4:Y:S04]  /*12670*/  LDL.LU R15, [R1+0x178] ;  /* 0x00017800010f7983 */ /* 0x000f280000300800 */
[----:B------:R-:W4:Y:S04]  /*12680*/  LDL.LU R14, [R1+0x174] ;  /* 0x00017400010e7983 */ /* 0x000f280000300800 */
[----:B------:R-:W4:Y:S04]  /*12690*/  LDL.LU R13, [R1+0x170] ;  /* 0x00017000010d7983 */ /* 0x000f280000300800 */
[----:B------:R-:W4:Y:S01]  /*126a0*/  LDL.LU R58, [R1+0x16c] ;  /* 0x00016c00013a7983 */ /* 0x000f220000300800 */
[----:B------:R-:W-:-:S03]  /*126b0*/  SEL R11, R3, R57, !P3 ;  /* 0x00000039030b7207 */ /* 0x000fc60005800000 */
[----:B------:R-:W4:Y:S04]  /*126c0*/  LDL.LU R57, [R1+0x168] ;  /* 0x0001680001397983 */ /* 0x000f280000300800 */
[----:B------:R1:W-:Y:S04]  /*126d0*/  STL [R1+0x1f0], R11 ;  /* 0x0001f00b01007387 */ /* 0x0003e80000100800 */
[----:B------:R-:W4:Y:S01]  /*126e0*/  LDL.LU R12, [R1+0x164] ;  /* 0x00016400010c7983 */ /* 0x000f220000300800 */
[----:B0-----:R-:W-:-:S03]  /*126f0*/  SEL R10, R3, R55, !P3 ;  /* 0x00000037030a7207 */ /* 0x001fc60005800000 */
[----:B-1----:R-:W4:Y:S04]  /*12700*/  LDL.LU R11, [R1+0x160] ;  /* 0x00016000010b7983 */ /* 0x002f280000300800 */
[----:B------:R0:W-:Y:S04]  /*12710*/  STL [R1+0x1ec], R10 ;  /* 0x0001ec0a01007387 */ /* 0x0001e80000100800 */
[----:B------:R-:W4:Y:S01]  /*12720*/  LDL.LU R55, [R1+0x15c] ;  /* 0x00015c0001377983 */ /* 0x000f220000300800 */
[----:B0-----:R-:W-:-:S03]  /*12730*/  SEL R10, R3, R8, !P3 ;  /* 0x00000008030a7207 */ /* 0x001fc60005800000 */
[----:B------:R-:W4:Y:S04]  /*12740*/  LDL.LU R8, [R1+0x154] ;  /* 0x0001540001087983 */ /* 0x000f280000300800 */
[----:B------:R0:W-:Y:S01]  /*12750*/  STL [R1+0x1e8], R10 ;  /* 0x0001e80a01007387 */ /* 0x0001e20000100800 */
[----:B------:R-:W-:-:S03]  /*12760*/  SEL R22, R3, R6, !P3 ;  /* 0x0000000603167207 */ /* 0x000fc60005800000 */
[----:B------:R-:W4:Y:S04]  /*12770*/  LDL.LU R6, [R1+0x14c] ;  /* 0x00014c0001067983 */ /* 0x000f280000300800 */
[----:B------:R1:W-:Y:S01]  /*12780*/  STL [R1+0x1e4], R22 ;  /* 0x0001e41601007387 */ /* 0x0003e20000100800 */
[----:B0-----:R-:W-:-:S03]  /*12790*/  SEL R10, R3, R7, !P3 ;  /* 0x00000007030a7207 */ /* 0x001fc60005800000 */
[----:B------:R-:W4:Y:S04]  /*127a0*/  LDL.LU R7, [R1+0x140] ;  /* 0x0001400001077983 */ /* 0x000f280000300800 */
[----:B------:R0:W-:Y:S01]  /*127b0*/  STL [R1+0x1e0], R10 ;  /* 0x0001e00a01007387 */ /* 0x0001e20000100800 */
[----:B-1----:R-:W-:-:S03]  /*127c0*/  SEL R22, R3, R61, !P3 ;  /* 0x0000003d03167207 */ /* 0x002fc60005800000 */
[----:B0-----:R-:W4:Y:S04]  /*127d0*/  LDL.LU R10, [R1+0x144] ;  /* 0x00014400010a7983 */ /* 0x001f280000300800 */
[----:B------:R-:W4:Y:S01]  /*127e0*/  LDL.LU R61, [R1+0x13c] ;  /* 0x00013c00013d7983 */ /* 0x000f220000300800 */
[----:B------:R-:W-:-:S03]  /*127f0*/  SEL R21, R3, R21, !P3 ;  /* 0x0000001503157207 */ /* 0x000fc60005800000 */
[----:B------:R0:W-:Y:S02]  /*12800*/  STL [R1+0x1dc], R22 ;  /* 0x0001dc1601007387 */ /* 0x0001e40000100800 */
[C---:B0-----:R-:W-:Y:S02]  /*12810*/  SEL R22, R3.reuse, R9, !P3 ;  /* 0x0000000903167207 */ /* 0x041fe40005800000 */
[----:B------:R-:W4:Y:S04]  /*12820*/  LDL.LU R9, [R1+0x138] ;  /* 0x0001380001097983 */ /* 0x000f280000300800 */
[----:B------:R0:W-:Y:S04]  /*12830*/  STL [R1+0x1cc], R21 ;  /* 0x0001cc1501007387 */ /* 0x0001e80000100800 */
[----:B------:R-:W-:Y:S01]  /*12840*/  STL [R1+0x1c8], R22 ;  /* 0x0001c81601007387 */ /* 0x000fe20000100800 */
[----:B0-----:R-:W-:-:S02]  /*12850*/  SEL R21, R3, R20, !P3 ;  /* 0x0000001403157207 */ /* 0x001fc40005800000 */
[C---:B--2---:R-:W-:Y:S02]  /*12860*/  SEL R20, R3.reuse, R60, !P3 ;  /* 0x0000003c03147207 */ /* 0x044fe40005800000 */
[----:B------:R-:W2:Y:S04]  /*12870*/  LDL.LU R60, [R1+0x134] ;  /* 0x00013400013c7983 */ /* 0x000ea80000300800 */
[----:B------:R-:W-:Y:S01]  /*12880*/  STL [R1+0x1c4], R21 ;  /* 0x0001c41501007387 */ /* 0x000fe20000100800 */
[----:B------:R-:W-:-:S03]  /*12890*/  SEL R19, R3, R19, !P3 ;  /* 0x0000001303137207 */ /* 0x000fc60005800000 */
[----:B------:R3:W-:Y:S02]  /*128a0*/  STL [R1+0x1c0], R20 ;  /* 0x0001c01401007387 */ /* 0x0007e40000100800 */
[C---:B---3--:R-:W-:Y:S02]  /*128b0*/  SEL R20, R3.reuse, R59, !P3 ;  /* 0x0000003b03147207 */ /* 0x048fe40005800000 */
[----:B------:R-:W3:Y:S04]  /*128c0*/  LDL.LU R59, [R1+0x130] ;  /* 0x00013000013b7983 */ /* 0x000ee80000300800 */
[----:B------:R0:W-:Y:S04]  /*128d0*/  STL [R1+0x1bc], R19 ;  /* 0x0001bc1301007387 */ /* 0x0001e80000100800 */
[----:B------:R-:W-:Y:S01]  /*128e0*/  STL [R1+0x1b8], R20 ;  /* 0x0001b81401007387 */ /* 0x000fe20000100800 */
[----:B0-----:R-:W-:-:S02]  /*128f0*/  SEL R19, R3, R18, !P3 ;  /* 0x0000001203137207 */ /* 0x001fc40005800000 */
[C---:B------:R-:W-:Y:S02]  /*12900*/  SEL R18, R3.reuse, R17, !P3 ;  /* 0x0000001103127207 */ /* 0x040fe40005800000 */
[C---:B----4-:R-:W-:Y:S01]  /*12910*/  SEL R17, R3.reuse, R16, !P3 ;  /* 0x0000001003117207 */ /* 0x050fe20005800000 */
[----:B------:R-:W-:Y:S01]  /*12920*/  STL [R1+0x1b4], R19 ;  /* 0x0001b41301007387 */ /* 0x000fe20000100800 */
[----:B------:R-:W-:-:S03]  /*12930*/  SEL R16, R3, R15, !P3 ;  /* 0x0000000f03107207 */ /* 0x000fc60005800000 */
[----:B------:R-:W-:Y:S01]  /*12940*/  STL [R1+0x1b0], R18 ;  /* 0x0001b01201007387 */ /* 0x000fe20000100800 */
[----:B------:R-:W-:-:S03]  /*12950*/  SEL R15, R3, R14, !P3 ;  /* 0x0000000e030f7207 */ /* 0x000fc60005800000 */
[----:B------:R-:W-:Y:S01]  /*12960*/  STL [R1+0x1ac], R17 ;  /* 0x0001ac1101007387 */ /* 0x000fe20000100800 */
[----:B------:R-:W-:-:S03]  /*12970*/  SEL R14, R3, R13, !P3 ;  /* 0x0000000d030e7207 */ /* 0x000fc60005800000 */
[----:B------:R-:W-:Y:S01]  /*12980*/  STL [R1+0x194], R16 ;  /* 0x0001941001007387 */ /* 0x000fe20000100800 */
[----:B------:R-:W-:-:S03]  /*12990*/  SEL R13, R3, R58, !P3 ;  /* 0x0000003a030d7207 */ /* 0x000fc60005800000 */
[----:B------:R-:W-:Y:S04]  /*129a0*/  STL [R1+0x18c], R15 ;  /* 0x00018c0f01007387 */ /* 0x000fe80000100800 */
[----:B------:R-:W4:Y:S04]  /*129b0*/  LDL.LU R58, [R1+0x12c] ;  /* 0x00012c00013a7983 */ /* 0x000f280000300800 */
[----:B------:R0:W-:Y:S04]  /*129c0*/  STL [R1+0x184], R14 ;  /* 0x0001840e01007387 */ /* 0x0001e80000100800 */
[----:B------:R1:W-:Y:S01]  /*129d0*/  STL [R1+0x17c], R13 ;  /* 0x00017c0d01007387 */ /* 0x0003e20000100800 */
[----:B0-----:R-:W-:-:S03]  /*129e0*/  SEL R14, R3, R57, !P3 ;  /* 0x00000039030e7207 */ /* 0x001fc60005800000 */
[----:B------:R-:W4:Y:S01]  /*129f0*/  LDL.LU R57, [R1+0x11c] ;  /* 0x00011c0001397983 */ /* 0x000f220000300800 */
[----:B-1----:R-:W-:-:S03]  /*12a00*/  SEL R13, R3, R12, !P3 ;  /* 0x0000000c030d7207 */ /* 0x002fc60005800000 */
[----:B------:R-:W-:Y:S01]  /*12a10*/  STL [R1+0x178], R14 ;  /* 0x0001780e01007387 */ /* 0x000fe20000100800 */
[----:B------:R-:W-:-:S03]  /*12a20*/  SEL R12, R3, R11, !P3 ;  /* 0x0000000b030c7207 */ /* 0x000fc60005800000 */
[----:B------:R-:W-:Y:S01]  /*12a30*/  STL [R1+0x174], R13 ;  /* 0x0001740d01007387 */ /* 0x000fe20000100800 */
[----:B------:R-:W-:-:S03]  /*12a40*/  SEL R11, R3, R55, !P3 ;  /* 0x00000037030b7207 */ /* 0x000fc60005800000 */
[----:B------:R-:W4:Y:S04]  /*12a50*/  LDL.LU R55, [R1+0x118] ;  /* 0x0001180001377983 */ /* 0x000f280000300800 */
[----:B------:R0:W-:Y:S04]  /*12a60*/  STL [R1+0x170], R12 ;  /* 0x0001700c01007387 */ /* 0x0001e80000100800 */
[----:B------:R1:W-:Y:S01]  /*12a70*/  STL [R1+0x16c], R11 ;  /* 0x00016c0b01007387 */ /* 0x0003e20000100800 */
[----:B0-----:R-:W-:-:S03]  /*12a80*/  SEL R12, R3, R8, !P3 ;  /* 0x00000008030c7207 */ /* 0x001fc60005800000 */
[----:B------:R-:W4:Y:S04]  /*12a90*/  LDL.LU R8, [R1+0x114] ;  /* 0x0001140001087983 */ /* 0x000f280000300800 */
[----:B------:R0:W-:Y:S01]  /*12aa0*/  STL [R1+0x168], R12 ;  /* 0x0001680c01007387 */ /* 0x0001e20000100800 */
[----:B-1----:R-:W-:-:S03]  /*12ab0*/  SEL R11, R3, R6, !P3 ;  /* 0x00000006030b7207 */ /* 0x002fc60005800000 */
[----:B------:R-:W4:Y:S04]  /*12ac0*/  LDL.LU R6, [R1+0x110] ;  /* 0x0001100001067983 */ /* 0x000f280000300800 */
[----:B------:R1:W-:Y:S01]  /*12ad0*/  STL [R1+0x164], R11 ;  /* 0x0001640b01007387 */ /* 0x0003e20000100800 */
[----:B0-----:R-:W-:-:S03]  /*12ae0*/  SEL R12, R3, R7, !P3 ;  /* 0x00000007030c7207 */ /* 0x001fc60005800000 */
[----:B------:R-:W4:Y:S04]  /*12af0*/  LDL.LU R7, [R1+0x10c] ;  /* 0x00010c0001077983 */ /* 0x000f280000300800 */
[----:B------:R-:W-:Y:S04]  /*12b00*/  STL [R1+0x160], R12 ;  /* 0x0001600c01007387 */ /* 0x000fe80000100800 */
[----:B------:R-:W4:Y:S01]  /*12b10*/  LDL.LU R21, [R1+0x108] ;  /* 0x0001080001157983 */ /* 0x000f220000300800 */
[C---:B-1----:R-:W-:Y:S02]  /*12b20*/  SEL R11, R3.reuse, R10, !P3 ;  /* 0x0000000a030b7207 */ /* 0x042fe40005800000 */
[----:B------:R-:W-:-:S03]  /*12b30*/  SEL R10, R3, R61, !P3 ;  /* 0x0000003d030a7207 */ /* 0x000fc60005800000 */
[----:B------:R-:W-:Y:S04]  /*12b40*/  STL [R1+0x15c], R11 ;  /* 0x00015c0b01007387 */ /* 0x000fe80000100800 */
[----:B------:R-:W4:Y:S04]  /*12b50*/  LDL.LU R61, [R1+0x100] ;  /* 0x00010000013d7983 */ /* 0x000f280000300800 */
[----:B------:R0:W-:Y:S04]  /*12b60*/  STL [R1+0x154], R10 ;  /* 0x0001540a01007387 */ /* 0x0001e80000100800 */
[----:B------:R-:W4:Y:S01]  /*12b70*/  LDL.LU R20, [R1+0x104] ;  /* 0x0001040001147983 */ /* 0x000f220000300800 */
[----:B0-----:R-:W-:-:S03]  /*12b80*/  SEL R10, R3, R9, !P3 ;  /* 0x00000009030a7207 */ /* 0x001fc60005800000 */
[----:B------:R-:W4:Y:S04]  /*12b90*/  LDL.LU R9, [R1+0x48] ;  /* 0x0000480001097983 */ /* 0x000f280000300800 */
[----:B------:R2:W-:Y:S04]  /*12ba0*/  STL [R1+0x14c], R10 ;  /* 0x00014c0a01007387 */ /* 0x0005e80000100800 */
[----:B------:R-:W4:Y:S01]  /*12bb0*/  LDL.LU R19, [R1+0xf8] ;  /* 0x0000f80001137983 */ /* 0x000f220000300800 */
[----:B--2---:R-:W-:-:S03]  /*12bc0*/  SEL R10, R3, R60, !P3 ;  /* 0x0000003c030a7207 */ /* 0x004fc60005800000 */
[----:B------:R-:W2:Y:S04]  /*12bd0*/  LDL.LU R60, [R1+0xd4] ;  /* 0x0000d400013c7983 */ /* 0x000ea80000300800 */
[----:B------:R3:W-:Y:S04]  /*12be0*/  STL [R1+0x144], R10 ;  /* 0x0001440a01007387 */ /* 0x0007e80000100800 */
[----:B------:R-:W2:Y:S04]  /*12bf0*/  LDL.LU R18, [R1+0xd8] ;  /* 0x0000d80001127983 */ /* 0x000ea80000300800 */
[----:B------:R-:W2:Y:S01]  /*12c00*/  LDL.LU R17, [R1+0xec] ;  /* 0x0000ec0001117983 */ /* 0x000ea20000300800 */
[----:B---3--:R-:W-:-:S05]  /*12c10*/  SEL R10, R3, R59, !P3 ;  /* 0x0000003b030a7207 */ /* 0x008fca0005800000 */
[----:B------:R0:W-:Y:S04]  /*12c20*/  STL [R1+0x140], R10 ;  /* 0x0001400a01007387 */ /* 0x0001e80000100800 */
[----:B------:R-:W3:Y:S04]  /*12c30*/  LDL.LU R16, [R1+0xf4] ;  /* 0x0000f40001107983 */ /* 0x000ee80000300800 */
[----:B------:R-:W3:Y:S04]  /*12c40*/  LDL.LU R15, [R1+0xdc] ;  /* 0x0000dc00010f7983 */ /* 0x000ee80000300800 */
[----:B------:R-:W3:Y:S04]  /*12c50*/  LDL.LU R14, [R1+0xe8] ;  /* 0x0000e800010e7983 */ /* 0x000ee80000300800 */
[----:B------:R-:W3:Y:S04]  /*12c60*/  LDL.LU R13, [R1+0xe0] ;  /* 0x0000e000010d7983 */ /* 0x000ee80000300800 */
[----:B------:R-:W3:Y:S01]  /*12c70*/  LDL.LU R59, [R1+0xe4] ;  /* 0x0000e400013b7983 */ /* 0x000ee20000300800 */
[----:B----4-:R-:W-:-:S03]  /*12c80*/  SEL R11, R3, R58, !P3 ;  /* 0x0000003a030b7207 */ /* 0x010fc60005800000 */
        /* <DEDUP_REMOVED lines=26> */
[C---:B------:R-:W-:Y:S02]  /*12e30*/  SEL R20, R3.reuse, R9, !P3 ;  /* 0x0000000903147207 */ /* 0x040fe40005800000 */
[----:B------:R-:W4:Y:S04]  /*12e40*/  LDL.LU R9, [R1+0x98] ;  /* 0x0000980001097983 */ /* 0x000f280000300800 */
[----:B------:R-:W-:Y:S04]  /*12e50*/  STL [R1+0x110], R21 ;  /* 0x0001101501007387 */ /* 0x000fe80000100800 */
[----:B------:R2:W-:Y:S02]  /*12e60*/  STL [R1+0x10c], R20 ;  /* 0x00010c1401007387 */ /* 0x0005e40000100800 */
[----:B--2---:R-:W-:-:S02]  /*12e70*/  SEL R20, R3, R60, !P3 ;  /* 0x0000003c03147207 */ /* 0x004fc40005800000 */
[----:B------:R-:W2:Y:S01]  /*12e80*/  LDL.LU R60, [R1+0x94] ;  /* 0x00009400013c7983 */ /* 0x000ea20000300800 */
[----:B------:R-:W-:-:S05]  /*12e90*/  SEL R19, R3, R19, !P3 ;  /* 0x0000001303137207 */ /* 0x000fca0005800000 */
[----:B------:R0:W-:Y:S04]  /*12ea0*/  STL [R1+0x108], R19 ;  /* 0x0001081301007387 */ /* 0x0001e80000100800 */
[----:B------:R-:W-:Y:S01]  /*12eb0*/  STL [R1+0x104], R20 ;  /* 0x0001041401007387 */ /* 0x000fe20000100800 */
[C---:B0-----:R-:W-:Y:S02]  /*12ec0*/  SEL R19, R3.reuse, R18, !P3 ;  /* 0x0000001203137207 */ /* 0x041fe40005800000 */
[----:B------:R-:W-:-:S03]  /*12ed0*/  SEL R18, R3, R17, !P3 ;  /* 0x0000001103127207 */ /* 0x000fc60005800000 */
[----:B------:R-:W-:Y:S01]  /*12ee0*/  STL [R1+0x100], R19 ;  /* 0x0001001301007387 */ /* 0x000fe20000100800 */
[----:B---3--:R-:W-:-:S03]  /*12ef0*/  SEL R17, R3, R16, !P3 ;  /* 0x0000001003117207 */ /* 0x008fc60005800000 */
        /* <DEDUP_REMOVED lines=8> */
[----:B------:R-:W3:Y:S04]  /*12f80*/  LDL.LU R59, [R1+0x7c] ;  /* 0x00007c00013b7983 */ /* 0x000ee80000300800 */
[----:B------:R4:W-:Y:S04]  /*12f90*/  STL [R1+0xe8], R14 ;  /* 0x0000e80e01007387 */ /* 0x0009e80000100800 */
[----:B------:R0:W-:Y:S01]  /*12fa0*/  STL [R1+0xe4], R13 ;  /* 0x0000e40d01007387 */ /* 0x0001e20000100800 */
[----:B----4-:R-:W-:-:S03]  /*12fb0*/  SEL R14, R3, R58, !P3 ;  /* 0x0000003a030e7207 */ /* 0x010fc60005800000 */
[----:B------:R-:W4:Y:S01]  /*12fc0*/  LDL.LU R58, [R1+0x84] ;  /* 0x00008400013a7983 */ /* 0x000f220000300800 */
[----:B0-----:R-:W-:-:S03]  /*12fd0*/  SEL R13, R3, R12, !P3 ;  /* 0x0000000c030d7207 */ /* 0x001fc60005800000 */
        /* <DEDUP_REMOVED lines=27> */
[----:B0-----:R-:W-:-:S03]  /*13190*/  SEL R10, R3, R9, !P3 ;  /* 0x00000009030a7207 */ /* 0x001fc60005800000 */
[----:B------:R-:W4:Y:S04]  /*131a0*/  LDL.LU R9, [R1+0x60] ;  /* 0x0000600001097983 */ /* 0x000f280000300800 */
[----:B------:R2:W-:Y:S04]  /*131b0*/  STL [R1+0xa8], R10 ;  /* 0x0000a80a01007387 */ /* 0x0005e80000100800 */
[----:B------:R-:W4:Y:S04]  /*131c0*/  LDL.LU R18, [R1+0x6c] ;  /* 0x00006c0001127983 */ /* 0x000f280000300800 */
[----:B------:R-:W4:Y:S01]  /*131d0*/  LDL.LU R17, [R1+0x64] ;  /* 0x0000640001117983 */ /* 0x000f220000300800 */
[----:B--2---:R-:W-:-:S05]  /*131e0*/  SEL R10, R3, R60, !P3 ;  /* 0x0000003c030a7207 */ /* 0x004fca0005800000 */
[----:B------:R4:W-:Y:S04]  /*131f0*/  STL [R1+0xa4], R10 ;  /* 0x0000a40a01007387 */ /* 0x0009e80000100800 */
[----:B------:R-:W2:Y:S04]  /*13200*/  LDL.LU R16, [R1+0x5c] ;  /* 0x00005c0001107983 */ /* 0x000ea80000300800 */
[----:B------:R-:W2:Y:S04]  /*13210*/  LDL.LU R15, [R1+0x294] ;  /* 0x00029400010f7983 */ /* 0x000ea80000300800 */
[----:B------:R-:W2:Y:S04]  /*13220*/  LDL.LU R14, [R1+0x28c] ;  /* 0x00028c00010e7983 */ /* 0x000ea80000300800 */
[----:B------:R-:W2:Y:S04]  /*13230*/  LDL.LU R13, [R1+0x284] ;  /* 0x00028400010d7983 */ /* 0x000ea80000300800 */
[----:B------:R-:W2:Y:S01]  /*13240*/  LDL.LU R60, [R1+0x274] ;  /* 0x00027400013c7983 */ /* 0x000ea20000300800 */
[----:B---3--:R-:W-:-:S03]  /*13250*/  SEL R11, R3, R59, !P3 ;  /* 0x0000003b030b7207 */ /* 0x008fc60005800000 */
[----:B------:R-:W3:Y:S04]  /*13260*/  LDL.LU R59, [R1+0x260] ;  /* 0x00026000013b7983 */ /* 0x000ee80000300800 */
[----:B------:R0:W-:Y:S04]  /*13270*/  STL [R1+0x9c], R11 ;  /* 0x00009c0b01007387 */ /* 0x0001e80000100800 */
[----:B------:R-:W3:Y:S01]  /*13280*/  LDL.LU R12, [R1+0x25c] ;  /* 0x00025c00010c7983 */ /* 0x000ee20000300800 */
[----:B----4-:R-:W-:-:S03]  /*13290*/  SEL R10, R3, R58, !P3 ;  /* 0x0000003a030a7207 */ /* 0x010fc60005800000 */
[----:B0-----:R-:W4:Y:S04]  /*132a0*/  LDL.LU R11, [R1+0x258] ;  /* 0x00025800010b7983 */ /* 0x001f280000300800 */
[----:B------:R0:W-:Y:S04]  /*132b0*/  STL [R1+0x98], R10 ;  /* 0x0000980a01007387 */ /* 0x0001e80000100800 */
[----:B------:R-:W4:Y:S01]  /*132c0*/  LDL.LU R58, [R1+0x254] ;  /* 0x00025400013a7983 */ /* 0x000f220000300800 */
[----:B------:R-:W-:-:S03]  /*132d0*/  SEL R22, R3, R57, !P3 ;  /* 0x0000003903167207 */ /* 0x000fc60005800000 */
[----:B------:R-:W4:Y:S04]  /*132e0*/  LDL.LU R57, [R1+0x250] ;  /* 0x0002500001397983 */ /* 0x000f280000300800 */
[----:B------:R-:W-:Y:S01]  /*132f0*/  STL [R1+0x94], R22 ;  /* 0x0000941601007387 */ /* 0x000fe20000100800 */
[----:B0-----:R-:W-:-:S03]  /*13300*/  SEL R10, R3, R55, !P3 ;  /* 0x00000037030a7207 */ /* 0x001fc60005800000 */
[----:B------:R-:W4:Y:S04]  /*13310*/  LDL.LU R55, [R1+0x248] ;  /* 0x0002480001377983 */ /* 0x000f280000300800 */
[----:B------:R0:W-:Y:S01]  /*13320*/  STL [R1+0x90], R10 ;  /* 0x0000900a01007387 */ /* 0x0001e20000100800 */
[----:B------:R-:W-:-:S03]  /*13330*/  SEL R8, R3, R8, !P3 ;  /* 0x0000000803087207 */ /* 0x000fc60005800000 */
[----:B0-----:R-:W4:Y:S04]  /*13340*/  LDL.LU R10, [R1+0x23c] ;  /* 0x00023c00010a7983 */ /* 0x001f280000300800 */
[----:B------:R0:W-:Y:S01]  /*13350*/  STL [R1+0x8c], R8 ;  /* 0x00008c0801007387 */ /* 0x0001e20000100800 */
[----:B------:R-:W-:-:S03]  /*13360*/  SEL R22, R3, R6, !P3 ;  /* 0x0000000603167207 */ /* 0x000fc60005800000 */
        /* <DEDUP_REMOVED lines=10> */
[----:B------:R-:W4:Y:S01]  /*13410*/  LDL.LU R61, [R1+0x22c] ;  /* 0x00022c00013d7983 */ /* 0x000f220000300800 */
[----:B------:R-:W-:-:S03]  /*13420*/  SEL R19, R3, R19, !P3 ;  /* 0x0000001303137207 */ /* 0x000fc60005800000 */
[----:B------:R-:W-:Y:S04]  /*13430*/  STL [R1+0x7c], R21 ;  /* 0x00007c1501007387 */ /* 0x000fe80000100800 */
[----:B------:R0:W-:Y:S02]  /*13440*/  STL [R1+0x78], R20 ;  /* 0x0000781401007387 */ /* 0x0001e40000100800 */
[C---:B0-----:R-:W-:Y:S02]  /*13450*/  SEL R20, R3.reuse, R9, !P3 ;  /* 0x0000000903147207 */ /* 0x041fe40005800000 */
[----:B------:R-:W4:Y:S04]  /*13460*/  LDL.LU R9, [R1+0x228] ;  /* 0x0002280001097983 */ /* 0x000f280000300800 */
[----:B------:R0:W-:Y:S04]  /*13470*/  STL [R1+0x74], R19 ;  /* 0x0000741301007387 */ /* 0x0001e80000100800 */
[----:B------:R-:W-:Y:S01]  /*13480*/  STL [R1+0x70], R20 ;  /* 0x0000701401007387 */ /* 0x000fe20000100800 */
[----:B0-----:R-:W-:-:S02]  /*13490*/  SEL R19, R3, R18, !P3 ;  /* 0x0000001203137207 */ /* 0x001fc40005800000 */
[----:B------:R-:W-:-:S03]  /*134a0*/  SEL R18, R3, R17, !P3 ;  /* 0x0000001103127207 */ /* 0x000fc60005800000 */
[----:B------:R-:W-:Y:S04]  /*134b0*/  STL [R1+0x6c], R19 ;  /* 0x00006c1301007387 */ /* 0x000fe80000100800 */
[----:B------:R-:W-:Y:S01]  /*134c0*/  STL [R1+0x64], R18 ;  /* 0x0000641201007387 */ /* 0x000fe20000100800 */
[C---:B--2---:R-:W-:Y:S02]  /*134d0*/  SEL R17, R3.reuse, R16, !P3 ;  /* 0x0000001003117207 */ /* 0x044fe40005800000 */
[----:B------:R-:W-:-:S03]  /*134e0*/  SEL R16, R3, R15, !P3 ;  /* 0x0000000f03107207 */ /* 0x000fc60005800000 */
[----:B------:R-:W-:Y:S01]  /*134f0*/  STL [R1+0x60], R17 ;  /* 0x0000601101007387 */ /* 0x000fe20000100800 */
[----:B------:R-:W-:-:S03]  /*13500*/  SEL R15, R3, R14, !P3 ;  /* 0x0000000e030f7207 */ /* 0x000fc60005800000 */
[----:B------:R-:W-:Y:S01]  /*13510*/  STL [R1+0x5c], R16 ;  /* 0x00005c1001007387 */ /* 0x000fe20000100800 */
[----:B------:R-:W-:-:S03]  /*13520*/  SEL R14, R3, R13, !P3 ;  /* 0x0000000d030e7207 */ /* 0x000fc60005800000 */
[----:B------:R-:W-:Y:S01]  /*13530*/  STL [R1+0x58], R15 ;  /* 0x0000580f01007387 */ /* 0x000fe20000100800 */
[----:B------:R-:W-:-:S03]  /*13540*/  SEL R13, R3, R60, !P3 ;  /* 0x0000003c030d7207 */ /* 0x000fc60005800000 */
[----:B------:R-:W2:Y:S04]  /*13550*/  LDL.LU R60, [R1+0x1d8] ;  /* 0x0001d800013c7983 */ /* 0x000ea80000300800 */
[----:B------:R3:W-:Y:S04]  /*13560*/  STL [R1+0x54], R14 ;  /* 0x0000540e01007387 */ /* 0x0007e80000100800 */
[----:B------:R0:W-:Y:S01]  /*13570*/  STL [R1+0x48], R13 ;  /* 0x0000480d01007387 */ /* 0x0001e20000100800 */
[----:B---3--:R-:W-:-:S03]  /*13580*/  SEL R14, R3, R59, !P3 ;  /* 0x0000003b030e7207 */ /* 0x008fc60005800000 */
[----:B------:R-:W3:Y:S01]  /*13590*/  LDL.LU R59, [R1+0x1d4] ;  /* 0x0001d400013b7983 */ /* 0x000ee20000300800 */
[----:B0-----:R-:W-:-:S03]  /*135a0*/  SEL R13, R3, R12, !P3 ;  /* 0x0000000c030d7207 */ /* 0x001fc60005800000 */
[----:B------:R-:W-:Y:S01]  /*135b0*/  STL [R1+0x44], R14 ;  /* 0x0000440e01007387 */ /* 0x000fe20000100800 */
[----:B----4-:R-:W-:-:S03]  /*135c0*/  SEL R12, R3, R11, !P3 ;  /* 0x0000000b030c7207 */ /* 0x010fc60005800000 */
[----:B------:R-:W-:Y:S01]  /*135d0*/  STL [R1+0x40], R13 ;  /* 0x0000400d01007387 */ /* 0x000fe20000100800 */
[----:B------:R-:W-:-:S03]  /*135e0*/  SEL R11, R3, R58, !P3 ;  /* 0x0000003a030b7207 */ /* 0x000fc60005800000 */
[----:B------:R-:W4:Y:S04]  /*135f0*/  LDL.LU R58, [R1+0x1d0] ;  /* 0x0001d000013a7983 */ /* 0x000f280000300800 */
[----:B------:R0:W-:Y:S04]  /*13600*/  STL [R1+0x3c], R12 ;  /* 0x00003c0c01007387 */ /* 0x0001e80000100800 */
[----:B------:R1:W-:Y:S01]  /*13610*/  STL [R1+0x28], R11 ;  /* 0x0000280b01007387 */ /* 0x0003e20000100800 */
[----:B0-----:R-:W-:-:S03]  /*13620*/  SEL R12, R3, R57, !P3 ;  /* 0x00000039030c7207 */ /* 0x001fc60005800000 */
[----:B------:R-:W4:Y:S04]  /*13630*/  LDL.LU R57, [R1+0x1a8] ;  /* 0x0001a80001397983 */ /* 0x000f280000300800 */
[----:B------:R-:W-:Y:S01]  /*13640*/  STL [R1+0x20], R12 ;  /* 0x0000200c01007387 */ /* 0x000fe20000100800 */
[----:B-1----:R-:W-:-:S03]  /*13650*/  SEL R11, R3, R55, !P3 ;  /* 0x00000037030b7207 */ /* 0x002fc60005800000 */
[----:B------:R-:W4:Y:S04]  /*13660*/  LDL.LU R55, [R1+0x1a4] ;  /* 0x0001a40001377983 */ /* 0x000f280000300800 */
[----:B------:R0:W-:Y:S01]  /*13670*/  STL [R1+0x1c], R11 ;  /* 0x00001c0b01007387 */ /* 0x0001e20000100800 */
[----:B------:R-:W-:-:S03]  /*13680*/  SEL R10, R3, R10, !P3 ;  /* 0x0000000a030a7207 */ /* 0x000fc60005800000 */
[----:B0-----:R-:W4:Y:S04]  /*13690*/  LDL.LU R11, [R1+0x1a0] ;  /* 0x0001a000010b7983 */ /* 0x001f280000300800 */
[----:B------:R-:W-:Y:S04]  /*136a0*/  STL [R1+0x18], R10 ;  /* 0x0000180a01007387 */ /* 0x000fe80000100800 */
[----:B------:R-:W4:Y:S01]  /*136b0*/  LDL.LU R15, [R1+0x19c] ;  /* 0x00019c00010f7983 */ /* 0x000f220000300800 */
[C---:B------:R-:W-:Y:S02]  /*136c0*/  SEL R8, R3.reuse, R8, !P3 ;  /* 0x0000000803087207 */ /* 0x040fe40005800000 */
[----:B------:R-:W-:-:S03]  /*136d0*/  SEL R6, R3, R6, !P3 ;  /* 0x0000000603067207 */ /* 0x000fc60005800000 */
[----:B------:R0:W-:Y:S01]  /*136e0*/  STL [R1+0x14], R8 ;  /* 0x0000140801007387 */ /* 0x0001e20000100800 */
[----:B------:R-:W-:-:S03]  /*136f0*/  SEL R5, R3, R5, !P3 ;  /* 0x0000000503057207 */ /* 0x000fc60005800000 */
[----:B------:R-:W-:Y:S01]  /*13700*/  STL [R1+0x2350], R6 ;  /* 0x0023500601007387 */ /* 0x000fe20000100800 */
[----:B------:R-:W-:-:S03]  /*13710*/  SEL R4, R3, R4, !P3 ;  /* 0x0000000403047207 */ /* 0x000fc60005800000 */
[----:B0-----:R-:W4:Y:S01]  /*13720*/  LDL.LU R8, [R1+0x198] ;  /* 0x0001980001087983 */ /* 0x001f220000300800 */
[----:B------:R-:W-:-:S05]  /*13730*/  SEL R7, R3, R7, !P3 ;  /* 0x0000000703077207 */ /* 0x000fca0005800000 */
[----:B------:R-:W-:Y:S04]  /*13740*/  STL [R1+0x2354], R7 ;  /* 0x0023540701007387 */ /* 0x000fe80000100800 */
[----:B------:R-:W4:Y:S01]  /*13750*/  LDL.LU R12, [R1+0x190] ;  /* 0x00019000010c7983 */ /* 0x000f220000300800 */
[----:B------:R-:W-:-:S05]  /*13760*/  SEL R61, R3, R61, !P3 ;  /* 0x0000003d033d7207 */ /* 0x000fca0005800000 */
[----:B------:R-:W-:Y:S01]  /*13770*/  STL [R1+0x2358], R61 ;  /* 0x0023583d01007387 */ /* 0x000fe20000100800 */
[----:B------:R-:W-:-:S05]  /*13780*/  SEL R20, R3, R9, !P3 ;  /* 0x0000000903147207 */ /* 0x000fca0005800000 */
[----:B------:R-:W-:Y:S04]  /*13790*/  STL [R1+0x235c], R20 ;  /* 0x00235c1401007387 */ /* 0x000fe80000100800 */
[----:B------:R-:W4:Y:S04]  /*137a0*/  LDL.LU R10, [R1+0x188] ;  /* 0x00018800010a7983 */ /* 0x000f280000300800 */
[----:B------:R-:W-:Y:S04]  /*137b0*/  STL [R1+0x2360], R5 ;  /* 0x0023600501007387 */ /* 0x000fe80000100800 */
[----:B------:R-:W4:Y:S04]  /*137c0*/  LDL.LU R13, [R1+0x180] ;  /* 0x00018000010d7983 */ /* 0x000f280000300800 */
[----:B------:R-:W-:Y:S01]  /*137d0*/  STL [R1+0x2364], R4 ;  /* 0x0023640401007387 */ /* 0x000fe20000100800 */
[----:B--2---:R-:W-:-:S05]  /*137e0*/  SEL R60, R3, R60, !P3 ;  /* 0x0000003c033c7207 */ /* 0x004fca0005800000 */
[----:B------:R-:W-:Y:S04]  /*137f0*/  STL [R1+0x2368], R60 ;  /* 0x0023683c01007387 */ /* 0x000fe80000100800 */
[----:B------:R-:W2:Y:S04]  /*13800*/  LDL.LU R9, [R1+0x158] ;  /* 0x0001580001097983 */ /* 0x000ea80000300800 */
[----:B------:R-:W2:Y:S01]  /*13810*/  LDL.LU R14, [R1+0x150] ;  /* 0x00015000010e7983 */ /* 0x000ea20000300800 */
[----:B---3--:R-:W-:-:S05]  /*13820*/  SEL R59, R3, R59, !P3 ;  /* 0x0000003b033b7207 */ /* 0x008fca0005800000 */
[----:B------:R-:W-:Y:S01]  /*13830*/  STL [R1+0x236c], R59 ;  /* 0x00236c3b01007387 */ /* 0x000fe20000100800 */
[----:B----4-:R-:W-:-:S05]  /*13840*/  SEL R58, R3, R58, !P3 ;  /* 0x0000003a033a7207 */ /* 0x010fca0005800000 */
[----:B------:R-:W-:Y:S01]  /*13850*/  STL [R1+0x2370], R58 ;  /* 0x0023703a01007387 */ /* 0x000fe20000100800 */
[----:B------:R-:W-:-:S05]  /*13860*/  SEL R57, R3, R57, !P3 ;  /* 0x0000003903397207 */ /* 0x000fca0005800000 */
[----:B------:R-:W-:Y:S01]  /*13870*/  STL [R1+0x2374], R57 ;  /* 0x0023743901007387 */ /* 0x000fe20000100800 */
[----:B------:R-:W-:-:S05]  /*13880*/  SEL R55, R3, R55, !P3 ;  /* 0x0000003703377207 */ /* 0x000fca0005800000 */
[----:B------:R-:W-:Y:S01]  /*13890*/  STL [R1+0x2378], R55 ;  /* 0x0023783701007387 */ /* 0x000fe20000100800 */
[----:B------:R-:W-:-:S03]  /*138a0*/  SEL R36, R3, R11, !P3 ;  /* 0x0000000b03247207 */ /* 0x000fc60005800000 */
[----:B------:R-:W3:Y:S01]  /*138b0*/  LDL.LU R11, [R1+0x148] ;  /* 0x00014800010b7983 */ /* 0x000ee20000300800 */
[----:B------:R-:W-:-:S03]  /*138c0*/  SEL R35, R3, R15, !P3 ;  /* 0x0000000f03237207 */ /* 0x000fc60005800000 */
[----:B------:R0:W-:Y:S04]  /*138d0*/  STL [R1+0x237c], R36 ;  /* 0x00237c2401007387 */ /* 0x0001e80000100800 */
[----:B------:R-:W4:Y:S04]  /*138e0*/  LDL.LU R16, [R1+0x120] ;  /* 0x0001200001107983 */ /* 0x000f280000300800 */
[----:B------:R-:W-:Y:S01]  /*138f0*/  STL [R1+0x2380], R35 ;  /* 0x0023802301007387 */ /* 0x000fe20000100800 */
[----:B------:R-:W-:-:S03]  /*13900*/  SEL R34, R3, R8, !P3 ;  /* 0x0000000803227207 */ /* 0x000fc60005800000 */
[----:B------:R-:W4:Y:S04]  /*13910*/  LDL.LU R8, [R1+0x128] ;  /* 0x0001280001087983 */ /* 0x000f280000300800 */
        /* <DEDUP_REMOVED lines=8> */
[----:B------:R-:W4:Y:S01]  /*139a0*/  LDL.LU R18, [R1+0xb4] ;  /* 0x0000b40001127983 */ /* 0x000f220000300800 */
[----:B------:R-:W-:-:S03]  /*139b0*/  SEL R23, R3, R13, !P3 ;  /* 0x0000000d03177207 */ /* 0x000fc60005800000 */
[----:B------:R-:W-:Y:S04]  /*139c0*/  STL [R1+0x238c], R21 ;  /* 0x00238c1501007387 */ /* 0x000fe80000100800 */
[----:B------:R-:W4:Y:S04]  /*139d0*/  LDL.LU R13, [R1+0xb0] ;  /* 0x0000b000010d7983 */ /* 0x000f280000300800 */
[----:B------:R-:W4:Y:S04]  /*139e0*/  LDL.LU R19, [R1+0xa0] ;  /* 0x0000a00001137983 */ /* 0x000f280000300800 */
[----:B------:R-:W-:Y:S01]  /*139f0*/  STL [R1+0x2390], R23 ;  /* 0x0023901701007387 */ /* 0x000fe20000100800 */
[----:B--2---:R-:W-:-:S05]  /*13a00*/  SEL R9, R3, R9, !P3 ;  /* 0x0000000903097207 */ /* 0x004fca0005800000 */
[----:B------:R-:W-:Y:S04]  /*13a10*/  STL [R1+0x2394], R9 ;  /* 0x0023940901007387 */ /* 0x000fe80000100800 */
[----:B------:R-:W2:Y:S01]  /*13a20*/  LDL.LU R24, [R1+0x38] ;  /* 0x0000380001187983 */ /* 0x000ea20000300800 */
[----:B------:R-:W-:-:S03]  /*13a30*/  SEL R14, R3, R14, !P3 ;  /* 0x0000000e030e7207 */ /* 0x000fc60005800000 */
[----:B------:R-:W2:Y:S04]  /*13a40*/  LDL.LU R25, [R1+0x68] ;  /* 0x0000680001197983 */ /* 0x000ea80000300800 */
[----:B------:R-:W2:Y:S04]  /*13a50*/  LDL.LU R26, [R1+0x4c] ;  /* 0x00004c00011a7983 */ /* 0x000ea80000300800 */
[----:B------:R-:W2:Y:S04]  /*13a60*/  LDL.LU R27, [R1+0x50] ;  /* 0x00005000011b7983 */ /* 0x000ea80000300800 */
[----:B------:R-:W2:Y:S04]  /*13a70*/  LDL.LU R28, [R1+0x34] ;  /* 0x00003400011c7983 */ /* 0x000ea80000300800 */
[----:B------:R-:W2:Y:S04]  /*13a80*/  LDL.LU R29, [R1+0x30] ;  /* 0x00003000011d7983 */ /* 0x000ea80000300800 */
[----:B------:R-:W-:Y:S04]  /*13a90*/  STL [R1+0x2398], R14 ;  /* 0x0023980e01007387 */ /* 0x000fe80000100800 */
[----:B------:R-:W2:Y:S01]  /*13aa0*/  LDL.LU R30, [R1+0x2c] ;  /* 0x00002c00011e7983 */ /* 0x000ea20000300800 */
[----:B------:R-:W-:-:S02]  /*13ab0*/  SEL R37, R3, R37, !P3 ;  /* 0x0000002503257207 */ /* 0x000fc40005800000 */
[----:B---3--:R-:W-:-:S05]  /*13ac0*/  SEL R11, R3, R11, !P3 ;  /* 0x0000000b030b7207 */ /* 0x008fca0005800000 */
[----:B------:R-:W-:Y:S04]  /*13ad0*/  STL [R1+0x239c], R11 ;  /* 0x00239c0b01007387 */ /* 0x000fe80000100800 */
[----:B------:R-:W3:Y:S01]  /*13ae0*/  LDL.LU R31, [R1+0x24] ;  /* 0x00002400011f7983 */ /* 0x000ee20000300800 */
[----:B----4-:R-:W-:-:S05]  /*13af0*/  SEL R16, R3, R16, !P3 ;  /* 0x0000001003107207 */ /* 0x010fca0005800000 */
[----:B------:R-:W-:Y:S01]  /*13b00*/  STL [R1+0x23a0], R16 ;  /* 0x0023a01001007387 */ /* 0x000fe20000100800 */
[C---:B------:R-:W-:Y:S02]  /*13b10*/  SEL R8, R3.reuse, R8, !P3 ;  /* 0x0000000803087207 */ /* 0x040fe40005800000 */
[----:B------:R-:W-:-:S03]  /*13b20*/  SEL R22, R3, R22, !P3 ;  /* 0x0000001603167207 */ /* 0x000fc60005800000 */
[----:B------:R-:W-:Y:S04]  /*13b30*/  STL [R1+0x23a4], R8 ;  /* 0x0023a40801007387 */ /* 0x000fe80000100800 */
[----:B------:R-:W-:Y:S01]  /*13b40*/  STL [R1+0x23a8], R22 ;  /* 0x0023a81601007387 */ /* 0x000fe20000100800 */
[C---:B------:R-:W-:Y:S02]  /*13b50*/  SEL R12, R3.reuse, R12, !P3 ;  /* 0x0000000c030c7207 */ /* 0x040fe40005800000 */
[----:B------:R-:W-:-:S03]  /*13b60*/  SEL R17, R3, R17, !P3 ;  /* 0x0000001103117207 */ /* 0x000fc60005800000 */
[----:B------:R-:W-:Y:S04]  /*13b70*/  STL [R1+0x23ac], R12 ;  /* 0x0023ac0c01007387 */ /* 0x000fe80000100800 */
[----:B------:R-:W-:Y:S01]  /*13b80*/  STL [R1+0x23b0], R17 ;  /* 0x0023b01101007387 */ /* 0x000fe20000100800 */
[C---:B------:R-:W-:Y:S02]  /*13b90*/  SEL R10, R3.reuse, R10, !P3 ;  /* 0x0000000a030a7207 */ /* 0x040fe40005800000 */
[----:B------:R-:W-:-:S03]  /*13ba0*/  SEL R18, R3, R18, !P3 ;  /* 0x0000001203127207 */ /* 0x000fc60005800000 */
[----:B------:R1:W-:Y:S01]  /*13bb0*/  STL [R1+0x23b4], R10 ;  /* 0x0023b40a01007387 */ /* 0x0003e20000100800 */
[----:B------:R-:W-:-:S03]  /*13bc0*/  SEL R13, R3, R13, !P3 ;  /* 0x0000000d030d7207 */ /* 0x000fc60005800000 */
[----:B------:R-:W-:Y:S01]  /*13bd0*/  STL [R1+0x23b8], R18 ;  /* 0x0023b81201007387 */ /* 0x000fe20000100800 */
[----:B------:R-:W-:-:S03]  /*13be0*/  SEL R19, R3, R19, !P3 ;  /* 0x0000001303137207 */ /* 0x000fc60005800000 */
[----:B------:R-:W-:Y:S04]  /*13bf0*/  STL [R1+0x23bc], R13 ;  /* 0x0023bc0d01007387 */ /* 0x000fe80000100800 */
[----:B------:R-:W-:Y:S04]  /*13c00*/  STL [R1+0x23c0], R19 ;  /* 0x0023c01301007387 */ /* 0x000fe80000100800 */
[----:B------:R-:W-:Y:S01]  /*13c10*/  STL [R1+0x23c4], R37 ;  /* 0x0023c42501007387 */ /* 0x000fe20000100800 */
[----:B--2---:R-:W-:-:S05]  /*13c20*/  SEL R24, R3, R24, !P3 ;  /* 0x0000001803187207 */ /* 0x004fca0005800000 */
[----:B------:R-:W-:Y:S04]  /*13c30*/  STL [R1+0x23c8], R24 ;  /* 0x0023c81801007387 */ /* 0x000fe80000100800 */
[----:B------:R-:W2:Y:S04]  /*13c40*/  LDL.LU R32, [R1+0x5d4] ;  /* 0x0005d40001207983 */ /* 0x000ea80000300800 */
[----:B------:R-:W4:Y:S04]  /*13c50*/  LDL.LU R33, [R1+0x5d0] ;  /* 0x0005d00001217983 */ /* 0x000f280000300800 */
[----:B0-----:R-:W4:Y:S04]  /*13c60*/  LDL.LU R36, [R1+0x3f0] ;  /* 0x0003f00001247983 */ /* 0x001f280000300800 */
        /* <DEDUP_REMOVED lines=11> */
[----:B------:R-:W-:-:S02]  /*13d20*/  @!P0 IMAD.MOV R0, RZ, RZ, -R0 ;  /* 0x000000ffff008224 */ /* 0x000fc400078e0a00 */
[----:B------:R-:W-:Y:S01]  /*13d30*/  @!P1 IMAD.MOV R2, RZ, RZ, -R2 ;  /* 0x000000ffff029224 */ /* 0x000fe200078e0a02 */
[----:B------:R-:W-:Y:S01]  /*13d40*/  @!P2 IADD3 R56, PT, PT, -R56, RZ, RZ ;  /* 0x000000ff3838a210 */ /* 0x000fe20007ffe1ff */
[----:B------:R-:W-:Y:S02]  /*13d50*/  @!P4 IMAD.MOV R52, RZ, RZ, -R52 ;  /* 0x000000ffff34c224 */ /* 0x000fe400078e0a34 */
[----:B------:R-:W-:Y:S02]  /*13d60*/  @!P6 IMAD.MOV R53, RZ, RZ, -R53 ;  /* 0x000000ffff35e224 */ /* 0x000fe400078e0a35 */
[----:B------:R-:W-:Y:S01]  /*13d70*/  @!P5 IMAD.MOV R54, RZ, RZ, -R54 ;  /* 0x000000ffff36d224 */ /* 0x000fe200078e0a36 */
[C---:B------:R-:W-:Y:S02]  /*13d80*/  SEL R25, R3.reuse, R25, !P3 ;  /* 0x0000001903197207 */ /* 0x040fe40005800000 */
[C---:B------:R-:W-:Y:S02]  /*13d90*/  SEL R26, R3.reuse, R26, !P3 ;  /* 0x0000001a031a7207 */ /* 0x040fe40005800000 */
[----:B------:R-:W-:-:S02]  /*13da0*/  SEL R27, R3, R27, !P3 ;  /* 0x0000001b031b7207 */ /* 0x000fc40005800000 */
[C---:B------:R-:W-:Y:S02]  /*13db0*/  SEL R28, R3.reuse, R28, !P3 ;  /* 0x0000001c031c7207 */ /* 0x040fe40005800000 */
[C---:B------:R-:W-:Y:S02]  /*13dc0*/  SEL R29, R3.reuse, R29, !P3 ;  /* 0x0000001d031d7207 */ /* 0x040fe40005800000 */
[C---:B------:R-:W-:Y:S02]  /*13dd0*/  SEL R30, R3.reuse, R30, !P3 ;  /* 0x0000001e031e7207 */ /* 0x040fe40005800000 */
[C---:B------:R-:W-:Y:S02]  /*13de0*/  SEL R38, R3.reuse, R38, !P3 ;  /* 0x0000002603267207 */ /* 0x040fe40005800000 */
[C---:B---3--:R-:W-:Y:S02]  /*13df0*/  SEL R31, R3.reuse, R31, !P3 ;  /* 0x0000001f031f7207 */ /* 0x048fe40005800000 */
[----:B------:R-:W-:-:S02]  /*13e00*/  SEL R39, R3, R39, !P3 ;  /* 0x0000002703277207 */ /* 0x000fc40005800000 */
[C---:B------:R-:W-:Y:S02]  /*13e10*/  SEL R40, R3.reuse, R40, !P3 ;  /* 0x0000002803287207 */ /* 0x040fe40005800000 */
[C---:B------:R-:W-:Y:S02]  /*13e20*/  SEL R41, R3.reuse, R41, !P3 ;  /* 0x0000002903297207 */ /* 0x040fe40005800000 */
[C---:B------:R-:W-:Y:S02]  /*13e30*/  SEL R42, R3.reuse, R42, !P3 ;  /* 0x0000002a032a7207 */ /* 0x040fe40005800000 */
[C---:B------:R-:W-:Y:S02]  /*13e40*/  SEL R43, R3.reuse, R43, !P3 ;  /* 0x0000002b032b7207 */ /* 0x040fe40005800000 */
[C---:B------:R-:W-:Y:S02]  /*13e50*/  SEL R44, R3.reuse, R44, !P3 ;  /* 0x0000002c032c7207 */ /* 0x040fe40005800000 */
        /* <DEDUP_REMOVED lines=12> */
[----:B------:R-:W-:Y:S01]  /*13f20*/  SEL R2, R3, R2, !P3 ;  /* 0x0000000203027207 */ /* 0x000fe20005800000 */
[----:B--2---:R-:W-:-:S02]  /*13f30*/  IMAD R32, R32, UR6, RZ ;  /* 0x0000000620207c24 */ /* 0x004fc4000f8e02ff */
[----:B----4-:R-:W-:-:S03]  /*13f40*/  IMAD R33, R33, UR6, RZ ;  /* 0x0000000621217c24 */ /* 0x010fc6000f8e02ff */
[C---:B-1----:R-:W-:Y:S02]  /*13f50*/  LEA R10, P0, R32.reuse, UR12, 0x1 ;  /* 0x0000000c200a7c11 */ /* 0x042fe4000f8008ff */
[C---:B------:R-:W-:Y:S02]  /*13f60*/  LEA R8, P1, R33.reuse, UR12, 0x1 ;  /* 0x0000000c21087c11 */ /* 0x040fe4000f8208ff */
[----:B------:R-:W-:Y:S02]  /*13f70*/  LEA.HI.X.SX32 R11, R32, UR13, 0x1, P0 ;  /* 0x0000000d200b7c11 */ /* 0x000fe400080f0eff */
[----:B------:R-:W-:-:S03]  /*13f80*/  LEA.HI.X.SX32 R9, R33, UR13, 0x1, P1 ;  /* 0x0000000d21097c11 */ /* 0x000fc600088f0eff */
[----:B------:R0:W-:Y:S04]  /*13f90*/  STL.64 [R1+0x950], R10 ;  /* 0x0009500a01007387 */ /* 0x0001e80000100a00 */
[----:B------:R1:W-:Y:S01]  /*13fa0*/  STL.64 [R1+0x948], R8 ;  /* 0x0009480801007387 */ /* 0x0003e20000100a00 */
[----:B0-----:R-:W-:Y:S02]  /*13fb0*/  IMAD R10, R59, UR7, RZ ;  /* 0x000000073b0a7c24 */ /* 0x001fe4000f8e02ff */
[----:B-1----:R-:W-:Y:S02]  /*13fc0*/  IMAD R8, R58, UR7, RZ ;  /* 0x000000073a087c24 */ /* 0x002fe4000f8e02ff */
[----:B------:R-:W-:-:S03]  /*13fd0*/  IMAD R9, R60, UR7, RZ ;  /* 0x000000073c097c24 */ /* 0x000fc6000f8e02ff */
[----:B------:R0:W-:Y:S01]  /*13fe0*/  STL [R1+0x208], R8 ;  /* 0x0002080801007387 */ /* 0x0001e20000100800 */
[----:B------:R-:W-:-:S03]  /*13ff0*/  IMAD R5, R5, UR7, RZ ;  /* 0x0000000705057c24 */ /* 0x000fc6000f8e02ff */
[----:B------:R-:W-:Y:S01]  /*14000*/  STL [R1+0x230], R10 ;  /* 0x0002300a01007387 */ /* 0x000fe20000100800 */
[----:B0-----:R-:W-:-:S03]  /*14010*/  IMAD R8, R4, UR7, RZ ;  /* 0x0000000704087c24 */ /* 0x001fc6000f8e02ff */
[----:B------:R-:W-:Y:S01]  /*14020*/  STL [R1+0x234], R9 ;  /* 0x0002340901007387 */ /* 0x000fe20000100800 */
[----:B------:R-:W-:-:S03]  /*14030*/  IMAD R4, R20, UR7, RZ ;  /* 0x0000000714047c24 */ /* 0x000fc6000f8e02ff */
[----:B------:R0:W-:Y:S04]  /*14040*/  STL [R1+0x248], R8 ;  /* 0x0002480801007387 */ /* 0x0001e80000100800 */
[----:B------:R1:W-:Y:S01]  /*14050*/  STL [R1+0x258], R5 ;  /* 0x0002580501007387 */ /* 0x0003e20000100800 */
[----:B0-----:R-:W-:-:S03]  /*14060*/  IMAD R8, R61, UR7, RZ ;  /* 0x000000073d087c24 */ /* 0x001fc6000f8e02ff */
[----:B------:R0:W-:Y:S01]  /*14070*/  STL [R1+0x25c], R4 ;  /* 0x00025c0401007387 */ /* 0x0001e20000100800 */
[----:B-1----:R-:W-:-:S03]  /*14080*/  IMAD R5, R7, UR7, RZ ;  /* 0x0000000707057c24 */ /* 0x002fc6000f8e02ff */
[----:B------:R1:W-:Y:S04]  /*14090*/  STL [R1+0x274], R8 ;  /* 0x0002740801007387 */ /* 0x0003e80000100800 */
[----:B------:R-:W2:Y:S01]  /*140a0*/  LDL.LU R24, [R1+0x3c0] ;  /* 0x0003c00001187983 */ /* 0x000ea20000300800 */
[----:B0-----:R-:W-:-:S03]  /*140b0*/  IMAD R4, R6, UR7, RZ ;  /* 0x0000000706047c24 */ /* 0x001fc6000f8e02ff */
[----:B------:R-:W-:Y:S04]  /*140c0*/  STL [R1+0x284], R5 ;  /* 0x0002840501007387 */ /* 0x000fe80000100800 */
[----:B------:R-:W3:Y:S04]  /*140d0*/  LDL.LU R37, [R1+0x3bc] ;  /* 0x0003bc0001257983 */ /* 0x000ee80000300800 */
[----:B------:R0:W-:Y:S04]  /*140e0*/  STL [R1+0x3c8], R4 ;  /* 0x0003c80401007387 */ /* 0x0001e80000100800 */
[----:B------:R-:W4:Y:S04]  /*140f0*/  LDL.LU R19, [R1+0x3b8] ;  /* 0x0003b80001137983 */ /* 0x000f280000300800 */
[----:B------:R-:W4:Y:S04]  /*14100*/  LDL.LU R13, [R1+0x3b4] ;  /* 0x0003b400010d7983 */ /* 0x000f280000300800 */
[----:B------:R-:W4:Y:S04]  /*14110*/  LDL.LU R18, [R1+0x3b0] ;  /* 0x0003b00001127983 */ /* 0x000f280000300800 */
[----:B------:R-:W4:Y:S04]  /*14120*/  LDL.LU R10, [R1+0x3ac] ;  /* 0x0003ac00010a7983 */ /* 0x000f280000300800 */
[----:B------:R-:W4:Y:S04]  /*14130*/  LDL.LU R17, [R1+0x3a8] ;  /* 0x0003a80001117983 */ /* 0x000f280000300800 */
[----:B------:R-:W4:Y:S04]  /*14140*/  LDL.LU R12, [R1+0x3a4] ;  /* 0x0003a400010c7983 */ /* 0x000f280000300800 */
[----:B------:R-:W4:Y:S04]  /*14150*/  LDL.LU R22, [R1+0x3a0] ;  /* 0x0003a00001167983 */ /* 0x000f280000300800 */
[----:B-1----:R-:W4:Y:S04]  /*14160*/  LDL.LU R8, [R1+0x39c] ;  /* 0x00039c0001087983 */ /* 0x002f280000300800 */
[----:B------:R-:W4:Y:S04]  /*14170*/  LDL.LU R16, [R1+0x398] ;  /* 0x0003980001107983 */ /* 0x000f280000300800 */
[----:B------:R-:W4:Y:S04]  /*14180*/  LDL.LU R11, [R1+0x394] ;  /* 0x00039400010b7983 */ /* 0x000f280000300800 */
[----:B------:R-:W4:Y:S04]  /*14190*/  LDL.LU R14, [R1+0x390] ;  /* 0x00039000010e7983 */ /* 0x000f280000300800 */
[----:B------:R-:W4:Y:S04]  /*141a0*/  LDL.LU R9, [R1+0x38c] ;  /* 0x00038c0001097983 */ /* 0x000f280000300800 */
[----:B------:R-:W4:Y:S04]  /*141b0*/  LDL.LU R23, [R1+0x388] ;  /* 0x0003880001177983 */ /* 0x000f280000300800 */
[----:B------:R-:W4:Y:S04]  /*141c0*/  LDL.LU R21, [R1+0x384] ;  /* 0x0003840001157983 */ /* 0x000f280000300800 */
[----:B------:R-:W4:Y:S01]  /*141d0*/  LDL.LU R15, [R1+0x380] ;  /* 0x00038000010f7983 */ /* 0x000f220000300800 */
[----:B------:R-:W-:-:S03]  /*141e0*/  IMAD R3, R36, UR7, RZ ;  /* 0x0000000724037c24 */ /* 0x000fc6000f8e02ff */
[----:B------:R-:W4:Y:S04]  /*141f0*/  LDL.LU R34, [R1+0x37c] ;  /* 0x00037c0001227983 */ /* 0x000f280000300800 */
[----:B------:R-:W4:Y:S01]  /*14200*/  LDL.LU R35, [R1+0x378] ;  /* 0x0003780001237983 */ /* 0x000f220000300800 */
[----:B------:R-:W-:-:S03]  /*14210*/  IMAD R32, R55, UR7, RZ ;  /* 0x0000000737207c24 */ /* 0x000fc6000f8e02ff */
[----:B------:R-:W4:Y:S01]  /*14220*/  LDL.LU R36, [R1+0x374] ;  /* 0x0003740001247983 */ /* 0x000f220000300800 */
[----:B------:R-:W-:-:S03]  /*14230*/  IMAD R33, R57, UR7, RZ ;  /* 0x0000000739217c24 */ /* 0x000fc6000f8e02ff */
[----:B------:R-:W4:Y:S04]  /*14240*/  LDL.LU R55, [R1+0x370] ;  /* 0x0003700001377983 */ /* 0x000f280000300800 */
[----:B------:R-:W4:Y:S04]  /*14250*/  LDL.LU R57, [R1+0x36c] ;  /* 0x00036c0001397983 */ /* 0x000f280000300800 */
[----:B------:R-:W4:Y:S04]  /*14260*/  LDL.LU R58, [R1+0x368] ;  /* 0x00036800013a7983 */ /* 0x000f280000300800 */
[----:B------:R-:W4:Y:S04]  /*14270*/  LDL.LU R59, [R1+0x364] ;  /* 0x00036400013b7983 */ /* 0x000f280000300800 */
[----:B------:R-:W4:Y:S04]  /*14280*/  LDL.LU R60, [R1+0x360] ;  /* 0x00036000013c7983 */ /* 0x000f280000300800 */
[----:B0-----:R-:W4:Y:S04]  /*14290*/  LDL.LU R4, [R1+0x35c] ;  /* 0x00035c0001047983 */ /* 0x001f280000300800 */
[----:B------:R-:W4:Y:S04]  /*142a0*/  LDL.LU R5, [R1+0x358] ;  /* 0x0003580001057983 */ /* 0x000f280000300800 */
[----:B------:R-:W4:Y:S04]  /*142b0*/  LDL.LU R20, [R1+0x354] ;  /* 0x0003540001147983 */ /* 0x000f280000300800 */
[----:B------:R-:W4:Y:S04]  /*142c0*/  LDL.LU R61, [R1+0x350] ;  /* 0x00035000013d7983 */ /* 0x000f280000300800 */
[----:B------:R-:W4:Y:S04]  /*142d0*/  LDL.LU R7, [R1+0x34c] ;  /* 0x00034c0001077983 */ /* 0x000f280000300800 */
[----:B------:R-:W4:Y:S01]  /*142e0*/  LDL.LU R6, [R1+0x348] ;  /* 0x0003480001067983 */ /* 0x000f220000300800 */
[----:B--2---:R-:W-:-:S05]  /*142f0*/  IMAD R24, R24, UR7, RZ ;  /* 0x0000000718187c24 */ /* 0x004fca000f8e02ff */
[----:B------:R4:W-:Y:S01]  /*14300*/  STL [R1+0x3cc], R24 ;  /* 0x0003cc1801007387 */ /* 0x0009e20000100800 */
[----:B---3--:R-:W-:Y:S02]  /*14310*/  IMAD R37, R37, UR7, RZ ;  /* 0x0000000725257c24 */ /* 0x008fe4000f8e02ff */
[----:B----4-:R-:W-:-:S03]  /*14320*/  IMAD R24, R19, UR7, RZ ;  /* 0x0000000713187c24 */ /* 0x010fc6000f8e02ff */
[----:B------:R-:W-:Y:S01]  /*14330*/  STL [R1+0x3bc], R37 ;  /* 0x0003bc2501007387 */ /* 0x000fe20000100800 */
[----:B------:R-:W-:-:S03]  /*14340*/  IMAD R19, R13, UR7, RZ ;  /* 0x000000070d137c24 */ /* 0x000fc6000f8e02ff */
[----:B------:R-:W-:Y:S01]  /*14350*/  STL [R1+0x3b8], R24 ;  /* 0x0003b81801007387 */ /* 0x000fe20000100800 */
[----:B------:R-:W-:-:S03]  /*14360*/  IMAD R13, R18, UR7, RZ ;  /* 0x00000007120d7c24 */ /* 0x000fc6000f8e02ff */
[----:B------:R-:W-:Y:S01]  /*14370*/  STL [R1+0x3e0], R19 ;  /* 0x0003e01301007387 */ /* 0x000fe20000100800 */
[----:B------:R-:W-:-:S03]  /*14380*/  IMAD R10, R10, UR7, RZ ;  /* 0x000000070a0a7c24 */ /* 0x000fc6000f8e02ff */
[----:B------:R0:W-:Y:S01]  /*14390*/  STL [R1+0x3e4], R13 ;  /* 0x0003e40d01007387 */ /* 0x0001e20000100800 */
[----:B------:R-:W-:-:S03]  /*143a0*/  IMAD R17, R17, UR7, RZ ;  /* 0x0000000711117c24 */ /* 0x000fc6000f8e02ff */
[----:B------:R1:W-:Y:S01]  /*143b0*/  STL [R1+0x3f8], R10 ;  /* 0x0003f80a01007387 */ /* 0x0003e20000100800 */
[----:B0-----:R-:W-:-:S03]  /*143c0*/  IMAD R13, R12, UR7, RZ ;  /* 0x000000070c0d7c24 */ /* 0x001fc6000f8e02ff */
[----:B------:R-:W-:Y:S01]  /*143d0*/  STL [R1+0x3fc], R17 ;  /* 0x0003fc1101007387 */ /* 0x000fe20000100800 */
[----:B-1----:R-:W-:Y:S02]  /*143e0*/  IMAD R10, R22, UR7, RZ ;  /* 0x00000007160a7c24 */ /* 0x002fe4000f8e02ff */
[----:B------:R-:W-:Y:S01]  /*143f0*/  IMAD R12, R8, UR7, RZ ;  /* 0x00000007080c7c24 */ /* 0x000fe2000f8e02ff */
[----:B------:R-:W-:Y:S01]  /*14400*/  STL [R1+0x3a4], R13 ;  /* 0x0003a40d01007387 */ /* 0x000fe20000100800 */
[----:B------:R-:W-:-:S03]  /*14410*/  IMAD R8, R16, UR7, RZ ;  /* 0x0000000710087c24 */ /* 0x000fc6000f8e02ff */
[----:B------:R0:W-:Y:S04]  /*14420*/  STL [R1+0x3a0], R10 ;  /* 0x0003a00a01007387 */ /* 0x0001e80000100800 */
[----:B------:R-:W-:Y:S04]  /*14430*/  STL [R1+0x408], R12 ;  /* 0x0004080c01007387 */ /* 0x000fe80000100800 */
[----:B------:R1:W-:Y:S01]  /*14440*/  STL [R1+0x40c], R8 ;  /* 0x00040c0801007387 */ /* 0x0003e20000100800 */
[----:B0-----:R-:W-:Y:S02]  /*14450*/  IMAD R10, R11, UR7, RZ ;  /* 0x000000070b0a7c24 */ /* 0x001fe4000f8e02ff */
[----:B------:R-:W-:-:S03]  /*14460*/  IMAD R11, R14, UR7, RZ ;  /* 0x000000070e0b7c24 */ /* 0x000fc6000f8e02ff */
[----:B------:R0:W-:Y:S01]  /*14470*/  STL [R1+0x394], R10 ;  /* 0x0003940a01007387 */ /* 0x0001e20000100800 */
[----:B-1----:R-:W-:-:S03]  /*14480*/  IMAD R8, R9, UR7, RZ ;  /* 0x0000000709087c24 */ /* 0x002fc6000f8e02ff */
[----:B------:R-:W-:Y:S01]  /*14490*/  STL [R1+0x390], R11 ;  /* 0x0003900b01007387 */ /* 0x000fe20000100800 */
[----:B------:R-:W-:-:S03]  /*144a0*/  IMAD R9, R21, UR7, RZ ;  /* 0x0000000715097c24 */ /* 0x000fc6000f8e02ff */
[----:B------:R1:W-:Y:S01]  /*144b0*/  STL [R1+0x420], R8 ;  /* 0x0004200801007387 */ /* 0x0003e20000100800 */
[----:B0-----:R-:W-:-:S05]  /*144c0*/  IMAD R10, R23, UR7, RZ ;  /* 0x00000007170a7c24 */ /* 0x001fca000f8e02ff */
[----:B------:R0:W-:Y:S01]  /*144d0*/  STL [R1+0x424], R10 ;  /* 0x0004240a01007387 */ /* 0x0001e20000100800 */
[----:B-1----:R-:W-:-:S03]  /*144e0*/  IMAD R8, R15, UR7, RZ ;  /* 0x000000070f087c24 */ /* 0x002fc6000f8e02ff */
[----:B------:R1:W-:Y:S04]  /*144f0*/  STL [R1+0x430], R9 ;  /* 0x0004300901007387 */ /* 0x0003e80000100800 */
[----:B------:R2:W-:Y:S01]  /*14500*/  STL [R1+0x434], R8 ;  /* 0x0004340801007387 */ /* 0x0005e20000100800 */
[----:B0-----:R-:W-:Y:S02]  /*14510*/  IMAD R10, R34, UR7, RZ ;  /* 0x00000007220a7c24 */ /* 0x001fe4000f8e02ff */
[----:B-1----:R-:W-:-:S03]  /*14520*/  IMAD R9, R35, UR7, RZ ;  /* 0x0000000723097c24 */ /* 0x002fc6000f8e02ff */
[----:B------:R0:W-:Y:S01]  /*14530*/  STL [R1+0x37c], R10 ;  /* 0x00037c0a01007387 */ /* 0x0001e20000100800 */
[----:B--2---:R-:W-:-:S03]  /*14540*/  IMAD R8, R36, UR7, RZ ;  /* 0x0000000724087c24 */ /* 0x004fc6000f8e02ff */
        /* <DEDUP_REMOVED lines=10> */
[----:B------:R-:W-:Y:S01]  /*145f0*/  STL [R1+0x458], R10 ;  /* 0x0004580a01007387 */ /* 0x000fe20000100800 */
[----:B--2---:R-:W-:-:S03]  /*14600*/  IMAD R8, R4, UR7, RZ ;  /* 0x0000000704087c24 */ /* 0x004fc6000f8e02ff */
[----:B------:R-:W-:Y:S01]  /*14610*/  STL [R1+0x45c], R9 ;  /* 0x00045c0901007387 */ /* 0x000fe20000100800 */
[----:B------:R-:W-:Y:S02]  /*14620*/  IMAD R5, R5, UR7, RZ ;  /* 0x0000000705057c24 */ /* 0x000fe4000f8e02ff */
[----:B------:R-:W-:Y:S01]  /*14630*/  IMAD R4, R20, UR7, RZ ;  /* 0x0000000714047c24 */ /* 0x000fe2000f8e02ff */
        /* <DEDUP_REMOVED lines=363> */
[----:B------:R1:W-:Y:S01]  /*15cf0*/  STL [R1+0x918], R9 ;  /* 0x0009180901007387 */ /* 0x0003e20000100800 */
[----:B------:R-:W-:-:S03]  /*15d00*/  IMAD R5, R5, UR7, RZ ;  /* 0x0000000705057c24 */ /* 0x000fc6000f8e02ff */
[----:B------:R2:W-:Y:S01]  /*15d10*/  STL [R1+0x920], R8 ;  /* 0x0009200801007387 */ /* 0x0005e20000100800 */
[----:B0-----:R-:W-:Y:S02]  /*15d20*/  IMAD R10, R59, UR7, RZ ;  /* 0x000000073b0a7c24 */ /* 0x001fe4000f8e02ff */
[----:B-1----:R-:W-:-:S03]  /*15d30*/  IMAD R9, R60, UR7, RZ ;  /* 0x000000073c097c24 */ /* 0x002fc6000f8e02ff */
[----:B------:R-:W-:Y:S01]  /*15d40*/  STL [R1+0x930], R10 ;  /* 0x0009300a01007387 */ /* 0x000fe20000100800 */
[----:B--2---:R-:W-:-:S03]  /*15d50*/  IMAD R8, R4, UR7, RZ ;  /* 0x0000000704087c24 */ /* 0x004fc6000f8e02ff */
        /* <DEDUP_REMOVED lines=44> */
[----:B---3--:R-:W-:-:S03]  /*16020*/  IMAD R37, R37, UR7, RZ ;  /* 0x0000000725257c24 */ /* 0x008fc6000f8e02ff */
[----:B0-----:R-:W2:Y:S01]  /*16030*/  LDL.LU R24, [R1+0x23c8] ;  /* 0x0023c80001187983 */ /* 0x001ea20000300800 */
[----:B----4-:R-:W-:-:S03]  /*16040*/  IMAD R19, R19, UR7, RZ ;  /* 0x0000000713137c24 */ /* 0x010fc6000f8e02ff */
[----:B------:R0:W-:Y:S01]  /*16050*/  STL [R1+0x9c0], R37 ;  /* 0x0009c02501007387 */ /* 0x0001e20000100800 */
[----:B------:R-:W-:Y:S02]  /*16060*/  IMAD R13, R13, UR7, RZ ;  /* 0x000000070d0d7c24 */ /* 0x000fe4000f8e02ff */
[----:B------:R-:W-:Y:S01]  /*16070*/  IMAD R18, R18, UR7, RZ ;  /* 0x0000000712127c24 */ /* 0x000fe2000f8e02ff */
[----:B0-----:R-:W3:Y:S01]  /*16080*/  LDL.LU R37, [R1+0x23c4] ;  /* 0x0023c40001257983 */ /* 0x001ee20000300800 */
[----:B------:R-:W-:-:S03]  /*16090*/  IMAD R10, R10, UR7, RZ ;  /* 0x000000070a0a7c24 */ /* 0x000fc6000f8e02ff */
[----:B------:R0:W-:Y:S01]  /*160a0*/  STL [R1+0x9c8], R19 ;  /* 0x0009c81301007387 */ /* 0x0001e20000100800 */
[----:B------:R-:W-:Y:S02]  /*160b0*/  IMAD R17, R17, UR7, RZ ;  /* 0x0000000711117c24 */ /* 0x000fe4000f8e02ff */
[----:B------:R-:W-:Y:S01]  /*160c0*/  IMAD R12, R12, UR7, RZ ;  /* 0x000000070c0c7c24 */ /* 0x000fe2000f8e02ff */
[----:B0-----:R-:W4:Y:S04]  /*160d0*/  LDL.LU R19, [R1+0x23c0] ;  /* 0x0023c00001137983 */ /* 0x001f280000300800 */
[----:B------:R0:W-:Y:S01]  /*160e0*/  STL [R1+0x9d8], R13 ;  /* 0x0009d80d01007387 */ /* 0x0001e20000100800 */
[----:B------:R-:W-:Y:S02]  /*160f0*/  IMAD R22, R22, UR7, RZ ;  /* 0x0000000716167c24 */ /* 0x000fe4000f8e02ff */
[----:B------:R-:W-:Y:S01]  /*16100*/  IMAD R8, R8, UR7, RZ ;  /* 0x0000000708087c24 */ /* 0x000fe2000f8e02ff */
[----:B0-----:R-:W2:Y:S04]  /*16110*/  LDL.LU R13, [R1+0x23bc] ;  /* 0x0023bc00010d7983 */ /* 0x001ea80000300800 */
[----:B------:R0:W-:Y:S01]  /*16120*/  STL [R1+0x9e0], R18 ;  /* 0x0009e01201007387 */ /* 0x0001e20000100800 */
[----:B------:R-:W-:-:S03]  /*16130*/  IMAD R16, R16, UR7, RZ ;  /* 0x0000000710107c24 */ /* 0x000fc6000f8e02ff */
        /* <DEDUP_REMOVED lines=61> */
[----:B------:R0:W-:Y:S04]  /*16510*/  STL [R1+0x3d4], R4 ;  /* 0x0003d40401007387 */ /* 0x0001e80000100800 */
        /* <DEDUP_REMOVED lines=10> */
[----:B0-----:R-:W4:Y:S01]  /*165c0*/  LDL.LU R6, [R1+0x2350] ;  /* 0x0023500001067983 */ /* 0x001f220000300800 */
[----:B--2---:R-:W-:-:S02]  /*165d0*/  IMAD R61, R61, UR7, RZ ;  /* 0x000000073d3d7c24 */ /* 0x004fc4000f8e02ff */
[----:B---3--:R-:W-:Y:S02]  /*165e0*/  IMAD R7, R7, UR7, RZ ;  /* 0x0000000707077c24 */ /* 0x008fe4000f8e02ff */
[----:B----4-:R-:W-:-:S05]  /*165f0*/  IMAD R6, R6, UR7, RZ ;  /* 0x0000000706067c24 */ /* 0x010fca000f8e02ff */
[----:B------:R0:W-:Y:S04]  /*16600*/  STL [R1+0x35c], R6 ;  /* 0x00035c0601007387 */ /* 0x0001e80000100800 */
[----:B0-----:R-:W2:Y:S04]  /*16610*/  LDL.LU R6, [R1+0x234c] ;  /* 0x00234c0001067983 */ /* 0x001ea80000300800 */
[----:B------:R0:W-:Y:S04]  /*16620*/  STL [R1+0x358], R7 ;  /* 0x0003580701007387 */ /* 0x0001e80000100800 */
[----:B0-----:R-:W2:Y:S04]  /*16630*/  LDL.LU R7, [R1+0x2348] ;  /* 0x0023480001077983 */ /* 0x001ea80000300800 */
[----:B------:R0:W-:Y:S02]  /*16640*/  STL [R1+0x344], R61 ;  /* 0x0003443d01007387 */ /* 0x0001e40000100800 */
[----:B0-----:R-:W-:-:S02]  /*16650*/  IMAD R61, R20, UR7, RZ ;  /* 0x00000007143d7c24 */ /* 0x001fc4000f8e02ff */
[----:B------:R-:W-:Y:S02]  /*16660*/  IMAD R20, R5, UR7, RZ ;  /* 0x0000000705147c24 */ /* 0x000fe4000f8e02ff */
[----:B------:R-:W-:Y:S02]  /*16670*/  IMAD R5, R4, UR7, RZ ;  /* 0x0000000704057c24 */ /* 0x000fe4000f8e02ff */
[----:B------:R-:W-:Y:S01]  /*16680*/  IMAD R4, R60, UR7, RZ ;  /* 0x000000073c047c24 */ /* 0x000fe2000f8e02ff */
[----:B------:R-:W-:Y:S04]  /*16690*/  STL [R1+0x22d0], R61 ;  /* 0x0022d03d01007387 */ /* 0x000fe80000100800 */
[----:B------:R0:W-:Y:S04]  /*166a0*/  STL [R1+0x31c], R20 ;  /* 0x00031c1401007387 */ /* 0x0001e80000100800 */
[----:B------:R1:W-:Y:S04]  /*166b0*/  STL [R1+0x318], R5 ;  /* 0x0003180501007387 */ /* 0x0003e80000100800 */
[----:B------:R3:W-:Y:S01]  /*166c0*/  STL [R1+0x2f4], R4 ;  /* 0x0002f40401007387 */ /* 0x0007e20000100800 */
[----:B0-----:R-:W-:-:S02]  /*166d0*/  IMAD R20, R59, UR7, RZ ;  /* 0x000000073b147c24 */ /* 0x001fc4000f8e02ff */
[----:B-1----:R-:W-:-:S03]  /*166e0*/  IMAD R5, R58, UR7, RZ ;  /* 0x000000073a057c24 */ /* 0x002fc6000f8e02ff */
[----:B------:R0:W-:Y:S01]  /*166f0*/  STL [R1+0x2f0], R20 ;  /* 0x0002f01401007387 */ /* 0x0001e20000100800 */
[----:B---3--:R-:W-:-:S03]  /*16700*/  IMAD R4, R57, UR7, RZ ;  /* 0x0000000739047c24 */ /* 0x008fc6000f8e02ff */
[----:B------:R1:W-:Y:S04]  /*16710*/  STL [R1+0x2cc], R5 ;  /* 0x0002cc0501007387 */ /* 0x0003e80000100800 */
[----:B------:R3:W-:Y:S01]  /*16720*/  STL [R1+0x2c8], R4 ;  /* 0x0002c80401007387 */ /* 0x0007e20000100800 */
[----:B0-----:R-:W-:Y:S02]  /*16730*/  IMAD R20, R55, UR7, RZ ;  /* 0x0000000737147c24 */ /* 0x001fe4000f8e02ff */
[----:B-1----:R-:W-:-:S03]  /*16740*/  IMAD R5, R36, UR7, RZ ;  /* 0x0000000724057c24 */ /* 0x002fc6000f8e02ff */
[----:B------:R0:W-:Y:S01]  /*16750*/  STL [R1+0x2a4], R20 ;  /* 0x0002a41401007387 */ /* 0x0001e20000100800 */
[----:B---3--:R-:W-:-:S03]  /*16760*/  IMAD R4, R35, UR7, RZ ;  /* 0x0000000723047c24 */ /* 0x008fc6000f8e02ff */
[----:B------:R1:W-:Y:S04]  /*16770*/  STL [R1+0x2a0], R5 ;  /* 0x0002a00501007387 */ /* 0x0003e80000100800 */
[----:B------:R3:W-:Y:S01]  /*16780*/  STL [R1+0x28c], R4 ;  /* 0x00028c0401007387 */ /* 0x0007e20000100800 */
[----:B0-----:R-:W-:Y:S02]  /*16790*/  IMAD R20, R34, UR7, RZ ;  /* 0x0000000722147c24 */ /* 0x001fe4000f8e02ff */
[----:B-1----:R-:W-:-:S03]  /*167a0*/  IMAD R5, R15, UR7, RZ ;  /* 0x000000070f057c24 */ /* 0x002fc6000f8e02ff */
[----:B------:R-:W-:Y:S01]  /*167b0*/  STL [R1+0x288], R20 ;  /* 0x0002881401007387 */ /* 0x000fe20000100800 */
[----:B---3--:R-:W-:-:S03]  /*167c0*/  IMAD R4, R21, UR7, RZ ;  /* 0x0000000715047c24 */ /* 0x008fc6000f8e02ff */
[----:B------:R0:W-:Y:S01]  /*167d0*/  STL [R1+0x264], R5 ;  /* 0x0002640501007387 */ /* 0x0001e20000100800 */
[----:B------:R-:W-:-:S03]  /*167e0*/  IMAD R15, R23, UR7, RZ ;  /* 0x00000007170f7c24 */ /* 0x000fc6000f8e02ff */
[----:B------:R1:W-:Y:S01]  /*167f0*/  STL [R1+0x260], R4 ;  /* 0x0002600401007387 */ /* 0x0003e20000100800 */
[----:B0-----:R-:W-:-:S03]  /*16800*/  IMAD R5, R9, UR7, RZ ;  /* 0x0000000709057c24 */ /* 0x001fc6000f8e02ff */
[----:B------:R-:W-:Y:S01]  /*16810*/  STL [R1+0x23c], R15 ;  /* 0x00023c0f01007387 */ /* 0x000fe20000100800 */
[----:B-1----:R-:W-:-:S03]  /*16820*/  IMAD R4, R14, UR7, RZ ;  /* 0x000000070e047c24 */ /* 0x002fc6000f8e02ff */
[----:B------:R0:W-:Y:S01]  /*16830*/  STL [R1+0x238], R5 ;  /* 0x0002380501007387 */ /* 0x0001e20000100800 */
[----:B------:R-:W-:-:S03]  /*16840*/  IMAD R9, R11, UR7, RZ ;  /* 0x000000070b097c24 */ /* 0x000fc6000f8e02ff */
[----:B------:R1:W-:Y:S01]  /*16850*/  STL [R1+0x214], R4 ;  /* 0x0002140401007387 */ /* 0x0003e20000100800 */
[----:B0-----:R-:W-:-:S03]  /*16860*/  IMAD R5, R16, UR7, RZ ;  /* 0x0000000710057c24 */ /* 0x001fc6000f8e02ff */
[----:B------:R-:W-:Y:S01]  /*16870*/  STL [R1+0x210], R9 ;  /* 0x0002100901007387 */ /* 0x000fe20000100800 */
[----:B-1----:R-:W-:Y:S02]  /*16880*/  IMAD R4, R8, UR7, RZ ;  /* 0x0000000708047c24 */ /* 0x002fe4000f8e02ff */
[----:B------:R-:W-:Y:S01]  /*16890*/  IMAD R8, R22, UR7, RZ ;  /* 0x0000000716087c24 */ /* 0x000fe2000f8e02ff */
[----:B------:R0:W-:Y:S04]  /*168a0*/  STL [R1+0x1fc], R5 ;  /* 0x0001fc0501007387 */ /* 0x0001e80000100800 */
[----:B------:R1:W-:Y:S04]  /*168b0*/  STL [R1+0x1f8], R4 ;  /* 0x0001f80401007387 */ /* 0x0003e80000100800 */
[----:B------:R3:W-:Y:S01]  /*168c0*/  STL [R1+0x1dc], R8 ;  /* 0x0001dc0801007387 */ /* 0x0007e20000100800 */
[----:B0-----:R-:W-:-:S02]  /*168d0*/  IMAD R5, R12, UR7, RZ ;  /* 0x000000070c057c24 */ /* 0x001fc4000f8e02ff */
[----:B-1----:R-:W-:-:S03]  /*168e0*/  IMAD R4, R17, UR7, RZ ;  /* 0x0000000711047c24 */ /* 0x002fc6000f8e02ff */
[----:B------:R-:W-:Y:S01]  /*168f0*/  STL [R1+0x1d8], R5 ;  /* 0x0001d80501007387 */ /* 0x000fe20000100800 */
[----:B---3--:R-:W-:-:S03]  /*16900*/  IMAD R8, R10, UR7, RZ ;  /* 0x000000070a087c24 */ /* 0x008fc6000f8e02ff */
[----:B------:R0:W-:Y:S04]  /*16910*/  STL [R1+0x1d4], R4 ;  /* 0x0001d40401007387 */ /* 0x0001e80000100800 */
[----:B------:R1:W-:Y:S01]  /*16920*/  STL [R1+0x1d0], R8 ;  /* 0x0001d00801007387 */ /* 0x0003e20000100800 */
[----:B0-----:R-:W-:-:S03]  /*16930*/  IMAD R4, R13, UR7, RZ ;  /* 0x000000070d047c24 */ /* 0x001fc6000f8e02ff */
[----:B------:R-:W3:Y:S01]  /*16940*/  LDL.LU R13, [R1+0x208] ;  /* 0x00020800010d7983 */ /* 0x000ee20000300800 */
[----:B------:R-:W-:Y:S02]  /*16950*/  IMAD R5, R18, UR7, RZ ;  /* 0x0000000712057c24 */ /* 0x000fe4000f8e02ff */
[----:B-1----:R-:W-:-:S03]  /*16960*/  IMAD R8, R19, UR7, RZ ;  /* 0x0000000713087c24 */ /* 0x002fc6000f8e02ff */
[----:B------:R0:W-:Y:S04]  /*16970*/  STL [R1+0x1cc], R5 ;  /* 0x0001cc0501007387 */ /* 0x0001e80000100800 */
[----:B------:R1:W-:Y:S01]  /*16980*/  STL [R1+0x1c8], R4 ;  /* 0x0001c80401007387 */ /* 0x0003e20000100800 */
[----:B0-----:R-:W-:-:S03]  /*16990*/  IMAD R5, R37, UR7, RZ ;  /* 0x0000000725057c24 */ /* 0x001fc6000f8e02ff */
[----:B------:R0:W-:Y:S01]  /*169a0*/  STL [R1+0x1c4], R8 ;  /* 0x0001c40801007387 */ /* 0x0001e20000100800 */
[----:B-1----:R-:W-:-:S03]  /*169b0*/  IMAD R4, R24, UR7, RZ ;  /* 0x0000000718047c24 */ /* 0x002fc6000f8e02ff */
[----:B------:R1:W-:Y:S04]  /*169c0*/  STL [R1+0x1c0], R5 ;  /* 0x0001c00501007387 */ /* 0x0003e80000100800 */
[----:B------:R4:W-:Y:S01]  /*169d0*/  STL [R1+0x1bc], R4 ;  /* 0x0001bc0401007387 */ /* 0x0009e20000100800 */
[----:B0-----:R-:W-:Y:S02]  /*169e0*/  IMAD R8, R25, UR7, RZ ;  /* 0x0000000719087c24 */ /* 0x001fe4000f8e02ff */
[----:B-1----:R-:W-:-:S03]  /*169f0*/  IMAD R5, R26, UR7, RZ ;  /* 0x000000071a057c24 */ /* 0x002fc6000f8e02ff */
[----:B------:R0:W-:Y:S01]  /*16a00*/  STL [R1+0x1b8], R8 ;  /* 0x0001b80801007387 */ /* 0x0001e20000100800 */
[----:B----4-:R-:W-:-:S03]  /*16a10*/  IMAD R4, R27, UR7, RZ ;  /* 0x000000071b047c24 */ /* 0x010fc6000f8e02ff */
[----:B------:R1:W-:Y:S04]  /*16a20*/  STL [R1+0x1b4], R5 ;  /* 0x0001b40501007387 */ /* 0x0003e80000100800 */
[----:B------:R4:W-:Y:S01]  /*16a30*/  STL [R1+0x1b0], R4 ;  /* 0x0001b00401007387 */ /* 0x0009e20000100800 */
[----:B0-----:R-:W-:Y:S02]  /*16a40*/  IMAD R8, R28, UR7, RZ ;  /* 0x000000071c087c24 */ /* 0x001fe4000f8e02ff */
[----:B-1----:R-:W-:-:S03]  /*16a50*/  IMAD R5, R29, UR7, RZ ;  /* 0x000000071d057c24 */ /* 0x002fc6000f8e02ff */
[----:B------:R-:W-:Y:S01]  /*16a60*/  STL [R1+0x1ac], R8 ;  /* 0x0001ac0801007387 */ /* 0x000fe20000100800 */
[----:B----4-:R-:W-:-:S03]  /*16a70*/  IMAD R4, R30, UR7, RZ ;  /* 0x000000071e047c24 */ /* 0x010fc6000f8e02ff */
[----:B------:R0:W-:Y:S01]  /*16a80*/  STL [R1+0x1a8], R5 ;  /* 0x0001a80501007387 */ /* 0x0001e20000100800 */
[----:B------:R-:W-:-:S03]  /*16a90*/  IMAD R61, R38, UR7, RZ ;  /* 0x00000007263d7c24 */ /* 0x000fc6000f8e02ff */
[----:B------:R1:W-:Y:S01]  /*16aa0*/  STL [R1+0x1a4], R4 ;  /* 0x0001a40401007387 */ /* 0x0003e20000100800 */
[----:B------:R-:W-:Y:S02]  /*16ab0*/  IMAD R30, R40, UR7, RZ ;  /* 0x00000007281e7c24 */ /* 0x000fe4000f8e02ff */
[----:B0-----:R-:W-:Y:S01]  /*16ac0*/  IMAD R5, R31, UR7, RZ ;  /* 0x000000071f057c24 */ /* 0x001fe2000f8e02ff */
[----:B------:R-:W-:Y:S01]  /*16ad0*/  STL [R1+0x1a0], R61 ;  /* 0x0001a03d01007387 */ /* 0x000fe20000100800 */
[----:B-1----:R-:W-:-:S03]  /*16ae0*/  IMAD R4, R39, UR7, RZ ;  /* 0x0000000727047c24 */ /* 0x002fc6000f8e02ff */
[----:B------:R-:W-:Y:S01]  /*16af0*/  STL [R1+0x19c], R5 ;  /* 0x00019c0501007387 */ /* 0x000fe20000100800 */
[----:B------:R-:W-:Y:S02]  /*16b00*/  IMAD R41, R41, UR7, RZ ;  /* 0x0000000729297c24 */ /* 0x000fe4000f8e02ff */
[----:B------:R-:W-:Y:S01]  /*16b10*/  IMAD R29, R42, UR7, RZ ;  /* 0x000000072a1d7c24 */ /* 0x000fe2000f8e02ff */
[----:B------:R-:W-:Y:S01]  /*16b20*/  STL [R1+0x198], R4 ;  /* 0x0001980401007387 */ /* 0x000fe20000100800 */
[----:B------:R-:W-:Y:S02]  /*16b30*/  IMAD R43, R43, UR7, RZ ;  /* 0x000000072b2b7c24 */ /* 0x000fe4000f8e02ff */
[----:B------:R-:W-:Y:S01]  /*16b40*/  IMAD R27, R44, UR7, RZ ;  /* 0x000000072c1b7c24 */ /* 0x000fe2000f8e02ff */
[----:B------:R-:W-:Y:S01]  /*16b50*/  STL [R1+0x22c8], R4 ;  /* 0x0022c80401007387 */ /* 0x000fe20000100800 */
[----:B------:R-:W-:-:S03]  /*16b60*/  IMAD R45, R45, UR7, RZ ;  /* 0x000000072d2d7c24 */ /* 0x000fc6000f8e02ff */
[----:B------:R2:W-:Y:S01]  /*16b70*/  STL [R1+0x22cc], R5 ;  /* 0x0022cc0501007387 */ /* 0x0005e20000100800 */
[----:B------:R-:W-:-:S03]  /*16b80*/  IMAD R25, R46, UR7, RZ ;  /* 0x000000072e197c24 */ /* 0x000fc6000f8e02ff */
[----:B------:R-:W-:Y:S01]  /*16b90*/  STL [R1+0x194], R30 ;  /* 0x0001941e01007387 */ /* 0x000fe20000100800 */
        /* <DEDUP_REMOVED lines=17> */
[----:B------:R-:W-:Y:S04]  /*16cb0*/  STL [R1+0x170], R49 ;  /* 0x0001703101007387 */ /* 0x000fe80000100800 */
[----:B------:R-:W-:Y:S01]  /*16cc0*/  STL [R1+0x16c], R50 ;  /* 0x00016c3201007387 */ /* 0x000fe20000100800 */
[----:B------:R-:W-:-:S03]  /*16cd0*/  IMAD R56, R56, UR7, RZ ;  /* 0x0000000738387c24 */ /* 0x000fc6000f8e02ff */
[----:B------:R-:W-:Y:S04]  /*16ce0*/  STL [R1+0x168], R51 ;  /* 0x0001683301007387 */ /* 0x000fe80000100800 */
[----:B------:R-:W-:Y:S04]  /*16cf0*/  STL.64 [R1+0x22d8], R50 ;  /* 0x0022d83201007387 */ /* 0x000fe80000100a00 */
[----:B------:R-:W-:Y:S04]  /*16d00*/  STL [R1+0x164], R52 ;  /* 0x0001643401007387 */ /* 0x000fe80000100800 */
[----:B------:R-:W-:Y:S01]  /*16d10*/  STL.64 [R1+0x22e0], R60 ;  /* 0x0022e03c01007387 */ /* 0x000fe20000100a00 */
[----:B------:R-:W-:-:S03]  /*16d20*/  IMAD R0, R2, UR7, RZ ;  /* 0x0000000702007c24 */ /* 0x000fc6000f8e02ff */
[----:B------:R-:W-:Y:S04]  /*16d30*/  STL [R1+0x160], R53 ;  /* 0x0001603501007387 */ /* 0x000fe80000100800 */
[----:B------:R-:W-:Y:S04]  /*16d40*/  STL.64 [R1+0x22e8], R52 ;  /* 0x0022e83401007387 */ /* 0x000fe80000100a00 */
[----:B------:R-:W-:Y:S04]  /*16d50*/  STL [R1+0x15c], R54 ;  /* 0x00015c3601007387 */ /* 0x000fe80000100800 */
[----:B------:R0:W-:Y:S04]  /*16d60*/  STL [R1+0x22f0], R3 ;  /* 0x0022f00301007387 */ /* 0x0001e80000100800 */
[----:B------:R-:W-:Y:S01]  /*16d70*/  STL [R1+0x158], R56 ;  /* 0x0001583801007387 */ /* 0x000fe20000100800 */
[----:B--2---:R-:W-:-:S04]  /*16d80*/  IMAD.WIDE R4, R3, 0x2, R6 ;  /* 0x0000000203047825 */ /* 0x004fc800078e0206 */
[--C-:B0-----:R-:W-:Y:S01]  /*16d90*/  IMAD.WIDE R2, R32, 0x2, R6.reuse ;  /* 0x0000000220027825 */ /* 0x101fe200078e0206 */
[----:B------:R0:W-:Y:S04]  /*16da0*/  STL.64 [R1+0x150], R4 ;  /* 0x0001500401007387 */ /* 0x0001e80000100a00 */
[----:B------:R-:W-:Y:S04]  /*16db0*/  STL.64 [R1+0x22f8], R32 ;  /* 0x0022f82001007387 */ /* 0x000fe80000100a00 */
[----:B------:R3:W-:Y:S01]  /*16dc0*/  STL.64 [R1+0x148], R2 ;  /* 0x0001480201007387 */ /* 0x0007e20000100a00 */
[----:B0-----:R-:W-:-:S05]  /*16dd0*/  IMAD.WIDE R4, R33, 0x2, R6 ;  /* 0x0000000221047825 */ /* 0x001fca00078e0206 */
[----:B------:R-:W-:Y:S04]  /*16de0*/  STL.64 [R1+0x140], R4 ;  /* 0x0001400401007387 */ /* 0x000fe80000100a00 */
[----:B------:R-:W2:Y:S04]  /*16df0*/  LDL.LU R18, [R1+0x230] ;  /* 0x0002300001127983 */ /* 0x000ea80000300800 */
[----:B------:R-:W4:Y:S01]  /*16e00*/  LDL.LU R10, [R1+0x234] ;  /* 0x00023400010a7983 */ /* 0x000f220000300800 */
[----:B---3--:R-:W-:-:S05]  /*16e10*/  IMAD.WIDE R2, R13, 0x2, R6 ;  /* 0x000000020d027825 */ /* 0x008fca00078e0206 */
[----:B------:R2:W-:Y:S04]  /*16e20*/  STL.64 [R1+0x138], R2 ;  /* 0x0001380201007387 */ /* 0x0005e80000100a00 */
        /* <DEDUP_REMOVED lines=28> */
[----:B------:R-:W3:Y:S01]  /*16ff0*/  LDL.LU R48, [R1+0x368] ;  /* 0x0003680001307983 */ /* 0x000ee20000300800 */
[----:B--2---:R-:W-:-:S03]  /*17000*/  IMAD.WIDE R2, R18, 0x2, R6 ;  /* 0x0000000212027825 */ /* 0x004fc600078e0206 */
[----:B------:R4:W-:Y:S04]  /*17010*/  STL.64 [R1+0x2300], R18 ;  /* 0x0023001201007387 */ /* 0x0009e80000100a00 */
[----:B------:R0:W-:Y:S01]  /*17020*/  STL.64 [R1+0x130], R2 ;  /* 0x0001300201007387 */ /* 0x0001e20000100a00 */
[----:B----4-:R-:W-:-:S05]  /*17030*/  IMAD.WIDE R18, R10, 0x2, R6 ;  /* 0x000000020a127825 */ /* 0x010fca00078e0206 */
[----:B------:R-:W-:Y:S01]  /*17040*/  STL.64 [R1+0x128], R18 ;  /* 0x0001281201007387 */ /* 0x000fe20000100a00 */
[----:B---3--:R-:W-:-:S04]  /*17050*/  IMAD.WIDE R4, R58, 0x2, R6 ;  /* 0x000000023a047825 */ /* 0x008fc800078e0206 */
[--C-:B0-----:R-:W-:Y:S01]  /*17060*/  IMAD.WIDE R2, R59, 0x2, R6.reuse ;  /* 0x000000023b027825 */ /* 0x101fe200078e0206 */
[----:B------:R-:W-:Y:S04]  /*17070*/  STL.64 [R1+0x2308], R58 ;  /* 0x0023083a01007387 */ /* 0x000fe80000100a00 */
[----:B------:R0:W-:Y:S04]  /*17080*/  STL.64 [R1+0x120], R4 ;  /* 0x0001200401007387 */ /* 0x0001e80000100a00 */
[----:B------:R1:W-:Y:S04]  /*17090*/  STL.64 [R1+0x118], R2 ;  /* 0x0001180201007387 */ /* 0x0003e80000100a00 */
[----:B------:R-:W-:Y:S01]  /*170a0*/  STL.64 [R1+0x2310], R56 ;  /* 0x0023103801007387 */ /* 0x000fe20000100a00 */
[----:B0-----:R-:W-:-:S04]  /*170b0*/  IMAD.WIDE R4, R57, 0x2, R6 ;  /* 0x0000000239047825 */ /* 0x001fc800078e0206 */
[--C-:B-1----:R-:W-:Y:S01]  /*170c0*/  IMAD.WIDE R2, R55, 0x2, R6.reuse ;  /* 0x0000000237027825 */ /* 0x102fe200078e0206 */
[----:B------:R0:W-:Y:S04]  /*170d0*/  STL.64 [R1+0x110], R4 ;  /* 0x0001100401007387 */ /* 0x0001e80000100a00 */
[----:B------:R-:W-:Y:S04]  /*170e0*/  STL.64 [R1+0x2318], R54 ;  /* 0x0023183601007387 */ /* 0x000fe80000100a00 */
[----:B------:R1:W-:Y:S01]  /*170f0*/  STL.64 [R1+0x108], R2 ;  /* 0x0001080201007387 */ /* 0x0003e20000100a00 */
[----:B0-----:R-:W-:-:S03]  /*17100*/  IMAD.WIDE R4, R17, 0x2, R6 ;  /* 0x0000000211047825 */ /* 0x001fc600078e0206 */
[----:B------:R0:W-:Y:S04]  /*17110*/  STL.64 [R1+0x2320], R12 ;  /* 0x0023200c01007387 */ /* 0x0001e80000100a00 */
[----:B------:R2:W-:Y:S01]  /*17120*/  STL.64 [R1+0x100], R4 ;  /* 0x0001000401007387 */ /* 0x0005e20000100a00 */
[----:B-1----:R-:W-:-:S04]  /*17130*/  IMAD.WIDE R2, R12, 0x2, R6 ;  /* 0x000000020c027825 */ /* 0x002fc800078e0206 */
[--C-:B0-----:R-:W-:Y:S01]  /*17140*/  IMAD.WIDE R12, R22, 0x2, R6.reuse ;  /* 0x00000002160c7825 */ /* 0x101fe200078e0206 */
[----:B------:R0:W-:Y:S03]  /*17150*/  STL.64 [R1+0xf8], R2 ;  /* 0x0000f80201007387 */ /* 0x0001e60000100a00 */
[--C-:B--2---:R-:W-:Y:S01]  /*17160*/  IMAD.WIDE R4, R8, 0x2, R6.reuse ;  /* 0x0000000208047825 */ /* 0x104fe200078e0206 */
[----:B------:R-:W-:Y:S04]  /*17170*/  STL.64 [R1+0xf0], R12 ;  /* 0x0000f00c01007387 */ /* 0x000fe80000100a00 */
[----:B------:R-:W-:Y:S01]  /*17180*/  STL.64 [R1+0x2328], R8 ;  /* 0x0023280801007387 */ /* 0x000fe20000100a00 */
[----:B0-----:R-:W-:-:S03]  /*17190*/  IMAD.WIDE R2, R9, 0x2, R6 ;  /* 0x0000000209027825 */ /* 0x001fc600078e0206 */
[----:B------:R0:W-:Y:S04]  /*171a0*/  STL.64 [R1+0xe8], R4 ;  /* 0x0000e80401007387 */ /* 0x0001e80000100a00 */
[----:B------:R1:W-:Y:S04]  /*171b0*/  STL.64 [R1+0xe0], R2 ;  /* 0x0000e00201007387 */ /* 0x0003e80000100a00 */
[----:B------:R-:W-:Y:S01]  /*171c0*/  STL.64 [R1+0x2330], R10 ;  /* 0x0023300a01007387 */ /* 0x000fe20000100a00 */
[----:B0-----:R-:W-:-:S04]  /*171d0*/  IMAD.WIDE R4, R11, 0x2, R6 ;  /* 0x000000020b047825 */ /* 0x001fc800078e0206 */
[--C-:B-1----:R-:W-:Y:S01]  /*171e0*/  IMAD.WIDE R2, R14, 0x2, R6.reuse ;  /* 0x000000020e027825 */ /* 0x102fe200078e0206 */
[----:B------:R0:W-:Y:S04]  /*171f0*/  STL.64 [R1+0xd8], R4 ;  /* 0x0000d80401007387 */ /* 0x0001e80000100a00 */
[----:B------:R-:W2:Y:S04]  /*17200*/  LDL R33, [R1+0x458] ;  /* 0x0004580001217983 */ /* 0x000ea80000100800 */
[----:B------:R1:W-:Y:S01]  /*17210*/  STL.64 [R1+0xd0], R2 ;  /* 0x0000d00201007387 */ /* 0x0003e20000100a00 */
[----:B0-----:R-:W-:-:S03]  /*17220*/  IMAD.WIDE R4, R15, 0x2, R6 ;  /* 0x000000020f047825 */ /* 0x001fc600078e0206 */
[----:B-1----:R-:W3:Y:S04]  /*17230*/  LDL R3, [R1+0x45c] ;  /* 0x00045c0001037983 */ /* 0x002ee80000100800 */
[----:B------:R0:W-:Y:S04]  /*17240*/  STL.64 [R1+0xc8], R4 ;  /* 0x0000c80401007387 */ /* 0x0001e80000100a00 */
[----:B------:R-:W4:Y:S04]  /*17250*/  LDL R2, [R1+0x470] ;  /* 0x0004700001027983 */ /* 0x000f280000100800 */
[----:B------:R-:W4:Y:S04]  /*17260*/  LDL R52, [R1+0x474] ;  /* 0x0004740001347983 */ /* 0x000f280000100800 */
[----:B------:R-:W4:Y:S04]  /*17270*/  LDL R53, [R1+0x354] ;  /* 0x0003540001357983 */ /* 0x000f280000100800 */
[----:B------:R-:W4:Y:S04]  /*17280*/  LDL R60, [R1+0x350] ;  /* 0x00035000013c7983 */ /* 0x000f280000100800 */
[----:B------:R-:W4:Y:S04]  /*17290*/  LDL R61, [R1+0x488] ;  /* 0x00048800013d7983 */ /* 0x000f280000100800 */
[----:B------:R-:W4:Y:S04]  /*172a0*/  LDL R50, [R1+0x48c] ;  /* 0x00048c0001327983 */ /* 0x000f280000100800 */
[----:B------:R-:W4:Y:S04]  /*172b0*/  LDL R51, [R1+0x498] ;  /* 0x0004980001337983 */ /* 0x000f280000100800 */
[----:B0-----:R-:W4:Y:S04]  /*172c0*/  LDL R5, [R1+0x49c] ;  /* 0x00049c0001057983 */ /* 0x001f280000100800 */
[----:B------:R-:W4:Y:S04]  /*172d0*/  LDL R4, [R1+0x33c] ;  /* 0x00033c0001047983 */ /* 0x000f280000100800 */
[----:B------:R-:W4:Y:S04]  /*172e0*/  LDL R39, [R1+0x338] ;  /* 0x0003380001277983 */ /* 0x000f280000100800 */
[----:B------:R-:W4:Y:S01]  /*172f0*/  LDL R31, [R1+0x4b0] ;  /* 0x0004b000011f7983 */ /* 0x000f220000100800 */
[----:B------:R-:W-:-:S03]  /*17300*/  IMAD.WIDE R8, R16, 0x2, R6 ;  /* 0x0000000210087825 */ /* 0x000fc600078e0206 */
[----:B------:R-:W-:Y:S01]  /*17310*/  STL.64 [R1+0x2338], R14 ;  /* 0x0023380e01007387 */ /* 0x000fe20000100a00 */
[----:B------:R-:W-:-:S03]  /*17320*/  IMAD.WIDE R10, R21, 0x2, R6 ;  /* 0x00000002150a7825 */ /* 0x000fc600078e0206 */
[----:B------:R-:W-:Y:S01]  /*17330*/  STL.64 [R1+0x2340], R16 ;  /* 0x0023401001007387 */ /* 0x000fe20000100a00 */
[----:B------:R-:W-:-:S03]  /*17340*/  IMAD.WIDE R12, R20, 0x2, R6 ;  /* 0x00000002140c7825 */ /* 0x000fc600078e0206 */
[----:B------:R0:W-:Y:S04]  /*17350*/  STL.64 [R1+0xc0], R8 ;  /* 0x0000c00801007387 */ /* 0x0001e80000100a00 */
[----:B------:R1:W-:Y:S04]  /*17360*/  STL.64 [R1+0xb8], R10 ;  /* 0x0000b80a01007387 */ /* 0x0003e80000100a00 */
[----:B------:R1:W-:Y:S01]  /*17370*/  STL.64 [R1+0xb0], R12 ;  /* 0x0000b00c01007387 */ /* 0x0003e20000100a00 */
[----:B0-----:R-:W-:-:S04]  /*17380*/  IMAD.WIDE R8, R23, 0x2, R6 ;  /* 0x0000000217087825 */ /* 0x001fc800078e0206 */
[--C-:B-1----:R-:W-:Y:S01]  /*17390*/  IMAD.WIDE R10, R24, 0x2, R6.reuse ;  /* 0x00000002180a7825 */ /* 0x102fe200078e0206 */
[----:B------:R0:W-:Y:S03]  /*173a0*/  STL.64 [R1+0xa8], R8 ;  /* 0x0000a80801007387 */ /* 0x0001e60000100a00 */
[--C-:B------:R-:W-:Y:S01]  /*173b0*/  IMAD.WIDE R12, R26, 0x2, R6.reuse ;  /* 0x000000021a0c7825 */ /* 0x100fe200078e0206 */
        /* <DEDUP_REMOVED lines=22> */
[----:B------:R3:W-:Y:S04]  /*17520*/  STL.64 [R1+0x48], R8 ;  /* 0x0000480801007387 */ /* 0x0007e80000100a00 */
[----:B------:R4:W-:Y:S01]  /*17530*/  STL.64 [R1+0x40], R10 ;  /* 0x0000400a01007387 */ /* 0x0009e20000100a00 */
[----:B--2---:R-:W-:-:S05]  /*17540*/  IMAD.WIDE R12, R33, 0x2, R6 ;  /* 0x00000002210c7825 */ /* 0x004fca00078e0206 */
[----:B------:R-:W-:Y:S01]  /*17550*/  STL.64 [R1+0x38], R12 ;  /* 0x0000380c01007387 */ /* 0x000fe20000100a00 */
[----:B---3--:R-:W-:-:S05]  /*17560*/  IMAD.WIDE R8, R3, 0x2, R6 ;  /* 0x0000000203087825 */ /* 0x008fca00078e0206 */
[----:B------:R0:W-:Y:S01]  /*17570*/  STL.64 [R1+0x1e8], R8 ;  /* 0x0001e80801007387 */ /* 0x0001e20000100a00 */
[----:B----4-:R-:W-:-:S04]  /*17580*/  IMAD.WIDE R10, R2, 0x2, R6 ;  /* 0x00000002020a7825 */ /* 0x010fc800078e0206 */
[--C-:B------:R-:W-:Y:S01]  /*17590*/  IMAD.WIDE R2, R52, 0x2, R6.reuse ;  /* 0x0000000234027825 */ /* 0x100fe200078e0206 */
[----:B------:R1:W-:Y:S03]  /*175a0*/  STL.64 [R1+0x200], R10 ;  /* 0x0002000a01007387 */ /* 0x0003e60000100a00 */
[--C-:B0-----:R-:W-:Y:S01]  /*175b0*/  IMAD.WIDE R8, R53, 0x2, R6.reuse ;  /* 0x0000000235087825 */ /* 0x101fe200078e0206 */
[----:B------:R0:W-:Y:S04]  /*175c0*/  STL.64 [R1+0x218], R2 ;  /* 0x0002180201007387 */ /* 0x0001e80000100a00 */
[----:B------:R2:W-:Y:S01]  /*175d0*/  STL.64 [R1+0x228], R8 ;  /* 0x0002280801007387 */ /* 0x0005e20000100a00 */
[----:B-1----:R-:W-:-:S04]  /*175e0*/  IMAD.WIDE R10, R60, 0x2, R6 ;  /* 0x000000023c0a7825 */ /* 0x002fc800078e0206 */
[--C-:B0-----:R-:W-:Y:S01]  /*175f0*/  IMAD.WIDE R2, R61, 0x2, R6.reuse ;  /* 0x000000023d027825 */ /* 0x101fe200078e0206 */
[----:B------:R0:W-:Y:S03]  /*17600*/  STL.64 [R1+0x240], R10 ;  /* 0x0002400a01007387 */ /* 0x0001e60000100a00 */
[--C-:B--2---:R-:W-:Y:S01]  /*17610*/  IMAD.WIDE R8, R50, 0x2, R6.reuse ;  /* 0x0000000232087825 */ /* 0x104fe200078e0206 */
[----:B------:R1:W-:Y:S04]  /*17620*/  STL.64 [R1+0x250], R2 ;  /* 0x0002500201007387 */ /* 0x0003e80000100a00 */
[----:B------:R2:W-:Y:S01]  /*17630*/  STL.64 [R1+0x268], R8 ;  /* 0x0002680801007387 */ /* 0x0005e20000100a00 */
[----:B0-----:R-:W-:-:S04]  /*17640*/  IMAD.WIDE R10, R51, 0x2, R6 ;  /* 0x00000002330a7825 */ /* 0x001fc800078e0206 */
[--C-:B-1----:R-:W-:Y:S01]  /*17650*/  IMAD.WIDE R2, R5, 0x2, R6.reuse ;  /* 0x0000000205027825 */ /* 0x102fe200078e0206 */
[----:B------:R-:W-:Y:S03]  /*17660*/  STL.64 [R1+0x278], R10 ;  /* 0x0002780a01007387 */ /* 0x000fe60000100a00 */
[--C-:B--2---:R-:W-:Y:S01]  /*17670*/  IMAD.WIDE R8, R4, 0x2, R6.reuse ;  /* 0x0000000204087825 */ /* 0x104fe200078e0206 */
[----:B------:R0:W-:Y:S03]  /*17680*/  STL.64 [R1+0x290], R2 ;  /* 0x0002900201007387 */ /* 0x0001e60000100a00 */
[--C-:B------:R-:W-:Y:S01]  /*17690*/  IMAD.WIDE R4, R39, 0x2, R6.reuse ;  /* 0x0000000227047825 */ /* 0x100fe200078e0206 */
[----:B------:R1:W-:Y:S04]  /*176a0*/  STL.64 [R1+0x2a8], R8 ;  /* 0x0002a80801007387 */ /* 0x0003e80000100a00 */
[----:B------:R-:W2:Y:S04]  /*176b0*/  LDL R17, [R1+0x32c] ;  /* 0x00032c0001117983 */ /* 0x000ea80000100800 */
[----:B------:R-:W-:Y:S01]  /*176c0*/  STL.64 [R1+0x2b8], R4 ;  /* 0x0002b80401007387 */ /* 0x000fe20000100a00 */
[----:B0-----:R-:W-:-:S03]  /*176d0*/  IMAD.WIDE R2, R31, 0x2, R6 ;  /* 0x000000021f027825 */ /* 0x001fc600078e0206 */
[----:B------:R-:W3:Y:S04]  /*176e0*/  LDL R14, [R1+0x328] ;  /* 0x00032800010e7983 */ /* 0x000ee80000100800 */
[----:B------:R0:W-:Y:S04]  /*176f0*/  STL.64 [R1+0x2d0], R2 ;  /* 0x0002d00201007387 */ /* 0x0001e80000100a00 */
[----:B------:R-:W4:Y:S04]  /*17700*/  LDL R15, [R1+0x4b4] ;  /* 0x0004b400010f7983 */ /* 0x000f280000100800 */
[----:B------:R-:W4:Y:S04]  /*17710*/  LDL R10, [R1+0x4c0] ;  /* 0x0004c000010a7983 */ /* 0x000f280000100800 */
[----:B------:R-:W4:Y:S04]  /*17720*/  LDL R11, [R1+0x4c4] ;  /* 0x0004c400010b7983 */ /* 0x000f280000100800 */
[----:B-1----:R-:W4:Y:S04]  /*17730*/  LDL R8, [R1+0x4d8] ;  /* 0x0004d80001087983 */ /* 0x002f280000100800 */
[----:B------:R-:W4:Y:S04]  /*17740*/  LDL R9, [R1+0x4dc] ;  /* 0x0004dc0001097983 */ /* 0x000f280000100800 */
        /* <DEDUP_REMOVED lines=23> */
[----:B------:R-:W4:Y:S01]  /*178c0*/  LDL R31, [R1+0x5a0] ;  /* 0x0005a000011f7983 */ /* 0x000f220000100800 */
[----:B--2---:R-:W-:-:S05]  /*178d0*/  IMAD.WIDE R16, R17, 0x2, R6 ;  /* 0x0000000211107825 */ /* 0x004fca00078e0206 */
[----:B------:R3:W-:Y:S02]  /*178e0*/  STL.64 [R1+0x2e0], R16 ;  /* 0x0002e01001007387 */ /* 0x0007e40000100a00 */
[----:B---3--:R-:W-:-:S05]  /*178f0*/  IMAD.WIDE R16, R14, 0x2, R6 ;  /* 0x000000020e107825 */ /* 0x008fca00078e0206 */
[----:B------:R4:W-:Y:S02]  /*17900*/  STL.64 [R1+0x2f8], R16 ;  /* 0x0002f81001007387 */ /* 0x0009e40000100a00 */
[----:B----4-:R-:W-:-:S04]  /*17910*/  IMAD.WIDE R16, R15, 0x2, R6 ;  /* 0x000000020f107825 */ /* 0x010fc800078e0206 */
[--C-:B------:R-:W-:Y:S01]  /*17920*/  IMAD.WIDE R14, R10, 0x2, R6.reuse ;  /* 0x000000020a0e7825 */ /* 0x100fe200078e0206 */
[----:B------:R0:W-:Y:S04]  /*17930*/  STL.64 [R1+0x308], R16 ;  /* 0x0003081001007387 */ /* 0x0001e80000100a00 */
[----:B------:R1:W-:Y:S01]  /*17940*/  STL.64 [R1+0x320], R14 ;  /* 0x0003200e01007387 */ /* 0x0003e20000100a00 */
[----:B0-----:R-:W-:-:S04]  /*17950*/  IMAD.WIDE R16, R11, 0x2, R6 ;  /* 0x000000020b107825 */ /* 0x001fc800078e0206 */
[--C-:B------:R-:W-:Y:S01]  /*17960*/  IMAD.WIDE R10, R8, 0x2, R6.reuse ;  /* 0x00000002080a7825 */ /* 0x100fe200078e0206 */
[----:B------:R-:W-:Y:S03]  /*17970*/  STL.64 [R1+0x330], R16 ;  /* 0x0003301001007387 */ /* 0x000fe60000100a00 */
[--C-:B-1----:R-:W-:Y:S01]  /*17980*/  IMAD.WIDE R14, R9, 0x2, R6.reuse ;  /* 0x00000002090e7825 */ /* 0x102fe200078e0206 */
[----:B------:R0:W-:Y:S03]  /*17990*/  STL.64 [R1+0x348], R10 ;  /* 0x0003480a01007387 */ /* 0x0001e60000100a00 */
[--C-:B------:R-:W-:Y:S01]  /*179a0*/  IMAD.WIDE R8, R12, 0x2, R6.reuse ;  /* 0x000000020c087825 */ /* 0x100fe200078e0206 */
[----:B------:R-:W-:Y:S04]  /*179b0*/  STL.64 [R1+0x360], R14 ;  /* 0x0003600e01007387 */ /* 0x000fe80000100a00 */
[----:B------:R1:W-:Y:S01]  /*179c0*/  STL.64 [R1+0x370], R8 ;  /* 0x0003700801007387 */ /* 0x0003e20000100a00 */
[----:B0-----:R-:W-:-:S04]  /*179d0*/  IMAD.WIDE R10, R13, 0x2, R6 ;  /* 0x000000020d0a7825 */ /* 0x001fc800078e0206 */
[--C-:B------:R-:W-:Y:S01]  /*179e0*/  IMAD.WIDE R12, R54, 0x2, R6.reuse ;  /* 0x00000002360c7825 */ /* 0x100fe200078e0206 */
[----:B------:R0:W-:Y:S03]  /*179f0*/  STL.64 [R1+0x388], R10 ;  /* 0x0003880a01007387 */ /* 0x0001e60000100a00 */
[--C-:B-1----:R-:W-:Y:S01]  /*17a00*/  IMAD.WIDE R8, R55, 0x2, R6.reuse ;  /* 0x0000000237087825 */ /* 0x102fe200078e0206 */
[----:B------:R1:W-:Y:S04]  /*17a10*/  STL.64 [R1+0x398], R12 ;  /* 0x0003980c01007387 */ /* 0x0003e80000100a00 */
[----:B------:R2:W-:Y:S01]  /*17a20*/  STL.64 [R1+0x3b0], R8 ;  /* 0x0003b00801007387 */ /* 0x0005e20000100a00 */
[----:B0-----:R-:W-:-:S04]  /*17a30*/  IMAD.WIDE R10, R56, 0x2, R6 ;  /* 0x00000002380a7825 */ /* 0x001fc800078e0206 */
[--C-:B-1----:R-:W-:Y:S01]  /*17a40*/  IMAD.WIDE R12, R57, 0x2, R6.reuse ;  /* 0x00000002390c7825 */ /* 0x102fe200078e0206 */
[----:B------:R0:W-:Y:S03]  /*17a50*/  STL.64 [R1+0x3c0], R10 ;  /* 0x0003c00a01007387 */ /* 0x0001e60000100a00 */
[--C-:B--2---:R-:W-:Y:S01]  /*17a60*/  IMAD.WIDE R8, R58, 0x2, R6.reuse ;  /* 0x000000023a087825 */ /* 0x104fe200078e0206 */
        /* <DEDUP_REMOVED lines=405> */
[----:B------:R-:W2:Y:S01]  /*193c0*/  LDL R17, [R1+0x2f4] ;  /* 0x0002f40001117983 */ /* 0x000ea20000100800 */
[----:B0-----:R-:W-:-:S03]  /*193d0*/  IMAD.WIDE R2, R31, 0x2, R6 ;  /* 0x000000021f027825 */ /* 0x001fc600078e0206 */
[----:B------:R-:W-:Y:S04]  /*193e0*/  STL.64 [R1+0xd88], R4 ;  /* 0x000d880401007387 */ /* 0x000fe80000100a00 */
        /* <DEDUP_REMOVED lines=33> */
[----:B---3--:R-:W-:-:S04]  /*19600*/  IMAD.WIDE R16, R14, 0x2, R6 ;  /* 0x000000020e107825 */ /* 0x008fc800078e0206 */
[--C-:B----4-:R-:W-:Y:S01]  /*19610*/  IMAD.WIDE R14, R15, 0x2, R6.reuse ;  /* 0x000000020f0e7825 */ /* 0x110fe200078e0206 */
[----:B------:R0:W-:Y:S04]  /*19620*/  STL.64 [R1+0xda0], R16 ;  /* 0x000da01001007387 */ /* 0x0001e80000100a00 */
[----:B0-----:R-:W2:Y:S04]  /*19630*/  LDL.LU.64 R16, [R1+0x2340] ;  /* 0x0023400001107983 */ /* 0x001ea80000300a00 */
[----:B------:R0:W-:Y:S02]  /*19640*/  STL.64 [R1+0xda8], R14 ;  /* 0x000da80e01007387 */ /* 0x0001e40000100a00 */
[----:B0-----:R-:W-:-:S04]  /*19650*/  IMAD.WIDE R14, R10, 0x2, R6 ;  /* 0x000000020a0e7825 */ /* 0x001fc800078e0206 */
[--C-:B------:R-:W-:Y:S01]  /*19660*/  IMAD.WIDE R10, R11, 0x2, R6.reuse ;  /* 0x000000020b0a7825 */ /* 0x100fe200078e0206 */
[----:B------:R0:W-:Y:S04]  /*19670*/  STL.64 [R1+0xdb0], R14 ;  /* 0x000db00e01007387 */ /* 0x0001e80000100a00 */
[----:B0-----:R-:W3:Y:S04]  /*19680*/  LDL.LU.64 R14, [R1+0x2338] ;  /* 0x00233800010e7983 */ /* 0x001ee80000300a00 */
[----:B------:R0:W-:Y:S02]  /*19690*/  STL.64 [R1+0xdb8], R10 ;  /* 0x000db80a01007387 */ /* 0x0001e40000100a00 */
[----:B0-----:R-:W-:-:S04]  /*196a0*/  IMAD.WIDE R10, R8, 0x2, R6 ;  /* 0x00000002080a7825 */ /* 0x001fc800078e0206 */
[--C-:B------:R-:W-:Y:S01]  /*196b0*/  IMAD.WIDE R8, R9, 0x2, R6.reuse ;  /* 0x0000000209087825 */ /* 0x100fe200078e0206 */
[----:B------:R0:W-:Y:S04]  /*196c0*/  STL.64 [R1+0xdc0], R10 ;  /* 0x000dc00a01007387 */ /* 0x0001e80000100a00 */
[----:B0-----:R-:W4:Y:S04]  /*196d0*/  LDL.LU.64 R10, [R1+0x2330] ;  /* 0x00233000010a7983 */ /* 0x001f280000300a00 */
[----:B------:R0:W-:Y:S02]  /*196e0*/  STL.64 [R1+0xdc8], R8 ;  /* 0x000dc80801007387 */ /* 0x0001e40000100a00 */
[----:B0-----:R-:W-:-:S04]  /*196f0*/  IMAD.WIDE R8, R12, 0x2, R6 ;  /* 0x000000020c087825 */ /* 0x001fc800078e0206 */
[--C-:B------:R-:W-:Y:S01]  /*19700*/  IMAD.WIDE R12, R13, 0x2, R6.reuse ;  /* 0x000000020d0c7825 */ /* 0x100fe200078e0206 */
[----:B------:R0:W-:Y:S04]  /*19710*/  STL.64 [R1+0xdd0], R8 ;  /* 0x000dd00801007387 */ /* 0x0001e80000100a00 */
[----:B0-----:R-:W2:Y:S04]  /*19720*/  LDL.LU.64 R8, [R1+0x2328] ;  /* 0x0023280001087983 */ /* 0x001ea80000300a00 */
        /* <DEDUP_REMOVED lines=34> */
[----:B0-----:R-:W2:Y:S04]  /*19950*/  LDL.LU R3, [R1+0x22f0] ;  /* 0x0022f00001037983 */ /* 0x001ea80000300800 */
[----:B------:R0:W-:Y:S02]  /*19960*/  STL.64 [R1+0x1a20], R52 ;  /* 0x001a203401007387 */ /* 0x0001e40000100a00 */
[----:B0-----:R-:W-:-:S04]  /*19970*/  IMAD.WIDE R52, R60, 0x2, R6 ;  /* 0x000000023c347825 */ /* 0x001fc800078e0206 */
[--C-:B------:R-:W-:Y:S01]  /*19980*/  IMAD.WIDE R60, R61, 0x2, R6.reuse ;  /* 0x000000023d3c7825 */ /* 0x100fe200078e0206 */
[----:B------:R0:W-:Y:S04]  /*19990*/  STL.64 [R1+0x1a30], R52 ;  /* 0x001a303401007387 */ /* 0x0001e80000100a00 */
[----:B0-----:R-:W2:Y:S04]  /*199a0*/  LDL.LU.64 R52, [R1+0x22e8] ;  /* 0x0022e80001347983 */ /* 0x001ea80000300a00 */
[----:B------:R0:W-:Y:S02]  /*199b0*/  STL.64 [R1+0x1a40], R60 ;  /* 0x001a403c01007387 */ /* 0x0001e40000100a00 */
[----:B0-----:R-:W-:-:S05]  /*199c0*/  IMAD.WIDE R60, R50, 0x2, R6 ;  /* 0x00000002323c7825 */ /* 0x001fca00078e0206 */
[----:B------:R0:W-:Y:S04]  /*199d0*/  STL.64 [R1+0x1a50], R60 ;  /* 0x001a503c01007387 */ /* 0x0001e80000100a00 */
[----:B0-----:R-:W2:Y:S01]  /*199e0*/  LDL.LU.64 R60, [R1+0x22e0] ;  /* 0x0022e000013c7983 */ /* 0x001ea20000300a00 */
[----:B------:R-:W-:-:S05]  /*199f0*/  IMAD.WIDE R50, R51, 0x2, R6 ;  /* 0x0000000233327825 */ /* 0x000fca00078e0206 */
[----:B------:R0:W-:Y:S02]  /*19a00*/  STL.64 [R1+0x1a60], R50 ;  /* 0x001a603201007387 */ /* 0x0001e40000100a00 */
[----:B0-----:R-:W-:-:S04]  /*19a10*/  IMAD.WIDE R50, R5, 0x2, R6 ;  /* 0x0000000205327825 */ /* 0x001fc800078e0206 */
[--C-:B------:R-:W-:Y:S01]  /*19a20*/  IMAD.WIDE R4, R4, 0x2, R6.reuse ;  /* 0x0000000204047825 */ /* 0x100fe200078e0206 */
[----:B------:R0:W-:Y:S04]  /*19a30*/  STL.64 [R1+0x1a70], R50 ;  /* 0x001a703201007387 */ /* 0x0001e80000100a00 */
[----:B0-----:R-:W3:Y:S04]  /*19a40*/  LDL.LU.64 R50, [R1+0x22d8] ;  /* 0x0022d80001327983 */ /* 0x001ee80000300a00 */
[----:B------:R0:W-:Y:S02]  /*19a50*/  STL.64 [R1+0x1a80], R4 ;  /* 0x001a800401007387 */ /* 0x0001e40000100a00 */
[----:B0-----:R-:W-:-:S05]  /*19a60*/  IMAD.WIDE R4, R39, 0x2, R6 ;  /* 0x0000000227047825 */ /* 0x001fca00078e0206 */
[----:B------:R0:W-:Y:S02]  /*19a70*/  STL.64 [R1+0x1a90], R4 ;  /* 0x001a900401007387 */ /* 0x0001e40000100a00 */
[----:B0-----:R-:W-:-:S05]  /*19a80*/  IMAD.WIDE R4, R31, 0x2, R6 ;  /* 0x000000021f047825 */ /* 0x001fca00078e0206 */
[----:B------:R2:W-:Y:S02]  /*19a90*/  STL.64 [R1+0x1aa0], R4 ;  /* 0x001aa00401007387 */ /* 0x0005e40000100a00 */
[--C-:B--2---:R-:W-:Y:S02]  /*19aa0*/  IMAD.WIDE R4, R61, 0x2, R6.reuse ;  /* 0x000000023d047825 */ /* 0x104fe400078e0206 */
[----:B------:R-:W2:Y:S04]  /*19ab0*/  LDL.LU R61, [R1+0x22d0] ;  /* 0x0022d000013d7983 */ /* 0x000ea80000300800 */
[----:B------:R0:W-:Y:S04]  /*19ac0*/  STL.64 [R1+0x1ab0], R4 ;  /* 0x001ab00401007387 */ /* 0x0001e80000100a00 */
[----:B0-----:R-:W2:Y:S02]  /*19ad0*/  LDL.LU R5, [R1+0x22cc] ;  /* 0x0022cc0001057983 */ /* 0x001ea40000300800 */
[----:B--2---:R-:W-:-:S05]  /*19ae0*/  IMAD.WIDE R4, R5, 0x2, R6 ;  /* 0x0000000205047825 */ /* 0x004fca00078e0206 */
[----:B------:R0:W-:Y:S04]  /*19af0*/  STL.64 [R1+0x1ac0], R4 ;  /* 0x001ac00401007387 */ /* 0x0001e80000100a00 */
[----:B0-----:R-:W2:Y:S01]  /*19b00*/  LDL.LU R4, [R1+0x22c8] ;  /* 0x0022c80001047983 */ /* 0x001ea20000300800 */
[----:B------:R-:W-:-:S04]  /*19b10*/  IMAD.WIDE R30, R30, 0x2, R6 ;  /* 0x000000021e1e7825 */ /* 0x000fc800078e0206 */
[----:B--2---:R-:W-:-:S05]  /*19b20*/  IMAD.WIDE R4, R4, 0x2, R6 ;  /* 0x0000000204047825 */ /* 0x004fca00078e0206 */
[----:B------:R0:W-:Y:S04]  /*19b30*/  STL.64 [R1+0x1ad0], R4 ;  /* 0x001ad00401007387 */ /* 0x0001e80000100a00 */
[----:B0-----:R-:W2:Y:S04]  /*19b40*/  LDL.LU.64 R4, [R1+0x22c0] ;  /* 0x0022c00001047983 */ /* 0x001ea80000300a00 */
[----:B------:R0:W-:Y:S02]  /*19b50*/  STL.64 [R1+0x1ae0], R30 ;  /* 0x001ae01e01007387 */ /* 0x0001e40000100a00 */
[----:B0-----:R-:W-:-:S05]  /*19b60*/  IMAD.WIDE R30, R41, 0x2, R6 ;  /* 0x00000002291e7825 */ /* 0x001fca00078e0206 */
        /* <DEDUP_REMOVED lines=17> */
[----:B---3--:R-:W-:-:S04]  /*19c80*/  IMAD.WIDE R30, R50, 0x2, R6 ;  /* 0x00000002321e7825 */ /* 0x008fc800078e0206 */
[--C-:B------:R-:W-:Y:S01]  /*19c90*/  IMAD.WIDE R50, R51, 0x2, R6.reuse ;  /* 0x0000000233327825 */ /* 0x100fe200078e0206 */
[----:B------:R0:W-:Y:S04]  /*19ca0*/  STL.64 [R1+0x1b80], R30 ;  /* 0x001b801e01007387 */ /* 0x0001e80000100a00 */
[----:B------:R1:W-:Y:S01]  /*19cb0*/  STL.64 [R1+0x1b90], R50 ;  /* 0x001b903201007387 */ /* 0x0003e20000100a00 */
[----:B0-----:R-:W-:-:S04]  /*19cc0*/  IMAD.WIDE R30, R52, 0x2, R6 ;  /* 0x00000002341e7825 */ /* 0x001fc800078e0206 */
[--C-:B-1----:R-:W-:Y:S01]  /*19cd0*/  IMAD.WIDE R50, R53, 0x2, R6.reuse ;  /* 0x0000000235327825 */ /* 0x102fe200078e0206 */
[----:B------:R0:W-:Y:S03]  /*19ce0*/  STL.64 [R1+0x1ba0], R30 ;  /* 0x001ba01e01007387 */ /* 0x0001e60000100a00 */
[--C-:B------:R-:W-:Y:S01]  /*19cf0*/  IMAD.WIDE R52, R56, 0x2, R6.reuse ;  /* 0x0000000238347825 */ /* 0x100fe200078e0206 */
[----:B------:R1:W-:Y:S03]  /*19d00*/  STL.64 [R1+0x1bb0], R50 ;  /* 0x001bb03201007387 */ /* 0x0003e60000100a00 */
[----:B0-----:R-:W-:-:S04]  /*19d10*/  IMAD.WIDE R30, R54, 0x2, R6 ;  /* 0x00000002361e7825 */ /* 0x001fc800078e0206 */
[--C-:B-1----:R-:W-:Y:S01]  /*19d20*/  IMAD.WIDE R50, R60, 0x2, R6.reuse ;  /* 0x000000023c327825 */ /* 0x102fe200078e0206 */
[----:B------:R0:W-:Y:S04]  /*19d30*/  STL.64 [R1+0x1bc0], R30 ;  /* 0x001bc01e01007387 */ /* 0x0001e80000100a00 */
[----:B------:R-:W-:Y:S04]  /*19d40*/  STL.64 [R1+0x1bd0], R52 ;  /* 0x001bd03401007387 */ /* 0x000fe80000100a00 */
[----:B------:R-:W-:Y:S01]  /*19d50*/  STL.64 [R1+0x1be0], R50 ;  /* 0x001be03201007387 */ /* 0x000fe20000100a00 */
[----:B0-----:R-:W-:-:S04]  /*19d60*/  IMAD.WIDE R30, R61, 0x2, R6 ;  /* 0x000000023d1e7825 */ /* 0x001fc800078e0206 */
[----:B------:R-:W-:Y:S01]  /*19d70*/  IMAD.WIDE R6, R0, 0x2, R6 ;  /* 0x0000000200067825 */ /* 0x000fe200078e0206 */
[----:B------:R0:W-:Y:S04]  /*19d80*/  STL.64 [R1+0x1c00], R30 ;  /* 0x001c001e01007387 */ /* 0x0001e80000100a00 */
[----:B------:R1:W-:Y:S01]  /*19d90*/  STL.64 [R1+0x1bf0], R6 ;  /* 0x001bf00601007387 */ /* 0x0003e20000100a00 */
[----:B--2---:R-:W-:-:S04]  /*19da0*/  IMAD.WIDE R2, R3, 0x2, R4 ;  /* 0x0000000203027825 */ /* 0x004fc800078e0204 */
[--C-:B0-----:R-:W-:Y:S01]  /*19db0*/  IMAD.WIDE R30, R32, 0x2, R4.reuse ;  /* 0x00000002201e7825 */ /* 0x101fe200078e0204 */
[----:B------:R0:W-:Y:S03]  /*19dc0*/  STL.64 [R1+0x30], R2 ;  /* 0x0000300201007387 */ /* 0x0001e60000100a00 */
[--C-:B-1----:R-:W-:Y:S01]  /*19dd0*/  IMAD.WIDE R6, R33, 0x2, R4.reuse ;  /* 0x0000000221067825 */ /* 0x102fe200078e0204 */
[----:B------:R-:W-:Y:S03]  /*19de0*/  STL.64 [R1+0x28], R30 ;  /* 0x0000281e01007387 */ /* 0x000fe60000100a00 */
[--C-:B------:R-:W-:Y:S01]  /*19df0*/  IMAD.WIDE R18, R18, 0x2, R4.reuse ;  /* 0x0000000212127825 */ /* 0x100fe200078e0204 */
[----:B------:R4:W-:Y:S03]  /*19e00*/  STL.64 [R1+0x20], R6 ;  /* 0x0000200601007387 */ /* 0x0009e60000100a00 */
[----:B0-----:R-:W-:-:S05]  /*19e10*/  IMAD.WIDE R2, R13, 0x2, R4 ;  /* 0x000000020d027825 */ /* 0x001fca00078e0204 */
[----:B------:R0:W-:Y:S01]  /*19e20*/  STL.64 [R1+0x18], R2 ;  /* 0x0000180201007387 */ /* 0x0001e20000100a00 */
[----:B----4-:R-:W-:-:S03]  /*19e30*/  IMAD.WIDE R6, R10, 0x2, R4 ;  /* 0x000000020a067825 */ /* 0x010fc600078e0204 */
[----:B------:R-:W-:Y:S01]  /*19e40*/  STL.64 [R1+0x10], R18 ;  /* 0x0000101201007387 */ /* 0x000fe20000100a00 */
[----:B------:R-:W-:-:S04]  /*19e50*/  IMAD.WIDE R56, R57, 0x2, R4 ;  /* 0x0000000239387825 */ /* 0x000fc800078e0204 */
[----:B0-----:R-:W-:-:S04]  /*19e60*/  IMAD.WIDE R2, R58, 0x2, R4 ;  /* 0x000000023a027825 */ /* 0x001fc800078e0204 */
[--C-:B------:R-:W-:Y:S01]  /*19e70*/  IMAD.WIDE R58, R59, 0x2, R4.reuse ;  /* 0x000000023b3a7825 */ /* 0x100fe200078e0204 */
[----:B------:R0:W-:Y:S03]  /*19e80*/  STL.64 [R1+0x8], R6 ;  /* 0x0000080601007387 */ /* 0x0001e60000100a00 */
[--C-:B------:R-:W-:Y:S01]  /*19e90*/  IMAD.WIDE R54, R55, 0x2, R4.reuse ;  /* 0x0000000237367825 */ /* 0x100fe200078e0204 */
[----:B------:R-:W-:Y:S03]  /*19ea0*/  STL.64 [R1+0x2258], R58 ;  /* 0x0022583a01007387 */ /* 0x000fe60000100a00 */
[--C-:B------:R-:W-:Y:S01]  /*19eb0*/  IMAD.WIDE R52, R17, 0x2, R4.reuse ;  /* 0x0000000211347825 */ /* 0x100fe200078e0204 */
[----:B------:R1:W-:Y:S03]  /*19ec0*/  STL.64 [R1], R2 ;  /* 0x0000000201007387 */ /* 0x0003e60000100a00 */
[--C-:B------:R-:W-:Y:S01]  /*19ed0*/  IMAD.WIDE R50, R12, 0x2, R4.reuse ;  /* 0x000000020c327825 */ /* 0x100fe200078e0204 */
[----:B------:R-:W-:Y:S03]  /*19ee0*/  STL.64 [R1+0x2250], R56 ;  /* 0x0022503801007387 */ /* 0x000fe60000100a00 */
[--C-:B0-----:R-:W-:Y:S01]  /*19ef0*/  IMAD.WIDE R6, R8, 0x2, R4.reuse ;  /* 0x0000000208067825 */ /* 0x101fe200078e0204 */
[----:B------:R-:W-:Y:S03]  /*19f00*/  STL.64 [R1+0x2248], R54 ;  /* 0x0022483601007387 */ /* 0x000fe60000100a00 */
[--C-:B-1----:R-:W-:Y:S01]  /*19f10*/  IMAD.WIDE R2, R22, 0x2, R4.reuse ;  /* 0x0000000216027825 */ /* 0x102fe200078e0204 */
[----:B------:R-:W-:Y:S03]  /*19f20*/  STL.64 [R1+0x2260], R52 ;  /* 0x0022603401007387 */ /* 0x000fe60000100a00 */
[--C-:B------:R-:W-:Y:S01]  /*19f30*/  IMAD.WIDE R8, R9, 0x2, R4.reuse ;  /* 0x0000000209087825 */ /* 0x100fe200078e0204 */
[----:B------:R0:W-:Y:S03]  /*19f40*/  STL.64 [R1+0x2268], R50 ;  /* 0x0022683201007387 */ /* 0x0001e60000100a00 */
[--C-:B------:R-:W-:Y:S01]  /*19f50*/  IMAD.WIDE R10, R11, 0x2, R4.reuse ;  /* 0x000000020b0a7825 */ /* 0x100fe200078e0204 */
[----:B------:R1:W-:Y:S03]  /*19f60*/  STL.64 [R1+0x2240], R2 ;  /* 0x0022400201007387 */ /* 0x0003e60000100a00 */
[--C-:B------:R-:W-:Y:S01]  /*19f70*/  IMAD.WIDE R12, R14, 0x2, R4.reuse ;  /* 0x000000020e0c7825 */ /* 0x100fe200078e0204 */
[----:B------:R-:W-:Y:S03]  /*19f80*/  STL.64 [R1+0x2270], R6 ;  /* 0x0022700601007387 */ /* 0x000fe60000100a00 */
[--C-:B------:R-:W-:Y:S01]  /*19f90*/  IMAD.WIDE R14, R15, 0x2, R4.reuse ;  /* 0x000000020f0e7825 */ /* 0x100fe200078e0204 */
[----:B------:R-:W-:Y:S04]  /*19fa0*/  STL.64 [R1+0x2278], R8 ;  /* 0x0022780801007387 */ /* 0x000fe80000100a00 */
[----:B------:R-:W-:Y:S04]  /*19fb0*/  STL.64 [R1+0x2280], R10 ;  /* 0x0022800a01007387 */ /* 0x000fe80000100a00 */
[----:B------:R2:W-:Y:S04]  /*19fc0*/  STL.64 [R1+0x2288], R12 ;  /* 0x0022880c01007387 */ /* 0x0005e80000100a00 */
[----:B------:R-:W-:Y:S04]  /*19fd0*/  STL.64 [R1+0x2290], R14 ;  /* 0x0022900e01007387 */ /* 0x000fe80000100a00 */
[----:B0-----:R-:W3:Y:S01]  /*19fe0*/  LDL.LU R50, [R1+0x458] ;  /* 0x0004580001327983 */ /* 0x001ee20000300800 */
[----:B------:R-:W-:-:S04]  /*19ff0*/  IMAD.WIDE R16, R16, 0x2, R4 ;  /* 0x0000000210107825 */ /* 0x000fc800078e0204 */
[--C-:B------:R-:W-:Y:S01]  /*1a000*/  IMAD.WIDE R18, R21, 0x2, R4.reuse ;  /* 0x0000000215127825 */ /* 0x100fe200078e0204 */
[----:B------:R-:W-:Y:S03]  /*1a010*/  STL.64 [R1+0x2298], R16 ;  /* 0x0022981001007387 */ /* 0x000fe60000100a00 */
[--C-:B------:R-:W-:Y:S01]  /*1a020*/  IMAD.WIDE R20, R20, 0x2, R4.reuse ;  /* 0x0000000214147825 */ /* 0x100fe200078e0204 */
[----:B------:R-:W-:Y:S03]  /*1a030*/  STL.64 [R1+0x22a0], R18 ;  /* 0x0022a01201007387 */ /* 0x000fe60000100a00 */
[--C-:B------:R-:W-:Y:S01]  /*1a040*/  IMAD.WIDE R22, R23, 0x2, R4.reuse ;  /* 0x0000000217167825 */ /* 0x100fe200078e0204 */
[----:B------:R-:W-:Y:S04]  /*1a050*/  STL.64 [R1+0x22a8], R20 ;  /* 0x0022a81401007387 */ /* 0x000fe80000100a00 */
[----:B------:R-:W4:Y:S04]  /*1a060*/  LDL.LU R51, [R1+0x45c] ;  /* 0x00045c0001337983 */ /* 0x000f280000300800 */
[----:B------:R-:W-:Y:S04]  /*1a070*/  STL.64 [R1+0x22b0], R22 ;  /* 0x0022b01601007387 */ /* 0x000fe80000100a00 */
        /* <DEDUP_REMOVED lines=10> */
[----:B--2---:R-:W2:Y:S04]  /*1a120*/  LDL.LU R12, [R1+0x4b0] ;  /* 0x0004b000010c7983 */ /* 0x004ea80000300800 */
[----:B------:R-:W2:Y:S01]  /*1a130*/  LDL.LU R13, [R1+0x32c] ;  /* 0x00032c00010d7983 */ /* 0x000ea20000300800 */
[----:B---3--:R-:W-:-:S05]  /*1a140*/  IMAD.WIDE R6, R50, 0x2, R4 ;  /* 0x0000000232067825 */ /* 0x008fca00078e0204 */
[----:B------:R4:W-:Y:S04]  /*1a150*/  STL.64 [R1+0x1e0], R6 ;  /* 0x0001e00601007387 */ /* 0x0009e80000100a00 */
[----:B------:R-:W3:Y:S04]  /*1a160*/  LDL.LU R10, [R1+0x328] ;  /* 0x00032800010a7983 */ /* 0x000ee80000300800 */
[----:B------:R-:W3:Y:S04]  /*1a170*/  LDL.LU R11, [R1+0x4b4] ;  /* 0x0004b400010b7983 */ /* 0x000ee80000300800 */
[----:B------:R-:W3:Y:S04]  /*1a180*/  LDL.LU R8, [R1+0x4c0] ;  /* 0x0004c00001087983 */ /* 0x000ee80000300800 */
[----:B------:R-:W3:Y:S01]  /*1a190*/  LDL.LU R50, [R1+0x4c4] ;  /* 0x0004c40001327983 */ /* 0x000ee20000300800 */
[----:B----4-:R-:W-:-:S03]  /*1a1a0*/  IMAD.WIDE R6, R51, 0x2, R4 ;  /* 0x0000000233067825 */ /* 0x010fc600078e0204 */
[----:B------:R-:W4:Y:S04]  /*1a1b0*/  LDL.LU R9, [R1+0x4d8] ;  /* 0x0004d80001097983 */ /* 0x000f280000300800 */
[----:B------:R-:W4:Y:S04]  /*1a1c0*/  LDL.LU R51, [R1+0x4dc] ;  /* 0x0004dc0001337983 */ /* 0x000f280000300800 */
[----:B------:R0:W-:Y:S01]  /*1a1d0*/  STL.64 [R1+0x1f0], R6 ;  /* 0x0001f00601007387 */ /* 0x0001e20000100a00 */
[----:B------:R-:W-:-:S04]  /*1a1e0*/  IMAD.WIDE R14, R53, 0x2, R4 ;  /* 0x00000002350e7825 */ /* 0x000fc800078e0204 */
[--C-:B0-----:R-:W-:Y:S02]  /*1a1f0*/  IMAD.WIDE R6, R52, 0x2, R4.reuse ;  /* 0x0000000234067825 */ /* 0x101fe400078e0204 */
[----:B------:R-:W4:Y:S04]  /*1a200*/  LDL.LU R52, [R1+0x4e8] ;  /* 0x0004e80001347983 */ /* 0x000f280000300800 */
[----:B------:R0:W-:Y:S01]  /*1a210*/  STL.64 [R1+0x208], R6 ;  /* 0x0002080601007387 */ /* 0x0001e20000100a00 */
[----:B------:R-:W-:-:S03]  /*1a220*/  IMAD.WIDE R16, R58, 0x2, R4 ;  /* 0x000000023a107825 */ /* 0x000fc600078e0204 */
[----:B0-----:R-:W4:Y:S04]  /*1a230*/  LDL.LU R6, [R1+0x4ec] ;  /* 0x0004ec0001067983 */ /* 0x001f280000300800 */
[----:B------:R-:W4:Y:S04]  /*1a240*/  LDL.LU R53, [R1+0x500] ;  /* 0x0005000001357983 */ /* 0x000f280000300800 */
[----:B------:R0:W-:Y:S04]  /*1a250*/  STL.64 [R1+0x220], R14 ;  /* 0x0002200e01007387 */ /* 0x0001e80000100a00 */
[----:B------:R-:W4:Y:S04]  /*1a260*/  LDL.LU R58, [R1+0x504] ;  /* 0x00050400013a7983 */ /* 0x000f280000300800 */
[----:B------:R-:W-:Y:S01]  /*1a270*/  STL.64 [R1+0x230], R16 ;  /* 0x0002301001007387 */ /* 0x000fe20000100a00 */
[----:B0-----:R-:W-:-:S03]  /*1a280*/  IMAD.WIDE R14, R59, 0x2, R4 ;  /* 0x000000023b0e7825 */ /* 0x001fc600078e0204 */
[----:B------:R-:W4:Y:S04]  /*1a290*/  LDL.LU R7, [R1+0x50c] ;  /* 0x00050c0001077983 */ /* 0x000f280000300800 */
[----:B------:R-:W4:Y:S04]  /*1a2a0*/  LDL.LU R59, [R1+0x518] ;  /* 0x00051800013b7983 */ /* 0x000f280000300800 */
[----:B------:R0:W-:Y:S02]  /*1a2b0*/  STL.64 [R1+0x248], R14 ;  /* 0x0002480e01007387 */ /* 0x0001e40000100a00 */
[----:B0-----:R-:W-:-:S02]  /*1a2c0*/  IMAD.WIDE R14, R56, 0x2, R4 ;  /* 0x00000002380e7825 */ /* 0x001fc400078e0204 */
[----:B------:R-:W4:Y:S02]  /*1a2d0*/  LDL.LU R56, [R1+0x51c] ;  /* 0x00051c0001387983 */ /* 0x000f240000300800 */
[--C-:B------:R-:W-:Y:S02]  /*1a2e0*/  IMAD.WIDE R16, R57, 0x2, R4.reuse ;  /* 0x0000000239107825 */ /* 0x100fe400078e0204 */
[----:B------:R0:W-:Y:S04]  /*1a2f0*/  STL.64 [R1+0x258], R14 ;  /* 0x0002580e01007387 */ /* 0x0001e80000100a00 */
[----:B------:R-:W4:Y:S04]  /*1a300*/  LDL.LU R57, [R1+0x528] ;  /* 0x0005280001397983 */ /* 0x000f280000300800 */
[----:B------:R1:W-:Y:S01]  /*1a310*/  STL.64 [R1+0x270], R16 ;  /* 0x0002701001007387 */ /* 0x0003e20000100a00 */
[----:B0-----:R-:W-:-:S03]  /*1a320*/  IMAD.WIDE R14, R54, 0x2, R4 ;  /* 0x00000002360e7825 */ /* 0x001fc600078e0204 */
[----:B------:R-:W4:Y:S04]  /*1a330*/  LDL.LU R54, [R1+0x52c] ;  /* 0x00052c0001367983 */ /* 0x000f280000300800 */
[----:B------:R0:W-:Y:S01]  /*1a340*/  STL.64 [R1+0x280], R14 ;  /* 0x0002800e01007387 */ /* 0x0001e20000100a00 */
[----:B-1----:R-:W-:-:S03]  /*1a350*/  IMAD.WIDE R16, R55, 0x2, R4 ;  /* 0x0000000237107825 */ /* 0x002fc600078e0204 */
        /* <DEDUP_REMOVED lines=8> */
[----:B--2---:R-:W-:-:S04]  /*1a3e0*/  IMAD.WIDE R14, R12, 0x2, R4 ;  /* 0x000000020c0e7825 */ /* 0x004fc800078e0204 */
[--C-:B------:R-:W-:Y:S01]  /*1a3f0*/  IMAD.WIDE R12, R13, 0x2, R4.reuse ;  /* 0x000000020d0c7825 */ /* 0x100fe200078e0204 */
[----:B------:R0:W-:Y:S04]  /*1a400*/  STL.64 [R1+0x2d8], R14 ;  /* 0x0002d80e01007387 */ /* 0x0001e80000100a00 */
[----:B------:R1:W-:Y:S01]  /*1a410*/  STL.64 [R1+0x2e8], R12 ;  /* 0x0002e80c01007387 */ /* 0x0003e20000100a00 */
[----:B---3--:R-:W-:-:S04]  /*1a420*/  IMAD.WIDE R16, R10, 0x2, R4 ;  /* 0x000000020a107825 */ /* 0x008fc800078e0204 */
[--C-:B0-----:R-:W-:Y:S01]  /*1a430*/  IMAD.WIDE R14, R11, 0x2, R4.reuse ;  /* 0x000000020b0e7825 */ /* 0x101fe200078e0204 */
[----:B------:R-:W-:Y:S03]  /*1a440*/  STL.64 [R1+0x300], R16 ;  /* 0x0003001001007387 */ /* 0x000fe60000100a00 */
[--C-:B-1----:R-:W-:Y:S01]  /*1a450*/  IMAD.WIDE R12, R8, 0x2, R4.reuse ;  /* 0x00000002080c7825 */ /* 0x102fe200078e0204 */
[----:B------:R-:W-:Y:S03]  /*1a460*/  STL.64 [R1+0x310], R14 ;  /* 0x0003100e01007387 */ /* 0x000fe60000100a00 */
[--C-:B------:R-:W-:Y:S02]  /*1a470*/  IMAD.WIDE R10, R50, 0x2, R4.reuse ;  /* 0x00000002320a7825 */ /* 0x100fe400078e0204 */
[----:B------:R-:W2:Y:S02]  /*1a480*/  LDL.LU R50, [R1+0x54c] ;  /* 0x00054c0001327983 */ /* 0x000ea40000300800 */
[----:B----4-:R-:W-:-:S02]  /*1a490*/  IMAD.WIDE R8, R9, 0x2, R4 ;  /* 0x0000000209087825 */ /* 0x010fc400078e0204 */
[----:B------:R-:W-:Y:S04]  /*1a4a0*/  STL.64 [R1+0x328], R12 ;  /* 0x0003280c01007387 */ /* 0x000fe80000100a00 */
[----:B------:R0:W-:Y:S02]  /*1a4b0*/  STL.64 [R1+0x338], R10 ;  /* 0x0003380a01007387 */ /* 0x0001e40000100a00 */
[--C-:B0-----:R-:W-:Y:S02]  /*1a4c0*/  IMAD.WIDE R10, R51, 0x2, R4.reuse ;  /* 0x00000002330a7825 */ /* 0x101fe400078e0204 */
[----:B------:R-:W3:Y:S04]  /*1a4d0*/  LDL.LU R51, [R1+0x558] ;  /* 0x0005580001337983 */ /* 0x000ee80000300800 */
[----:B------:R0:W-:Y:S04]  /*1a4e0*/  STL.64 [R1+0x350], R8 ;  /* 0x0003500801007387 */ /* 0x0001e80000100a00 */
[----:B------:R1:W-:Y:S01]  /*1a4f0*/  STL.64 [R1+0x368], R10 ;  /* 0x0003680a01007387 */ /* 0x0003e20000100a00 */
[----:B0-----:R-:W-:-:S03]  /*1a500*/  IMAD.WIDE R8, R52, 0x2, R4 ;  /* 0x0000000234087825 */ /* 0x001fc600078e0204 */
[----:B------:R-:W4:Y:S01]  /*1a510*/  LDL.LU R52, [R1+0x55c] ;  /* 0x00055c0001347983 */ /* 0x000f220000300800 */
[----:B-1----:R-:W-:-:S03]  /*1a520*/  IMAD.WIDE R10, R6, 0x2, R4 ;  /* 0x00000002060a7825 */ /* 0x002fc600078e0204 */
[----:B------:R0:W-:Y:S02]  /*1a530*/  STL.64 [R1+0x378], R8 ;  /* 0x0003780801007387 */ /* 0x0001e40000100a00 */
[--C-:B0-----:R-:W-:Y:S02]  /*1a540*/  IMAD.WIDE R8, R53, 0x2, R4.reuse ;  /* 0x0000000235087825 */ /* 0x101fe400078e0204 */
[----:B------:R-:W4:Y:S04]  /*1a550*/  LDL.LU R53, [R1+0x568] ;  /* 0x0005680001357983 */ /* 0x000f280000300800 */
[----:B------:R0:W-:Y:S04]  /*1a560*/  STL.64 [R1+0x390], R10 ;  /* 0x0003900a01007387 */ /* 0x0001e80000100a00 */
[----:B------:R1:W-:Y:S01]  /*1a570*/  STL.64 [R1+0x3a0], R8 ;  /* 0x0003a00801007387 */ /* 0x0003e20000100a00 */
[----:B0-----:R-:W-:-:S03]  /*1a580*/  IMAD.WIDE R10, R58, 0x2, R4 ;  /* 0x000000023a0a7825 */ /* 0x001fc600078e0204 */
[----:B------:R-:W4:Y:S01]  /*1a590*/  LDL.LU R58, [R1+0x56c] ;  /* 0x00056c00013a7983 */ /* 0x000f220000300800 */
[----:B-1----:R-:W-:-:S03]  /*1a5a0*/  IMAD.WIDE R8, R7, 0x2, R4 ;  /* 0x0000000207087825 */ /* 0x002fc600078e0204 */
[----:B------:R-:W-:Y:S01]  /*1a5b0*/  STL.64 [R1+0x3b8], R10 ;  /* 0x0003b80a01007387 */ /* 0x000fe20000100a00 */
[----:B------:R-:W-:-:S03]  /*1a5c0*/  IMAD.WIDE R6, R59, 0x2, R4 ;  /* 0x000000023b067825 */ /* 0x000fc600078e0204 */
[----:B------:R-:W4:Y:S04]  /*1a5d0*/  LDL.LU R59, [R1+0x578] ;  /* 0x00057800013b7983 */ /* 0x000f280000300800 */
[----:B------:R0:W-:Y:S04]  /*1a5e0*/  STL.64 [R1+0x3c8], R8 ;  /* 0x0003c80801007387 */ /* 0x0001e80000100a00 */
[----:B------:R1:W-:Y:S01]  /*1a5f0*/  STL.64 [R1+0x3e0], R6 ;  /* 0x0003e00601007387 */ /* 0x0003e20000100a00 */
[----:B0-----:R-:W-:-:S03]  /*1a600*/  IMAD.WIDE R8, R56, 0x2, R4 ;  /* 0x0000000238087825 */ /* 0x001fc600078e0204 */
[----:B------:R-:W4:Y:S01]  /*1a610*/  LDL.LU R56, [R1+0x57c] ;  /* 0x00057c0001387983 */ /* 0x000f220000300800 */
[----:B-1----:R-:W-:-:S03]  /*1a620*/  IMAD.WIDE R6, R57, 0x2, R4 ;  /* 0x0000000239067825 */ /* 0x002fc600078e0204 */
        /* <DEDUP_REMOVED lines=14> */
[----:B------:R-:W4:Y:S04]  /*1a710*/  LDL.LU R13, [R1+0x5a4] ;  /* 0x0005a400010d7983 */ /* 0x000f280000300800 */
[----:B------:R2:W-:Y:S04]  /*1a720*/  STL.64 [R1+0x458], R6 ;  /* 0x0004580601007387 */ /* 0x0005e80000100a00 */
[----:B------:R-:W4:Y:S04]  /*1a730*/  LDL.LU R10, [R1+0x5a8] ;  /* 0x0005a800010a7983 */ /* 0x000f280000300800 */
[----:B------:R-:W4:Y:S04]  /*1a740*/  LDL.LU R11, [R1+0x5ac] ;  /* 0x0005ac00010b7983 */ /* 0x000f280000300800 */
[----:B0-----:R-:W4:Y:S04]  /*1a750*/  LDL.LU R8, [R1+0x5b8] ;  /* 0x0005b80001087983 */ /* 0x001f280000300800 */
[----:B------:R-:W4:Y:S04]  /*1a760*/  LDL.LU R3, [R1+0x5bc] ;  /* 0x0005bc0001037983 */ /* 0x000f280000300800 */
[----:B------:R-:W4:Y:S01]  /*1a770*/  LDL.LU R9, [R1+0x5c0] ;  /* 0x0005c00001097983 */ /* 0x000f220000300800 */
[----:B--2---:R-:W-:-:S03]  /*1a780*/  IMAD.WIDE R6, R50, 0x2, R4 ;  /* 0x0000000232067825 */ /* 0x004fc600078e0204 */
[----:B------:R-:W2:Y:S04]  /*1a790*/  LDL.LU R50, [R1+0x5c4] ;  /* 0x0005c40001327983 */ /* 0x000ea80000300800 */
[----:B------:R3:W-:Y:S02]  /*1a7a0*/  STL.64 [R1+0x470], R6 ;  /* 0x0004700601007387 */ /* 0x0007e40000100a00 */
[--C-:B---3--:R-:W-:Y:S02]  /*1a7b0*/  IMAD.WIDE R6, R51, 0x2, R4.reuse ;  /* 0x0000000233067825 */ /* 0x108fe400078e0204 */
[----:B------:R-:W3:Y:S04]  /*1a7c0*/  LDL.LU R51, [R1+0x5d0] ;  /* 0x0005d00001337983 */ /* 0x000ee80000300800 */
[----:B------:R0:W-:Y:S01]  /*1a7d0*/  STL.64 [R1+0x488], R6 ;  /* 0x0004880601007387 */ /* 0x0001e20000100a00 */
[----:B----4-:R-:W-:-:S03]  /*1a7e0*/  IMAD.WIDE R14, R52, 0x2, R4 ;  /* 0x00000002340e7825 */ /* 0x010fc600078e0204 */
[----:B0-----:R-:W4:Y:S04]  /*1a7f0*/  LDL.LU R6, [R1+0x5d4] ;  /* 0x0005d40001067983 */ /* 0x001f280000300800 */
[----:B------:R-:W4:Y:S04]  /*1a800*/  LDL.LU R52, [R1+0x5d8] ;  /* 0x0005d80001347983 */ /* 0x000f280000300800 */
[----:B------:R0:W-:Y:S01]  /*1a810*/  STL.64 [R1+0x498], R14 ;  /* 0x0004980e01007387 */ /* 0x0001e20000100a00 */
[----:B------:R-:W-:-:S03]  /*1a820*/  IMAD.WIDE R16, R53, 0x2, R4 ;  /* 0x0000000235107825 */ /* 0x000fc600078e0204 */
[----:B------:R-:W4:Y:S04]  /*1a830*/  LDL.LU R53, [R1+0x5dc] ;  /* 0x0005dc0001357983 */ /* 0x000f280000300800 */
[----:B------:R-:W-:Y:S04]  /*1a840*/  STL.64 [R1+0x4b0], R16 ;  /* 0x0004b01001007387 */ /* 0x000fe80000100a00 */
[----:B------:R-:W4:Y:S01]  /*1a850*/  LDL.LU R7, [R1+0x5e8] ;  /* 0x0005e80001077983 */ /* 0x000f220000300800 */
[----:B0-----:R-:W-:-:S03]  /*1a860*/  IMAD.WIDE R14, R58, 0x2, R4 ;  /* 0x000000023a0e7825 */ /* 0x001fc600078e0204 */
[----:B------:R-:W4:Y:S04]  /*1a870*/  LDL.LU R58, [R1+0x5f0] ;  /* 0x0005f000013a7983 */ /* 0x000f280000300800 */
[----:B------:R0:W-:Y:S02]  /*1a880*/  STL.64 [R1+0x4c0], R14 ;  /* 0x0004c00e01007387 */ /* 0x0001e40000100a00 */
[--C-:B0-----:R-:W-:Y:S02]  /*1a890*/  IMAD.WIDE R14, R59, 0x2, R4.reuse ;  /* 0x000000023b0e7825 */ /* 0x101fe400078e0204 */
[----:B------:R-:W4:Y:S04]  /*1a8a0*/  LDL.LU R59, [R1+0x600] ;  /* 0x00060000013b7983 */ /* 0x000f280000300800 */
[----:B------:R0:W-:Y:S01]  /*1a8b0*/  STL.64 [R1+0x4d8], R14 ;  /* 0x0004d80e01007387 */ /* 0x0001e20000100a00 */
[----:B------:R-:W-:-:S03]  /*1a8c0*/  IMAD.WIDE R16, R56, 0x2, R4 ;  /* 0x0000000238107825 */ /* 0x000fc600078e0204 */
        /* <DEDUP_REMOVED lines=14> */
[----:B0-----:R-:W-:-:S04]  /*1a9b0*/  IMAD.WIDE R14, R12, 0x2, R4 ;  /* 0x000000020c0e7825 */ /* 0x001fc800078e0204 */
[--C-:B------:R-:W-:Y:S01]  /*1a9c0*/  IMAD.WIDE R12, R13, 0x2, R4.reuse ;  /* 0x000000020d0c7825 */ /* 0x100fe200078e0204 */
[----:B------:R0:W-:Y:S03]  /*1a9d0*/  STL.64 [R1+0x548], R14 ;  /* 0x0005480e01007387 */ /* 0x0001e60000100a00 */
[--C-:B-1----:R-:W-:Y:S01]  /*1a9e0*/  IMAD.WIDE R16, R10, 0x2, R4.reuse ;  /* 0x000000020a107825 */ /* 0x102fe200078e0204 */
[----:B------:R1:W-:Y:S03]  /*1a9f0*/  STL.64 [R1+0x558], R12 ;  /* 0x0005580c01007387 */ /* 0x0003e60000100a00 */
[--C-:B0-----:R-:W-:Y:S01]  /*1aa00*/  IMAD.WIDE R14, R11, 0x2, R4.reuse ;  /* 0x000000020b0e7825 */ /* 0x101fe200078e0204 */
[----:B------:R-:W-:Y:S03]  /*1aa10*/  STL.64 [R1+0x568], R16 ;  /* 0x0005681001007387 */ /* 0x000fe60000100a00 */
[--C-:B------:R-:W-:Y:S01]  /*1aa20*/  IMAD.WIDE R10, R3, 0x2, R4.reuse ;  /* 0x00000002030a7825 */ /* 0x100fe200078e0204 */
[----:B------:R-:W-:Y:S03]  /*1aa30*/  STL.64 [R1+0x578], R14 ;  /* 0x0005780e01007387 */ /* 0x000fe60000100a00 */
[--C-:B-1----:R-:W-:Y:S01]  /*1aa40*/  IMAD.WIDE R12, R8, 0x2, R4.reuse ;  /* 0x00000002080c7825 */ /* 0x102fe200078e0204 */
[----:B------:R-:W4:Y:S04]  /*1aa50*/  LDL.LU R3, [R1+0x648] ;  /* 0x0006480001037983 */ /* 0x000f280000300800 */
[----:B------:R-:W-:Y:S01]  /*1aa60*/  STL.64 [R1+0x588], R12 ;  /* 0x0005880c01007387 */ /* 0x000fe20000100a00 */
[----:B------:R-:W-:-:S03]  /*1aa70*/  IMAD.WIDE R8, R9, 0x2, R4 ;  /* 0x0000000209087825 */ /* 0x000fc600078e0204 */
[----:B------:R2:W-:Y:S02]  /*1aa80*/  STL.64 [R1+0x590], R10 ;  /* 0x0005900a01007387 */ /* 0x0005e40000100a00 */
[--C-:B--2---:R-:W-:Y:S02]  /*1aa90*/  IMAD.WIDE R10, R50, 0x2, R4.reuse ;  /* 0x00000002320a7825 */ /* 0x104fe400078e0204 */
[----:B------:R-:W2:Y:S04]  /*1aaa0*/  LDL.LU R50, [R1+0x658] ;  /* 0x0006580001327983 */ /* 0x000ea80000300800 */
[----:B------:R3:W-:Y:S04]  /*1aab0*/  STL.64 [R1+0x5a0], R8 ;  /* 0x0005a00801007387 */ /* 0x0007e80000100a00 */
[----:B------:R4:W-:Y:S01]  /*1aac0*/  STL.64 [R1+0x5a8], R10 ;  /* 0x0005a80a01007387 */ /* 0x0009e20000100a00 */
[----:B---3--:R-:W-:-:S03]  /*1aad0*/  IMAD.WIDE R8, R51, 0x2, R4 ;  /* 0x0000000233087825 */ /* 0x008fc600078e0204 */
[----:B------:R-:W3:Y:S04]  /*1aae0*/  LDL.LU R51, [R1+0x660] ;  /* 0x0006600001337983 */ /* 0x000ee80000300800 */
[----:B------:R0:W-:Y:S01]  /*1aaf0*/  STL.64 [R1+0x5b8], R8 ;  /* 0x0005b80801007387 */ /* 0x0001e20000100a00 */
[----:B----4-:R-:W-:-:S04]  /*1ab00*/  IMAD.WIDE R10, R6, 0x2, R4 ;  /* 0x00000002060a7825 */ /* 0x010fc800078e0204 */
        /* <DEDUP_REMOVED lines=36> */
[----:B-1----:R-:W-:-:S03]  /*1ad50*/  IMAD.WIDE R6, R3, 0x2, R4 ;  /* 0x0000000203067825 */ /* 0x002fc600078e0204 */
[----:B------:R-:W4:Y:S04]  /*1ad60*/  LDL.LU R3, [R1+0x720] ;  /* 0x0007200001037983 */ /* 0x000f280000300800 */
[----:B------:R2:W-:Y:S02]  /*1ad70*/  STL.64 [R1+0x648], R6 ;  /* 0x0006480601007387 */ /* 0x0005e40000100a00 */
[--C-:B--2---:R-:W-:Y:S02]  /*1ad80*/  IMAD.WIDE R6, R50, 0x2, R4.reuse ;  /* 0x0000000232067825 */ /* 0x104fe400078e0204 */
[----:B------:R-:W2:Y:S04]  /*1ad90*/  LDL.LU R50, [R1+0x730] ;  /* 0x0007300001327983 */ /* 0x000ea80000300800 */
[----:B------:R0:W-:Y:S04]  /*1ada0*/  STL.64 [R1+0x658], R6 ;  /* 0x0006580601007387 */ /* 0x0001e80000100a00 */
[----:B0-----:R-:W2:Y:S01]  /*1adb0*/  LDL.LU R6, [R1+0x740] ;  /* 0x0007400001067983 */ /* 0x001ea20000300800 */
[----:B---3--:R-:W-:-:S03]  /*1adc0*/  IMAD.WIDE R14, R51, 0x2, R4 ;  /* 0x00000002330e7825 */ /* 0x008fc600078e0204 */
[----:B------:R-:W3:Y:S04]  /*1add0*/  LDL.LU R51, [R1+0x748] ;  /* 0x0007480001337983 */ /* 0x000ee80000300800 */
[----:B------:R0:W-:Y:S01]  /*1ade0*/  STL.64 [R1+0x660], R14 ;  /* 0x0006600e01007387 */ /* 0x0001e20000100a00 */
[----:B----4-:R-:W-:-:S03]  /*1adf0*/  IMAD.WIDE R16, R52, 0x2, R4 ;  /* 0x0000000234107825 */ /* 0x010fc600078e0204 */
        /* <DEDUP_REMOVED lines=22> */
[----:B------:R-:W4:Y:S01]  /*1af60*/  LDL.LU R55, [R1+0x7b8] ;  /* 0x0007b80001377983 */ /* 0x000f220000300800 */
[----:B0-----:R-:W-:-:S03]  /*1af70*/  IMAD.WIDE R14, R12, 0x2, R4 ;  /* 0x000000020c0e7825 */ /* 0x001fc600078e0204 */
[----:B------:R0:W-:Y:S01]  /*1af80*/  STL.64 [R1+0x6c0], R16 ;  /* 0x0006c01001007387 */ /* 0x0001e20000100a00 */
[----:B------:R-:W-:-:S03]  /*1af90*/  IMAD.WIDE R12, R13, 0x2, R4 ;  /* 0x000000020d0c7825 */ /* 0x000fc600078e0204 */
[----:B------:R1:W-:Y:S04]  /*1afa0*/  STL.64 [R1+0x6d0], R14 ;  /* 0x0006d00e01007387 */ /* 0x0003e80000100a00 */
[----:B------:R1:W-:Y:S01]  /*1afb0*/  STL.64 [R1+0x6d8], R12 ;  /* 0x0006d80c01007387 */ /* 0x0003e20000100a00 */
[----:B0-----:R-:W-:-:S04]  /*1afc0*/  IMAD.WIDE R16, R10, 0x2, R4 ;  /* 0x000000020a107825 */ /* 0x001fc800078e0204 */
[--C-:B-1----:R-:W-:Y:S01]  /*1afd0*/  IMAD.WIDE R14, R11, 0x2, R4.reuse ;  /* 0x000000020b0e7825 */ /* 0x102fe200078e0204 */
[----:B------:R-:W-:Y:S03]  /*1afe0*/  STL.64 [R1+0x6e8], R16 ;  /* 0x0006e81001007387 */ /* 0x000fe60000100a00 */
[--C-:B------:R-:W-:Y:S01]  /*1aff0*/  IMAD.WIDE R12, R8, 0x2, R4.reuse ;  /* 0x00000002080c7825 */ /* 0x100fe200078e0204 */
[----:B------:R-:W-:Y:S03]  /*1b000*/  STL.64 [R1+0x6f0], R14 ;  /* 0x0006f00e01007387 */ /* 0x000fe60000100a00 */
[--C-:B------:R-:W-:Y:S02]  /*1b010*/  IMAD.WIDE R10, R2, 0x2, R4.reuse ;  /* 0x00000002020a7825 */ /* 0x100fe400078e0204 */
[----:B------:R-:W4:Y:S02]  /*1b020*/  LDL.LU R2, [R1+0x7c0] ;  /* 0x0007c00001027983 */ /* 0x000f240000300800 */
[----:B------:R-:W-:-:S02]  /*1b030*/  IMAD.WIDE R8, R9, 0x2, R4 ;  /* 0x0000000209087825 */ /* 0x000fc400078e0204 */
[----:B------:R-:W-:Y:S04]  /*1b040*/  STL.64 [R1+0x700], R12 ;  /* 0x0007000c01007387 */ /* 0x000fe80000100a00 */
[----:B------:R0:W-:Y:S02]  /*1b050*/  STL.64 [R1+0x708], R10 ;  /* 0x0007080a01007387 */ /* 0x0001e40000100a00 */
[--C-:B0-----:R-:W-:Y:S02]  /*1b060*/  IMAD.WIDE R10, R3, 0x2, R4.reuse ;  /* 0x00000002030a7825 */ /* 0x101fe400078e0204 */
[----:B------:R-:W4:Y:S04]  /*1b070*/  LDL.LU R3, [R1+0x7d0] ;  /* 0x0007d00001037983 */ /* 0x000f280000300800 */
[----:B------:R2:W-:Y:S04]  /*1b080*/  STL.64 [R1+0x718], R8 ;  /* 0x0007180801007387 */ /* 0x0005e80000100a00 */
[----:B------:R0:W-:Y:S01]  /*1b090*/  STL.64 [R1+0x720], R10 ;  /* 0x0007200a01007387 */ /* 0x0001e20000100a00 */
[----:B--2---:R-:W-:-:S03]  /*1b0a0*/  IMAD.WIDE R8, R50, 0x2, R4 ;  /* 0x0000000232087825 */ /* 0x004fc600078e0204 */
[----:B------:R-:W2:Y:S04]  /*1b0b0*/  LDL.LU R50, [R1+0x7d8] ;  /* 0x0007d80001327983 */ /* 0x000ea80000300800 */
[----:B------:R3:W-:Y:S01]  /*1b0c0*/  STL.64 [R1+0x730], R8 ;  /* 0x0007300801007387 */ /* 0x0007e20000100a00 */
[----:B0-----:R-:W-:-:S04]  /*1b0d0*/  IMAD.WIDE R10, R6, 0x2, R4 ;  /* 0x00000002060a7825 */ /* 0x001fc800078e0204 */
[--C-:B---3--:R-:W-:Y:S02]  /*1b0e0*/  IMAD.WIDE R8, R51, 0x2, R4.reuse ;  /* 0x0000000233087825 */ /* 0x108fe400078e0204 */
[----:B------:R-:W3:Y:S04]  /*1b0f0*/  LDL.LU R51, [R1+0x7e8] ;  /* 0x0007e80001337983 */ /* 0x000ee80000300800 */
[----:B------:R4:W-:Y:S04]  /*1b100*/  STL.64 [R1+0x740], R10 ;  /* 0x0007400a01007387 */ /* 0x0009e80000100a00 */
[----:B------:R0:W-:Y:S01]  /*1b110*/  STL.64 [R1+0x748], R8 ;  /* 0x0007480801007387 */ /* 0x0001e20000100a00 */
[----:B----4-:R-:W-:-:S03]  /*1b120*/  IMAD.WIDE R10, R52, 0x2, R4 ;  /* 0x00000002340a7825 */ /* 0x010fc600078e0204 */
[----:B------:R-:W4:Y:S04]  /*1b130*/  LDL.LU R52, [R1+0x7f0] ;  /* 0x0007f00001347983 */ /* 0x000f280000300800 */
[----:B------:R-:W-:Y:S01]  /*1b140*/  STL.64 [R1+0x758], R10 ;  /* 0x0007580a01007387 */ /* 0x000fe20000100a00 */
[----:B0-----:R-:W-:-:S04]  /*1b150*/  IMAD.WIDE R8, R7, 0x2, R4 ;  /* 0x0000000207087825 */ /* 0x001fc800078e0204 */
[--C-:B------:R-:W-:Y:S02]  /*1b160*/  IMAD.WIDE R6, R53, 0x2, R4.reuse ;  /* 0x0000000235067825 */ /* 0x100fe400078e0204 */
        /* <DEDUP_REMOVED lines=30> */
[--C-:B0-----:R-:W-:Y:S02]  /*1b350*/  IMAD.WIDE R6, R3, 0x2, R4.reuse ;  /* 0x0000000203067825 */ /* 0x101fe400078e0204 */
[----:B------:R-:W4:Y:S04]  /*1b360*/  LDL.LU R3, [R1+0x8a8] ;  /* 0x0008a80001037983 */ /* 0x000f280000300800 */
[----:B------:R0:W-:Y:S04]  /*1b370*/  STL.64 [R1+0x7d0], R6 ;  /* 0x0007d00601007387 */ /* 0x0001e80000100a00 */
[----:B0-----:R-:W4:Y:S01]  /*1b380*/  LDL.LU R6, [R1+0x8b8] ;  /* 0x0008b80001067983 */ /* 0x001f220000300800 */
[----:B--2---:R-:W-:-:S03]  /*1b390*/  IMAD.WIDE R14, R50, 0x2, R4 ;  /* 0x00000002320e7825 */ /* 0x004fc600078e0204 */
[----:B------:R-:W2:Y:S04]  /*1b3a0*/  LDL.LU R50, [R1+0x8c0] ;  /* 0x0008c00001327983 */ /* 0x000ea80000300800 */
[----:B------:R4:W-:Y:S01]  /*1b3b0*/  STL.64 [R1+0x7d8], R14 ;  /* 0x0007d80e01007387 */ /* 0x0009e20000100a00 */
[----:B---3--:R-:W-:-:S03]  /*1b3c0*/  IMAD.WIDE R16, R51, 0x2, R4 ;  /* 0x0000000233107825 */ /* 0x008fc600078e0204 */
[----:B------:R-:W3:Y:S04]  /*1b3d0*/  LDL.LU R51, [R1+0x8d0] ;  /* 0x0008d00001337983 */ /* 0x000ee80000300800 */
[----:B------:R-:W-:Y:S04]  /*1b3e0*/  STL.64 [R1+0x7e8], R16 ;  /* 0x0007e81001007387 */ /* 0x000fe80000100a00 */
[----:B------:R-:W3:Y:S01]  /*1b3f0*/  LDL.LU R7, [R1+0x8d8] ;  /* 0x0008d80001077983 */ /* 0x000ee20000300800 */
[----:B----4-:R-:W-:-:S03]  /*1b400*/  IMAD.WIDE R14, R52, 0x2, R4 ;  /* 0x00000002340e7825 */ /* 0x010fc600078e0204 */
        /* <DEDUP_REMOVED lines=26> */
[----:B------:R-:W-:Y:S04]  /*1b5b0*/  STL.64 [R1+0x860], R16 ;  /* 0x0008601001007387 */ /* 0x000fe80000100a00 */
[----:B------:R-:W-:Y:S01]  /*1b5c0*/  STL.64 [R1+0x870], R14 ;  /* 0x0008700e01007387 */ /* 0x000fe20000100a00 */
[----:B------:R-:W-:-:S03]  /*1b5d0*/  IMAD.WIDE R10, R55, 0x2, R4 ;  /* 0x00000002370a7825 */ /* 0x000fc600078e0204 */
[----:B------:R-:W4:Y:S01]  /*1b5e0*/  LDL.LU R55, [R1+0x95c] ;  /* 0x00095c0001377983 */ /* 0x000f220000300800 */
[----:B-1----:R-:W-:-:S05]  /*1b5f0*/  IMAD.WIDE R12, R8, 0x2, R4 ;  /* 0x00000002080c7825 */ /* 0x002fca00078e0204 */
[----:B------:R-:W-:Y:S01]  /*1b600*/  STL.64 [R1+0x878], R12 ;  /* 0x0008780c01007387 */ /* 0x000fe20000100a00 */
[----:B------:R-:W-:-:S03]  /*1b610*/  IMAD.WIDE R8, R9, 0x2, R4 ;  /* 0x0000000209087825 */ /* 0x000fc600078e0204 */
        /* <DEDUP_REMOVED lines=8> */
[----:B------:R2:W-:Y:S02]  /*1b6a0*/  STL.64 [R1+0x8a8], R8 ;  /* 0x0008a80801007387 */ /* 0x0005e40000100a00 */
[--C-:B--2---:R-:W-:Y:S02]  /*1b6b0*/  IMAD.WIDE R8, R50, 0x2, R4.reuse ;  /* 0x0000000232087825 */ /* 0x104fe400078e0204 */
[----:B------:R-:W2:Y:S04]  /*1b6c0*/  LDL.LU R50, [R1+0x980] ;  /* 0x0009800001327983 */ /* 0x000ea80000300800 */
[----:B------:R3:W-:Y:S04]  /*1b6d0*/  STL.64 [R1+0x8b8], R10 ;  /* 0x0008b80a01007387 */ /* 0x0007e80000100a00 */
[----:B------:R0:W-:Y:S01]  /*1b6e0*/  STL.64 [R1+0x8c0], R8 ;  /* 0x0008c00801007387 */ /* 0x0001e20000100a00 */
[----:B---3--:R-:W-:-:S03]  /*1b6f0*/  IMAD.WIDE R10, R51, 0x2, R4 ;  /* 0x00000002330a7825 */ /* 0x008fc600078e0204 */
[----:B------:R-:W3:Y:S04]  /*1b700*/  LDL.LU R51, [R1+0x990] ;  /* 0x0009900001337983 */ /* 0x000ee80000300800 */
[----:B------:R-:W-:Y:S01]  /*1b710*/  STL.64 [R1+0x8d0], R10 ;  /* 0x0008d00a01007387 */ /* 0x000fe20000100a00 */
[----:B0-----:R-:W-:-:S04]  /*1b720*/  IMAD.WIDE R8, R7, 0x2, R4 ;  /* 0x0000000207087825 */ /* 0x001fc800078e0204 */
[--C-:B----4-:R-:W-:Y:S02]  /*1b730*/  IMAD.WIDE R6, R52, 0x2, R4.reuse ;  /* 0x0000000234067825 */ /* 0x110fe400078e0204 */
        /* <DEDUP_REMOVED lines=32> */
[----:B------:R0:W-:Y:S01]  /*1b940*/  STL.64 [R1+0x968], R6 ;  /* 0x0009680601007387 */ /* 0x0001e20000100a00 */
[----:B------:R-:W-:-:S03]  /*1b950*/  IMAD.WIDE R14, R3, 0x2, R4 ;  /* 0x00000002030e7825 */ /* 0x000fc600078e0204 */
[----:B0-----:R-:W4:Y:S04]  /*1b960*/  LDL.LU R6, [R1+0x4a4] ;  /* 0x0004a40001067983 */ /* 0x001f280000300800 */
[----:B------:R-:W4:Y:S04]  /*1b970*/  LDL.LU R3, [R1+0x4a0] ;  /* 0x0004a00001037983 */ /* 0x000f280000300800 */
[----:B------:R3:W-:Y:S01]  /*1b980*/  STL.64 [R1+0x978], R14 ;  /* 0x0009780e01007387 */ /* 0x0007e20000100a00 */
[----:B--2---:R-:W-:-:S03]  /*1b990*/  IMAD.WIDE R16, R50, 0x2, R4 ;  /* 0x0000000232107825 */ /* 0x004fc600078e0204 */
[----:B------:R-:W2:Y:S04]  /*1b9a0*/  LDL.LU R50, [R1+0x47c] ;  /* 0x00047c0001327983 */ /* 0x000ea80000300800 */
[----:B------:R-:W-:Y:S04]  /*1b9b0*/  STL.64 [R1+0x980], R16 ;  /* 0x0009801001007387 */ /* 0x000fe80000100a00 */
[----:B------:R-:W2:Y:S01]  /*1b9c0*/  LDL.LU R7, [R1+0x478] ;  /* 0x0004780001077983 */ /* 0x000ea20000300800 */
[----:B---3--:R-:W-:-:S03]  /*1b9d0*/  IMAD.WIDE R14, R51, 0x2, R4 ;  /* 0x00000002330e7825 */ /* 0x008fc600078e0204 */
[----:B------:R-:W3:Y:S04]  /*1b9e0*/  LDL.LU R51, [R1+0x464] ;  /* 0x0004640001337983 */ /* 0x000ee80000300800 */
[----:B------:R4:W-:Y:S02]  /*1b9f0*/  STL.64 [R1+0x990], R14 ;  /* 0x0009900e01007387 */ /* 0x0009e40000100a00 */
[--C-:B----4-:R-:W-:Y:S02]  /*1ba00*/  IMAD.WIDE R14, R52, 0x2, R4.reuse ;  /* 0x00000002340e7825 */ /* 0x110fe400078e0204 */
        /* <DEDUP_REMOVED lines=27> */
[----:B------:R-:W4:Y:S04]  /*1bbc0*/  LDL.LU R54, [R1+0x3e8] ;  /* 0x0003e80001367983 */ /* 0x000f280000300800 */
        /* <DEDUP_REMOVED lines=8> */
[----:B------:R-:W4:Y:S04]  /*1bc50*/  LDL.LU R2, [R1+0x3d0] ;  /* 0x0003d00001027983 */ /* 0x000f280000300800 */
[----:B------:R0:W-:Y:S01]  /*1bc60*/  STL.64 [R1+0x4c8], R8 ;  /* 0x0004c80801007387 */ /* 0x0001e20000100a00 */
[----:B-1----:R-:W-:-:S04]  /*1bc70*/  IMAD.WIDE R10, R6, 0x2, R4 ;  /* 0x00000002060a7825 */ /* 0x002fc800078e0204 */
[--C-:B0-----:R-:W-:Y:S02]  /*1bc80*/  IMAD.WIDE R8, R3, 0x2, R4.reuse ;  /* 0x0000000203087825 */ /* 0x101fe400078e0204 */
[----:B------:R-:W4:Y:S04]  /*1bc90*/  LDL.LU R3, [R1+0x3ac] ;  /* 0x0003ac0001037983 */ /* 0x000f280000300800 */
[----:B------:R2:W-:Y:S04]  /*1bca0*/  STL.64 [R1+0xa40], R10 ;  /* 0x000a400a01007387 */ /* 0x0005e80000100a00 */
[----:B------:R0:W-:Y:S01]  /*1bcb0*/  STL.64 [R1+0x4a0], R8 ;  /* 0x0004a00801007387 */ /* 0x0001e20000100a00 */
[----:B--2---:R-:W-:-:S03]  /*1bcc0*/  IMAD.WIDE R10, R50, 0x2, R4 ;  /* 0x00000002320a7825 */ /* 0x004fc600078e0204 */
[----:B------:R-:W2:Y:S04]  /*1bcd0*/  LDL.LU R50, [R1+0x3a8] ;  /* 0x0003a80001327983 */ /* 0x000ea80000300800 */
[----:B------:R-:W-:Y:S01]  /*1bce0*/  STL.64 [R1+0xa58], R10 ;  /* 0x000a580a01007387 */ /* 0x000fe20000100a00 */
[----:B0-----:R-:W-:-:S04]  /*1bcf0*/  IMAD.WIDE R8, R7, 0x2, R4 ;  /* 0x0000000207087825 */ /* 0x001fc800078e0204 */
[--C-:B---3--:R-:W-:Y:S02]  /*1bd00*/  IMAD.WIDE R6, R51, 0x2, R4.reuse ;  /* 0x0000000233067825 */ /* 0x108fe400078e0204 */
[----:B------:R-:W3:Y:S04]  /*1bd10*/  LDL.LU R51, [R1+0x384] ;  /* 0x0003840001337983 */ /* 0x000ee80000300800 */
[----:B------:R4:W-:Y:S04]  /*1bd20*/  STL.64 [R1+0x478], R8 ;  /* 0x0004780801007387 */ /* 0x0009e80000100a00 */
[----:B------:R0:W-:Y:S01]  /*1bd30*/  STL.64 [R1+0xa68], R6 ;  /* 0x000a680601007387 */ /* 0x0001e20000100a00 */
[----:B----4-:R-:W-:-:S03]  /*1bd40*/  IMAD.WIDE R8, R52, 0x2, R4 ;  /* 0x0000000234087825 */ /* 0x010fc600078e0204 */
        /* <DEDUP_REMOVED lines=16> */
[----:B------:R-:W4:Y:S04]  /*1be50*/  LDL.LU R13, [R1+0x2f4] ;  /* 0x0002f400010d7983 */ /* 0x000f280000300800 */
[----:B------:R0:W-:Y:S04]  /*1be60*/  STL.64 [R1+0xaa8], R6 ;  /* 0x000aa80601007387 */ /* 0x0001e80000100a00 */
[----:B------:R-:W4:Y:S04]  /*1be70*/  LDL.LU R10, [R1+0x2f0] ;  /* 0x0002f000010a7983 */ /* 0x000f280000300800 */
[----:B------:R-:W4:Y:S04]  /*1be80*/  LDL.LU R11, [R1+0x2cc] ;  /* 0x0002cc00010b7983 */ /* 0x000f280000300800 */
[----:B-1----:R-:W4:Y:S04]  /*1be90*/  LDL.LU R8, [R1+0x2c8] ;  /* 0x0002c80001087983 */ /* 0x002f280000300800 */
[----:B------:R-:W4:Y:S04]  /*1bea0*/  LDL.LU R57, [R1+0x2a4] ;  /* 0x0002a40001397983 */ /* 0x000f280000300800 */
        /* <DEDUP_REMOVED lines=11> */
[----:B------:R-:W-:-:S03]  /*1bf60*/  IMAD.WIDE R16, R3, 0x2, R4 ;  /* 0x0000000203107825 */ /* 0x000fc600078e0204 */
[----:B------:R-:W4:Y:S04]  /*1bf70*/  LDL.LU R3, [R1+0x23c] ;  /* 0x00023c0001037983 */ /* 0x000f280000300800 */
[----:B------:R-:W-:Y:S04]  /*1bf80*/  STL.64 [R1+0xad0], R16 ;  /* 0x000ad01001007387 */ /* 0x000fe80000100a00 */
        /* <DEDUP_REMOVED lines=52> */
[----:B--2---:R-:W-:-:S03]  /*1c2d0*/  IMAD.WIDE R6, R50, 0x2, R4 ;  /* 0x0000000232067825 */ /* 0x004fc600078e0204 */
[----:B------:R-:W2:Y:S04]  /*1c2e0*/  LDL.LU R50, [R1+0x1bc] ;  /* 0x0001bc0001327983 */ /* 0x000ea80000300800 */
[----:B------:R3:W-:Y:S04]  /*1c2f0*/  STL.64 [R1+0x238], R8 ;  /* 0x0002380801007387 */ /* 0x0007e80000100a00 */
[----:B------:R4:W-:Y:S01]  /*1c300*/  STL.64 [R1+0xba8], R6 ;  /* 0x000ba80601007387 */ /* 0x0009e20000100a00 */
[----:B---3--:R-:W-:-:S03]  /*1c310*/  IMAD.WIDE R8, R51, 0x2, R4 ;  /* 0x0000000233087825 */ /* 0x008fc600078e0204 */
        /* <DEDUP_REMOVED lines=25> */
[----:B------:R0:W-:Y:S04]  /*1c4b0*/  STL.64 [R1+0x1d0], R6 ;  /* 0x0001d00601007387 */ /* 0x0001e80000100a00 */
[----:B0-----:R-:W4:Y:S01]  /*1c4c0*/  LDL.LU R6, [R1+0x184] ;  /* 0x0001840001067983 */ /* 0x001f220000300800 */
[----:B------:R-:W-:-:S05]  /*1c4d0*/  IMAD.WIDE R16, R54, 0x2, R4 ;  /* 0x0000000236107825 */ /* 0x000fca00078e0204 */
[----:B------:R0:W-:Y:S04]  /*1c4e0*/  STL.64 [R1+0xbf8], R16 ;  /* 0x000bf81001007387 */ /* 0x0001e80000100a00 */
[----:B------:R-:W4:Y:S01]  /*1c4f0*/  LDL.LU R54, [R1+0x180] ;  /* 0x0001800001367983 */ /* 0x000f220000300800 */
[----:B------:R-:W-:-:S03]  /*1c500*/  IMAD.WIDE R14, R55, 0x2, R4 ;  /* 0x00000002370e7825 */ /* 0x000fc600078e0204 */
[----:B------:R-:W4:Y:S04]  /*1c510*/  LDL.LU R55, [R1+0x17c] ;  /* 0x00017c0001377983 */ /* 0x000f280000300800 */
[----:B------:R1:W-:Y:S04]  /*1c520*/  STL.64 [R1+0x1c8], R14 ;  /* 0x0001c80e01007387 */ /* 0x0003e80000100a00 */
[----:B------:R-:W4:Y:S01]  /*1c530*/  LDL.LU R7, [R1+0x178] ;  /* 0x0001780001077983 */ /* 0x000f220000300800 */
[----:B0-----:R-:W-:-:S05]  /*1c540*/  IMAD.WIDE R16, R2, 0x2, R4 ;  /* 0x0000000202107825 */ /* 0x001fca00078e0204 */
[----:B------:R2:W-:Y:S04]  /*1c550*/  STL.64 [R1+0xc08], R16 ;  /* 0x000c081001007387 */ /* 0x0005e80000100a00 */
[----:B------:R-:W4:Y:S01]  /*1c560*/  LDL.LU R2, [R1+0x174] ;  /* 0x0001740001027983 */ /* 0x000f220000300800 */
[----:B-1----:R-:W-:-:S03]  /*1c570*/  IMAD.WIDE R14, R3, 0x2, R4 ;  /* 0x00000002030e7825 */ /* 0x002fc600078e0204 */
[----:B------:R-:W4:Y:S04]  /*1c580*/  LDL.LU R3, [R1+0x170] ;  /* 0x0001700001037983 */ /* 0x000f280000300800 */
[----:B------:R3:W-:Y:S01]  /*1c590*/  STL.64 [R1+0x1c0], R14 ;  /* 0x0001c00e01007387 */ /* 0x0007e20000100a00 */
[----:B--2---:R-:W-:-:S03]  /*1c5a0*/  IMAD.WIDE R16, R50, 0x2, R4 ;  /* 0x0000000232107825 */ /* 0x004fc600078e0204 */
[----:B------:R-:W2:Y:S04]  /*1c5b0*/  LDL.LU R50, [R1+0x16c] ;  /* 0x00016c0001327983 */ /* 0x000ea80000300800 */
        /* <DEDUP_REMOVED lines=16> */
[----:B------:R-:W-:-:S04]  /*1c6c0*/  IMAD.WIDE R18, R12, 0x2, R4 ;  /* 0x000000020c127825 */ /* 0x000fc800078e0204 */
[--C-:B-1----:R-:W-:Y:S01]  /*1c6d0*/  IMAD.WIDE R16, R13, 0x2, R4.reuse ;  /* 0x000000020d107825 */ /* 0x102fe200078e0204 */
[----:B------:R-:W-:Y:S03]  /*1c6e0*/  STL.64 [R1+0xc58], R18 ;  /* 0x000c581201007387 */ /* 0x000fe60000100a00 */
[--C-:B0-----:R-:W-:Y:S01]  /*1c6f0*/  IMAD.WIDE R14, R10, 0x2, R4.reuse ;  /* 0x000000020a0e7825 */ /* 0x101fe200078e0204 */
[----:B------:R-:W-:Y:S03]  /*1c700*/  STL.64 [R1+0x1a0], R16 ;  /* 0x0001a01001007387 */ /* 0x000fe60000100a00 */
[--C-:B------:R-:W-:Y:S01]  /*1c710*/  IMAD.WIDE R12, R11, 0x2, R4.reuse ;  /* 0x000000020b0c7825 */ /* 0x100fe200078e0204 */
[----:B------:R-:W-:Y:S04]  /*1c720*/  STL.64 [R1+0xc70], R14 ;  /* 0x000c700e01007387 */ /* 0x000fe80000100a00 */
[----:B------:R-:W-:Y:S04]  /*1c730*/  STL.64 [R1+0x198], R12 ;  /* 0x0001980c01007387 */ /* 0x000fe80000100a00 */
[----:B------:R-:W4:Y:S01]  /*1c740*/  LDL.LU.64 R22, [R1+0x150] ;  /* 0x0001500001167983 */ /* 0x000f220000300a00 */
[----:B------:R-:W-:-:S04]  /*1c750*/  IMAD.WIDE R10, R8, 0x2, R4 ;  /* 0x00000002080a7825 */ /* 0x000fc800078e0204 */
[--C-:B------:R-:W-:Y:S01]  /*1c760*/  IMAD.WIDE R8, R9, 0x2, R4.reuse ;  /* 0x0000000209087825 */ /* 0x100fe200078e0204 */
[----:B------:R0:W-:Y:S04]  /*1c770*/  STL.64 [R1+0xc80], R10 ;  /* 0x000c800a01007387 */ /* 0x0001e80000100a00 */
[----:B------:R1:W-:Y:S01]  /*1c780*/  STL.64 [R1+0x190], R8 ;  /* 0x0001900801007387 */ /* 0x0003e20000100a00 */
[----:B0-----:R-:W-:-:S04]  /*1c790*/  IMAD.WIDE R10, R56, 0x2, R4 ;  /* 0x00000002380a7825 */ /* 0x001fc800078e0204 */
[--C-:B-1----:R-:W-:Y:S02]  /*1c7a0*/  IMAD.WIDE R8, R57, 0x2, R4.reuse ;  /* 0x0000000239087825 */ /* 0x102fe400078e0204 */
[----:B------:R-:W4:Y:S04]  /*1c7b0*/  LDL.LU.64 R56, [R1+0x30] ;  /* 0x0000300001387983 */ /* 0x000f280000300a00 */
[----:B------:R0:W-:Y:S04]  /*1c7c0*/  STL.64 [R1+0xc98], R10 ;  /* 0x000c980a01007387 */ /* 0x0001e80000100a00 */
[----:B------:R1:W-:Y:S04]  /*1c7d0*/  STL.64 [R1+0x188], R8 ;  /* 0x0001880801007387 */ /* 0x0003e80000100a00 */
[----:B------:R-:W4:Y:S01]  /*1c7e0*/  LDL.LU.64 R20, [R1+0x148] ;  /* 0x0001480001147983 */ /* 0x000f220000300a00 */
[----:B0-----:R-:W-:-:S04]  /*1c7f0*/  IMAD.WIDE R10, R6, 0x2, R4 ;  /* 0x00000002060a7825 */ /* 0x001fc800078e0204 */
[--C-:B-1----:R-:W-:Y:S01]  /*1c800*/  IMAD.WIDE R8, R54, 0x2, R4.reuse ;  /* 0x0000000236087825 */ /* 0x102fe200078e0204 */
[----:B------:R0:W-:Y:S03]  /*1c810*/  STL.64 [R1+0xca8], R10 ;  /* 0x000ca80a01007387 */ /* 0x0001e60000100a00 */
[--C-:B0-----:R-:W-:Y:S02]  /*1c820*/  IMAD.WIDE R10, R55, 0x2, R4.reuse ;  /* 0x00000002370a7825 */ /* 0x101fe400078e0204 */
[----:B------:R-:W4:Y:S04]  /*1c830*/  LDL.LU.64 R54, [R1+0x28] ;  /* 0x0000280001367983 */ /* 0x000f280000300a00 */
[----:B------:R0:W-:Y:S04]  /*1c840*/  STL.64 [R1+0x180], R8 ;  /* 0x0001800801007387 */ /* 0x0001e80000100a00 */
[----:B------:R-:W-:Y:S04]  /*1c850*/  STL.64 [R1+0xcc0], R10 ;  /* 0x000cc00a01007387 */ /* 0x000fe80000100a00 */
[----:B------:R-:W4:Y:S01]  /*1c860*/  LDL.LU.64 R18, [R1+0x140] ;  /* 0x0001400001127983 */ /* 0x000f220000300a00 */
[----:B0-----:R-:W-:-:S04]  /*1c870*/  IMAD.WIDE R8, R7, 0x2, R4 ;  /* 0x0000000207087825 */ /* 0x001fc800078e0204 */
[--C-:B------:R-:W-:Y:S01]  /*1c880*/  IMAD.WIDE R6, R2, 0x2, R4.reuse ;  /* 0x0000000202067825 */ /* 0x100fe200078e0204 */
[----:B------:R-:W-:Y:S04]  /*1c890*/  STL.64 [R1+0x178], R8 ;  /* 0x0001780801007387 */ /* 0x000fe80000100a00 */
[----:B------:R-:W4:Y:S01]  /*1c8a0*/  LDL.LU.64 R16, [R1+0x20] ;  /* 0x0000200001107983 */ /* 0x000f220000300a00 */
[----:B------:R-:W-:-:S03]  /*1c8b0*/  IMAD.WIDE R2, R3, 0x2, R4 ;  /* 0x0000000203027825 */ /* 0x000fc600078e0204 */
[----:B------:R2:W-:Y:S04]  /*1c8c0*/  STL.64 [R1+0xcd0], R6 ;  /* 0x000cd00601007387 */ /* 0x0005e80000100a00 */
[----:B------:R3:W-:Y:S04]  /*1c8d0*/  STL.64 [R1+0x170], R2 ;  /* 0x0001700201007387 */ /* 0x0007e80000100a00 */
[----:B------:R-:W4:Y:S01]  /*1c8e0*/  LDL.LU.64 R14, [R1+0x138] ;  /* 0x00013800010e7983 */ /* 0x000f220000300a00 */
[----:B--2---:R-:W-:-:S05]  /*1c8f0*/  IMAD.WIDE R6, R50, 0x2, R4 ;  /* 0x0000000232067825 */ /* 0x004fca00078e0204 */
[----:B------:R4:W-:Y:S04]  /*1c900*/  STL.64 [R1+0xcf0], R6 ;  /* 0x000cf00601007387 */ /* 0x0009e80000100a00 */
[----:B------:R-:W2:Y:S01]  /*1c910*/  LDL.LU.64 R12, [R1+0x18] ;  /* 0x00001800010c7983 */ /* 0x000ea20000300a00 */
[----:B---3--:R-:W-:-:S05]  /*1c920*/  IMAD.WIDE R2, R51, 0x2, R4 ;  /* 0x0000000233027825 */ /* 0x008fca00078e0204 */
[----:B------:R0:W-:Y:S04]  /*1c930*/  STL.64 [R1+0x168], R2 ;  /* 0x0001680201007387 */ /* 0x0001e80000100a00 */
[----:B------:R-:W3:Y:S01]  /*1c940*/  LDL.LU.64 R10, [R1+0x130] ;  /* 0x00013000010a7983 */ /* 0x000ee20000300a00 */
[----:B----4-:R-:W-:-:S05]  /*1c950*/  IMAD.WIDE R6, R52, 0x2, R4 ;  /* 0x0000000234067825 */ /* 0x010fca00078e0204 */
[----:B------:R-:W-:Y:S04]  /*1c960*/  STL.64 [R1+0xd00], R6 ;  /* 0x000d000601007387 */ /* 0x000fe80000100a00 */
[----:B------:R-:W4:Y:S01]  /*1c970*/  LDL.LU.64 R8, [R1+0x10] ;  /* 0x0000100001087983 */ /* 0x000f220000300a00 */
[----:B0-----:R-:W-:-:S05]  /*1c980*/  IMAD.WIDE R2, R53, 0x2, R4 ;  /* 0x0000000235027825 */ /* 0x001fca00078e0204 */
[----:B------:R0:W-:Y:S01]  /*1c990*/  STL.64 [R1+0x160], R2 ;  /* 0x0001600201007387 */ /* 0x0001e20000100a00 */
[----:B------:R-:W-:-:S03]  /*1c9a0*/  IMAD.WIDE R50, R60, 0x2, R4 ;  /* 0x000000023c327825 */ /* 0x000fc600078e0204 */
[----:B0-----:R-:W4:Y:S01]  /*1c9b0*/  LDL.LU.64 R2, [R1+0x128] ;  /* 0x0001280001027983 */ /* 0x001f220000300a00 */
[----:B------:R-:W-:-:S05]  /*1c9c0*/  IMAD.WIDE R6, R58, 0x2, R4 ;  /* 0x000000023a067825 */ /* 0x000fca00078e0204 */
[----:B------:R0:W-:Y:S01]  /*1c9d0*/  STL.64 [R1+0xd18], R6 ;  /* 0x000d180601007387 */ /* 0x0001e20000100a00 */
[----:B------:R-:W-:-:S03]  /*1c9e0*/  IMAD.WIDE R52, R59, 0x2, R4 ;  /* 0x000000023b347825 */ /* 0x000fc600078e0204 */
[----:B0-----:R-:W4:Y:S01]  /*1c9f0*/  LDL.LU.64 R6, [R1+0x8] ;  /* 0x0000080001067983 */ /* 0x001f220000300a00 */
[----:B------:R-:W-:-:S03]  /*1ca00*/  IMAD.WIDE R58, R61, 0x2, R4 ;  /* 0x000000023d3a7825 */ /* 0x000fc600078e0204 */
[----:B------:R-:W-:Y:S04]  /*1ca10*/  STL.64 [R1+0x158], R52 ;  /* 0x0001583401007387 */ /* 0x000fe80000100a00 */
[----:B------:R-:W4:Y:S04]  /*1ca20*/  LDL.LU R61, [R1+0x22b8] ;  /* 0x0022b800013d7983 */ /* 0x000f280000300800 */
[----:B------:R0:W-:Y:S04]  /*1ca30*/  STL.64 [R1+0xd28], R50 ;  /* 0x000d283201007387 */ /* 0x0001e80000100a00 */
[----:B0-----:R-:W4:Y:S04]  /*1ca40*/  LDL.LU.64 R50, [R1+0x120] ;  /* 0x0001200001327983 */ /* 0x001f280000300a00 */
[----:B------:R-:W4:Y:S04]  /*1ca50*/  LDL.LU.64 R52, [R1] ;  /* 0x0000000001347983 */ /* 0x000f280000300a00 */
[----:B------:R0:W-:Y:S04]  /*1ca60*/  STL.64 [R1+0x340], R58 ;  /* 0x0003403a01007387 */ /* 0x0001e80000100a00 */
[----:B------:R1:W-:Y:S04]  /*1ca70*/  STL [R1+0x222c], R22 ;  /* 0x00222c1601007387 */ /* 0x0003e80000100800 */
[----:B0-----:R-:W4:Y:S01]  /*1ca80*/  LDL.LU.64 R58, [R1+0x118] ;  /* 0x00011800013a7983 */ /* 0x001f220000300a00 */
[----:B------:R-:W-:-:S04]  /*1ca90*/  IMAD.WIDE R30, R37, 0x2, R4 ;  /* 0x00000002251e7825 */ /* 0x000fc800078e0204 */
        /* <DEDUP_REMOVED lines=13> */
[----:B------:R-:W-:Y:S02]  /*1cb70*/  IMAD.MOV.U32 R0, RZ, RZ, R23 ;  /* 0x000000ffff007224 */ /* 0x000fe400078e0017 */
[----:B-1----:R-:W4:Y:S04]  /*1cb80*/  LDL.LU.64 R22, [R1+0x22b0] ;  /* 0x0022b00001167983 */ /* 0x002f280000300a00 */
[----:B------:R-:W-:Y:S04]  /*1cb90*/  STL [R1+0x2228], R56 ;  /* 0x0022283801007387 */ /* 0x000fe80000100800 */
[----:B------:R0:W-:Y:S04]  /*1cba0*/  STL [R1+0x2224], R0 ;  /* 0x0022240001007387 */ /* 0x0001e80000100800 */
[----:B------:R-:W-:Y:S01]  /*1cbb0*/  STL [R1+0x2220], R20 ;  /* 0x0022201401007387 */ /* 0x000fe20000100800 */
[----:B0-----:R-:W-:-:S05]  /*1cbc0*/  IMAD.MOV.U32 R0, RZ, RZ, R57 ;  /* 0x000000ffff007224 */ /* 0x001fca00078e0039 */
[----:B------:R0:W-:Y:S04]  /*1cbd0*/  STL [R1+0x221c], R0 ;  /* 0x00221c0001007387 */ /* 0x0001e80000100800 */
[----:B------:R-:W4:Y:S01]  /*1cbe0*/  LDL.LU.64 R56, [R1+0x110] ;  /* 0x0001100001387983 */ /* 0x000f220000300a00 */
[----:B0-----:R-:W-:-:S03]  /*1cbf0*/  IMAD.MOV.U32 R0, RZ, RZ, R21 ;  /* 0x000000ffff007224 */ /* 0x001fc600078e0015 */
[----:B------:R-:W4:Y:S04]  /*1cc00*/  LDL.LU.64 R20, [R1+0x22a8] ;  /* 0x0022a80001147983 */ /* 0x000f280000300a00 */
        /* <DEDUP_REMOVED lines=9> */
[----:B------:R0:W-:Y:S02]  /*1cca0*/  STL [R1+0x2204], R0 ;  /* 0x0022040001007387 */ /* 0x0001e40000100800 */
[----:B0-----:R-:W-:-:S02]  /*1ccb0*/  IMAD.MOV.U32 R0, RZ, RZ, R17 ;  /* 0x000000ffff007224 */ /* 0x001fc400078e0011 */
[----:B------:R-:W4:Y:S04]  /*1ccc0*/  LDL.LU.64 R16, [R1+0x2298] ;  /* 0x0022980001107983 */ /* 0x000f280000300a00 */
[----:B------:R-:W-:Y:S04]  /*1ccd0*/  STL [R1+0x2200], R14 ;  /* 0x0022000e01007387 */ /* 0x000fe80000100800 */
[----:B------:R0:W-:Y:S02]  /*1cce0*/  STL [R1+0x21fc], R0 ;  /* 0x0021fc0001007387 */ /* 0x0001e40000100800 */
[----:B0-----:R-:W-:-:S02]  /*1ccf0*/  MOV R0, R15 ;  /* 0x0000000f00007202 */ /* 0x001fc40000000f00 */
[----:B------:R-:W4:Y:S04]  /*1cd00*/  LDL.LU.64 R14, [R1+0x2290] ;  /* 0x00229000010e7983 */ /* 0x000f280000300a00 */
[----:B--2---:R-:W-:Y:S04]  /*1cd10*/  STL [R1+0x21f8], R12 ;  /* 0x0021f80c01007387 */ /* 0x004fe80000100800 */
[----:B------:R0:W-:Y:S02]  /*1cd20*/  STL [R1+0x21f4], R0 ;  /* 0x0021f40001007387 */ /* 0x0001e40000100800 */
[----:B0-----:R-:W-:-:S02]  /*1cd30*/  IMAD.MOV.U32 R0, RZ, RZ, R13 ;  /* 0x000000ffff007224 */ /* 0x001fc400078e000d */
[----:B------:R-:W2:Y:S04]  /*1cd40*/  LDL.LU.64 R12, [R1+0x2288] ;  /* 0x00228800010c7983 */ /* 0x000ea80000300a00 */
[----:B---3--:R-:W-:Y:S04]  /*1cd50*/  STL [R1+0x21f0], R10 ;  /* 0x0021f00a01007387 */ /* 0x008fe80000100800 */
[----:B------:R0:W-:Y:S02]  /*1cd60*/  STL [R1+0x21ec], R0 ;  /* 0x0021ec0001007387 */ /* 0x0001e40000100800 */
[----:B0-----:R-:W-:-:S02]  /*1cd70*/  IMAD.MOV.U32 R0, RZ, RZ, R11 ;  /* 0x000000ffff007224 */ /* 0x001fc400078e000b */
[----:B------:R-:W3:Y:S04]  /*1cd80*/  LDL.LU.64 R10, [R1+0x2280] ;  /* 0x00228000010a7983 */ /* 0x000ee80000300a00 */
[----:B----4-:R-:W-:Y:S04]  /*1cd90*/  STL [R1+0x21e8], R8 ;  /* 0x0021e80801007387 */ /* 0x010fe80000100800 */
[----:B------:R0:W-:Y:S02]  /*1cda0*/  STL [R1+0x21e4], R0 ;  /* 0x0021e40001007387 */ /* 0x0001e40000100800 */
[----:B0-----:R-:W-:-:S02]  /*1cdb0*/  IMAD.MOV.U32 R0, RZ, RZ, R9 ;  /* 0x000000ffff007224 */ /* 0x001fc400078e0009 */
[----:B------:R-:W4:Y:S04]  /*1cdc0*/  LDL.LU.64 R8, [R1+0x2278] ;  /* 0x0022780001087983 */ /* 0x000f280000300a00 */
[----:B------:R-:W-:Y:S04]  /*1cdd0*/  STL [R1+0x21e0], R2 ;  /* 0x0021e00201007387 */ /* 0x000fe80000100800 */
[----:B------:R0:W-:Y:S02]  /*1cde0*/  STL [R1+0x21dc], R0 ;  /* 0x0021dc0001007387 */ /* 0x0001e40000100800 */
[----:B0-----:R-:W-:-:S02]  /*1cdf0*/  IMAD.MOV.U32 R0, RZ, RZ, R3 ;  /* 0x000000ffff007224 */ /* 0x001fc400078e0003 */
[----:B------:R-:W-:Y:S04]  /*1ce00*/  STL [R1+0x21d8], R6 ;  /* 0x0021d80601007387 */ /* 0x000fe80000100800 */
[----:B------:R0:W-:Y:S04]  /*1ce10*/  STL [R1+0x21d4], R0 ;  /* 0x0021d40001007387 */ /* 0x0001e80000100800 */
[----:B------:R-:W2:Y:S01]  /*1ce20*/  LDL.LU.64 R2, [R1+0xf0] ;  /* 0x0000f00001027983 */ /* 0x000ea20000300a00 */
[----:B0-----:R-:W-:-:S03]  /*1ce30*/  IMAD.MOV.U32 R0, RZ, RZ, R7 ;  /* 0x000000ffff007224 */ /* 0x001fc600078e0007 */
[----:B------:R-:W2:Y:S04]  /*1ce40*/  LDL.LU.64 R6, [R1+0x2270] ;  /* 0x0022700001067983 */ /* 0x000ea80000300a00 */
[----:B------:R-:W-:Y:S04]  /*1ce50*/  STL [R1+0x21d0], R50 ;  /* 0x0021d03201007387 */ /* 0x000fe80000100800 */
[----:B------:R0:W-:Y:S02]  /*1ce60*/  STL [R1+0x21cc], R0 ;  /* 0x0021cc0001007387 */ /* 0x0001e40000100800 */
[----:B0-----:R-:W-:-:S02]  /*1ce70*/  IMAD.MOV.U32 R0, RZ, RZ, R51 ;  /* 0x000000ffff007224 */ /* 0x001fc400078e0033 */
        /* <DEDUP_REMOVED lines=9> */
[----:B--2---:R-:W-:Y:S04]  /*1cf10*/  STL [R1+0x21b8], R58 ;  /* 0x0021b83a01007387 */ /* 0x004fe80000100800 */
[----:B------:R0:W-:Y:S04]  /*1cf20*/  STL [R1+0x21b4], R0 ;  /* 0x0021b40001007387 */ /* 0x0001e80000100800 */
[----:B------:R1:W-:Y:S01]  /*1cf30*/  STL [R1+0x21ac], R59 ;  /* 0x0021ac3b01007387 */ /* 0x0003e20000100800 */
[----:B0-----:R-:W-:-:S03]  /*1cf40*/  MOV R0, R57 ;  /* 0x0000003900007202 */ /* 0x001fc60000000f00 */
[----:B-1----:R-:W2:Y:S04]  /*1cf50*/  LDL.LU.64 R58, [R1+0xe8] ;  /* 0x0000e800013a7983 */ /* 0x002ea80000300a00 */
[----:B------:R0:W-:Y:S04]  /*1cf60*/  STL [R1+0x21b0], R56 ;  /* 0x0021b03801007387 */ /* 0x0001e80000100800 */
[----:B0-----:R-:W2:Y:S04]  /*1cf70*/  LDL.LU.64 R56, [R1+0x2250] ;  /* 0x0022500001387983 */ /* 0x001ea80000300a00 */
[----:B--2---:R-:W-:Y:S04]  /*1cf80*/  STL [R1+0x21a8], R56 ;  /* 0x0021a83801007387 */ /* 0x004fe80000100800 */
[----:B------:R0:W-:Y:S04]  /*1cf90*/  STL [R1+0x21a4], R0 ;  /* 0x0021a40001007387 */ /* 0x0001e80000100800 */
[----:B------:R1:W-:Y:S01]  /*1cfa0*/  STL [R1+0x219c], R57 ;  /* 0x00219c3901007387 */ /* 0x0003e20000100800 */
[----:B0-----:R-:W-:-:S03]  /*1cfb0*/  IMAD.MOV.U32 R0, RZ, RZ, R55 ;  /* 0x000000ffff007224 */ /* 0x001fc600078e0037 */
[----:B-1----:R-:W2:Y:S04]  /*1cfc0*/  LDL.LU.64 R56, [R1+0xf8] ;  /* 0x0000f80001387983 */ /* 0x002ea80000300a00 */
[----:B------:R0:W-:Y:S04]  /*1cfd0*/  STL [R1+0x21a0], R54 ;  /* 0x0021a03601007387 */ /* 0x0001e80000100800 */
[----:B0-----:R-:W2:Y:S04]  /*1cfe0*/  LDL.LU.64 R54, [R1+0x2248] ;  /* 0x0022480001367983 */ /* 0x001ea80000300a00 */
[----:B--2---:R-:W-:Y:S04]  /*1cff0*/  STL [R1+0x2198], R54 ;  /* 0x0021983601007387 */ /* 0x004fe80000100800 */
[----:B------:R-:W-:Y:S04]  /*1d000*/  STL [R1+0x2194], R0 ;  /* 0x0021940001007387 */ /* 0x000fe80000100800 */
[----:B------:R0:W-:Y:S04]  /*1d010*/  STL [R1+0x218c], R55 ;  /* 0x00218c3701007387 */ /* 0x0001e80000100800 */
[----:B0-----:R-:W2:Y:S02]  /*1d020*/  LDL.LU.64 R54, [R1+0x100] ;  /* 0x0001000001367983 */ /* 0x001ea40000300a00 */
[----:B--2---:R-:W-:-:S02]  /*1d030*/  IMAD.MOV.U32 R0, RZ, RZ, R55 ;  /* 0x000000ffff007224 */ /* 0x004fc400078e0037 */
[----:B------:R-:W-:Y:S04]  /*1d040*/  STL [R1+0x2190], R54 ;  /* 0x0021903601007387 */ /* 0x000fe80000100800 */
[----:B------:R-:W-:Y:S04]  /*1d050*/  STL [R1+0x2188], R52 ;  /* 0x0021883401007387 */ /* 0x000fe80000100800 */
[----:B------:R0:W-:Y:S04]  /*1d060*/  STL [R1+0x2184], R0 ;  /* 0x0021840001007387 */ /* 0x0001e80000100800 */
[----:B------:R1:W-:Y:S01]  /*1d070*/  STL [R1+0x217c], R53 ;  /* 0x00217c3501007387 */ /* 0x0003e20000100800 */
[----:B0-----:R-:W-:-:S03]  /*1d080*/  IMAD.MOV.U32 R0, RZ, RZ, R57 ;  /* 0x000000ffff007224 */ /* 0x001fc600078e0039 */
[----:B-1----:R-:W2:Y:S04]  /*1d090*/  LDL.LU.64 R52, [R1+0xd0] ;  /* 0x0000d00001347983 */ /* 0x002ea80000300a00 */
[----:B------:R-:W2:Y:S04]  /*1d0a0*/  LDL.LU.64 R54, [R1+0xc8] ;  /* 0x0000c80001367983 */ /* 0x000ea80000300a00 */
[----:B------:R-:W-:Y:S04]  /*1d0b0*/  STL [R1+0x2180], R56 ;  /* 0x0021803801007387 */ /* 0x000fe80000100800 */
[----:B------:R-:W-:Y:S04]  /*1d0c0*/  STL [R1+0x2178], R50 ;  /* 0x0021783201007387 */ /* 0x000fe80000100800 */
[----:B------:R0:W-:Y:S04]  /*1d0d0*/  STL [R1+0x2174], R0 ;  /* 0x0021740001007387 */ /* 0x0001e80000100800 */
[----:B------:R1:W-:Y:S01]  /*1d0e0*/  STL [R1+0x216c], R51 ;  /* 0x00216c3301007387 */ /* 0x0003e20000100800 */
[----:B0-----:R-:W-:-:S03]  /*1d0f0*/  IMAD.MOV.U32 R0, RZ, RZ, R3 ;  /* 0x000000ffff007224 */ /* 0x001fc600078e0003 */
[----:B-1----:R-:W2:Y:S04]  /*1d100*/  LDL.LU.64 R50, [R1+0xd8] ;  /* 0x0000d80001327983 */ /* 0x002ea80000300a00 */
[----:B------:R-:W2:Y:S04]  /*1d110*/  LDL.LU.64 R56, [R1+0xc0] ;  /* 0x0000c00001387983 */ /* 0x000ea80000300a00 */
[----:B------:R0:W-:Y:S04]  /*1d120*/  STL [R1+0x2170], R2 ;  /* 0x0021700201007387 */ /* 0x0001e80000100800 */
[----:B0-----:R-:W2:Y:S04]  /*1d130*/  LDL.LU.64 R2, [R1+0x2240] ;  /* 0x0022400001027983 */ /* 0x001ea80000300a00 */
[----:B--2---:R-:W-:Y:S04]  /*1d140*/  STL [R1+0x2168], R2 ;  /* 0x0021680201007387 */ /* 0x004fe80000100800 */
[----:B------:R-:W-:Y:S04]  /*1d150*/  STL [R1+0x2164], R0 ;  /* 0x0021640001007387 */ /* 0x000fe80000100800 */
[----:B------:R0:W-:Y:S04]  /*1d160*/  STL [R1+0x215c], R3 ;  /* 0x00215c0301007387 */ /* 0x0001e80000100800 */
[----:B0-----:R-:W2:Y:S01]  /*1d170*/  LDL.LU.64 R2, [R1+0xe0] ;  /* 0x0000e00001027983 */ /* 0x001ea20000300a00 */
[----:B------:R-:W-:-:S03]  /*1d180*/  IMAD.MOV.U32 R0, RZ, RZ, R59 ;  /* 0x000000ffff007224 */ /* 0x000fc600078e003b */
[----:B------:R-:W-:Y:S04]  /*1d190*/  STL [R1+0x2160], R58 ;  /* 0x0021603a01007387 */ /* 0x000fe80000100800 */
[----:B------:R-:W-:Y:S04]  /*1d1a0*/  STL [R1+0x2158], R6 ;  /* 0x0021580601007387 */ /* 0x000fe80000100800 */
[----:B------:R-:W-:Y:S04]  /*1d1b0*/  STL [R1+0x2154], R0 ;  /* 0x0021540001007387 */ /* 0x000fe80000100800 */
[----:B------:R0:W-:Y:S04]  /*1d1c0*/  STL [R1+0x214c], R7 ;  /* 0x00214c0701007387 */ /* 0x0001e80000100800 */
[----:B0-----:R-:W3:Y:S04]  /*1d1d0*/  LDL.LU.64 R6, [R1+0xb8] ;  /* 0x0000b80001067983 */ /* 0x001ee80000300a00 */
[----:B------:R-:W3:Y:S01]  /*1d1e0*/  LDL.LU.64 R58, [R1+0xb0] ;  /* 0x0000b000013a7983 */ /* 0x000ee20000300a00 */
[----:B--2---:R-:W-:-:S03]  /*1d1f0*/  IMAD.MOV.U32 R0, RZ, RZ, R3 ;  /* 0x000000ffff007224 */ /* 0x004fc600078e0003 */
[----:B------:R0:W-:Y:S04]  /*1d200*/  STL [R1+0x2150], R2 ;  /* 0x0021500201007387 */ /* 0x0001e80000100800 */
[----:B----4-:R-:W-:Y:S04]  /*1d210*/  STL [R1+0x2148], R8 ;  /* 0x0021480801007387 */ /* 0x010fe80000100800 */
[----:B------:R1:W-:Y:S04]  /*1d220*/  STL [R1+0x2144], R0 ;  /* 0x0021440001007387 */ /* 0x0003e80000100800 */
[----:B------:R-:W-:Y:S04]  /*1d230*/  STL [R1+0x213c], R9 ;  /* 0x00213c0901007387 */ /* 0x000fe80000100800 */
[----:B0-----:R-:W2:Y:S01]  /*1d240*/  LDL.LU.64 R2, [R1+0xa8] ;  /* 0x0000a80001027983 */ /* 0x001ea20000300a00 */
[----:B-1----:R-:W-:-:S03]  /*1d250*/  IMAD.MOV.U32 R0, RZ, RZ, R51 ;  /* 0x000000ffff007224 */ /* 0x002fc600078e0033 */
[----:B------:R0:W-:Y:S04]  /*1d260*/  STL [R1+0x2140], R50 ;  /* 0x0021403201007387 */ /* 0x0001e80000100800 */
[----:B---3--:R-:W-:Y:S04]  /*1d270*/  STL [R1+0x2138], R10 ;  /* 0x0021380a01007387 */ /* 0x008fe80000100800 */
[----:B------:R1:W-:Y:S04]  /*1d280*/  STL [R1+0x2134], R0 ;  /* 0x0021340001007387 */ /* 0x0003e80000100800 */
[----:B------:R-:W-:Y:S04]  /*1d290*/  STL [R1+0x212c], R11 ;  /* 0x00212c0b01007387 */ /* 0x000fe80000100800 */
[----:B0-----:R-:W3:Y:S01]  /*1d2a0*/  LDL.LU.64 R50, [R1+0xa0] ;  /* 0x0000a00001327983 */ /* 0x001ee20000300a00 */
[----:B-1----:R-:W-:-:S03]  /*1d2b0*/  IMAD.MOV.U32 R0, RZ, RZ, R53 ;  /* 0x000000ffff007224 */ /* 0x002fc600078e0035 */
[----:B------:R0:W-:Y:S04]  /*1d2c0*/  STL [R1+0x2130], R52 ;  /* 0x0021303401007387 */ /* 0x0001e80000100800 */
[----:B------:R-:W-:Y:S04]  /*1d2d0*/  STL [R1+0x2128], R12 ;  /* 0x0021280c01007387 */ /* 0x000fe80000100800 */
[----:B------:R1:W-:Y:S04]  /*1d2e0*/  STL [R1+0x2124], R0 ;  /* 0x0021240001007387 */ /* 0x0003e80000100800 */
[----:B------:R-:W-:Y:S04]  /*1d2f0*/  STL [R1+0x211c], R13 ;  /* 0x00211c0d01007387 */ /* 0x000fe80000100800 */
[----:B0-----:R-:W4:Y:S01]  /*1d300*/  LDL.LU.64 R52, [R1+0x98] ;  /* 0x0000980001347983 */ /* 0x001f220000300a00 */
[----:B-1----:R-:W-:-:S03]  /*1d310*/  MOV R0, R55 ;  /* 0x0000003700007202 */ /* 0x002fc60000000f00 */
[----:B------:R0:W-:Y:S04]  /*1d320*/  STL [R1+0x2120], R54 ;  /* 0x0021203601007387 */ /* 0x0001e80000100800 */
[----:B------:R-:W-:Y:S04]  /*1d330*/  STL [R1+0x2118], R14 ;  /* 0x0021180e01007387 */ /* 0x000fe80000100800 */
[----:B------:R1:W-:Y:S04]  /*1d340*/  STL [R1+0x2114], R0 ;  /* 0x0021140001007387 */ /* 0x0003e80000100800 */
[----:B------:R-:W-:Y:S04]  /*1d350*/  STL [R1+0x210c], R15 ;  /* 0x00210c0f01007387 */ /* 0x000fe80000100800 */
[----:B0-----:R-:W4:Y:S01]  /*1d360*/  LDL.LU.64 R54, [R1+0x90] ;  /* 0x0000900001367983 */ /* 0x001f220000300a00 */
[----:B-1----:R-:W-:-:S03]  /*1d370*/  IMAD.MOV.U32 R0, RZ, RZ, R57 ;  /* 0x000000ffff007224 */ /* 0x002fc600078e0039 */
        /* <DEDUP_REMOVED lines=9> */
[----:B0-----:R-:W4:Y:S04]  /*1d410*/  LDL.LU.64 R6, [R1+0x80] ;  /* 0x0000800001067983 */ /* 0x001f280000300a00 */
[----:B------:R-:W-:Y:S01]  /*1d420*/  STL [R1+0x20ec], R19 ;  /* 0x0020ec1301007387 */ /* 0x000fe20000100800 */
[----:B-1----:R-:W-:-:S03]  /*1d430*/  IMAD.MOV.U32 R0, RZ, RZ, R59 ;  /* 0x000000ffff007224 */ /* 0x002fc600078e003b */
[----:B------:R0:W-:Y:S04]  /*1d440*/  STL [R1+0x20f0], R58 ;  /* 0x0020f03a01007387 */ /* 0x0001e80000100800 */
[----:B------:R-:W-:Y:S04]  /*1d450*/  STL [R1+0x20e8], R20 ;  /* 0x0020e81401007387 */ /* 0x000fe80000100800 */
[----:B------:R2:W-:Y:S04]  /*1d460*/  STL [R1+0x20e4], R0 ;  /* 0x0020e40001007387 */ /* 0x0005e80000100800 */
[----:B0-----:R-:W4:Y:S04]  /*1d470*/  LDL.LU.64 R58, [R1+0x78] ;  /* 0x00007800013a7983 */ /* 0x001f280000300a00 */
[----:B------:R-:W-:Y:S01]  /*1d480*/  STL [R1+0x20dc], R21 ;  /* 0x0020dc1501007387 */ /* 0x000fe20000100800 */
[----:B--2---:R-:W-:-:S03]  /*1d490*/  IMAD.MOV.U32 R0, RZ, RZ, R3 ;  /* 0x000000ffff007224 */ /* 0x004fc600078e0003 */
[----:B------:R0:W-:Y:S04]  /*1d4a0*/  STL [R1+0x20e0], R2 ;  /* 0x0020e00201007387 */ /* 0x0001e80000100800 */
[----:B------:R-:W-:Y:S04]  /*1d4b0*/  STL [R1+0x20d8], R22 ;  /* 0x0020d81601007387 */ /* 0x000fe80000100800 */
[----:B------:R3:W-:Y:S04]  /*1d4c0*/  STL [R1+0x20d4], R0 ;  /* 0x0020d40001007387 */ /* 0x0007e80000100800 */
[----:B0-----:R-:W2:Y:S04]  /*1d4d0*/  LDL.LU.64 R2, [R1+0x70] ;  /* 0x0000700001027983 */ /* 0x001ea80000300a00 */
[----:B------:R-:W-:Y:S01]  /*1d4e0*/  STL [R1+0x20cc], R23 ;  /* 0x0020cc1701007387 */ /* 0x000fe20000100800 */
[----:B---3--:R-:W-:-:S03]  /*1d4f0*/  IMAD.MOV.U32 R0, RZ, RZ, R51 ;  /* 0x000000ffff007224 */ /* 0x008fc600078e0033 */
[----:B------:R0:W-:Y:S04]  /*1d500*/  STL [R1+0x20d0], R50 ;  /* 0x0020d03201007387 */ /* 0x0001e80000100800 */
[----:B------:R-:W-:Y:S04]  /*1d510*/  STL [R1+0x20c8], R24 ;  /* 0x0020c81801007387 */ /* 0x000fe80000100800 */
[----:B------:R4:W-:Y:S04]  /*1d520*/  STL [R1+0x20c4], R0 ;  /* 0x0020c40001007387 */ /* 0x0009e80000100800 */
[----:B0-----:R-:W3:Y:S04]  /*1d530*/  LDL.LU.64 R50, [R1+0x68] ;  /* 0x0000680001327983 */ /* 0x001ee80000300a00 */
[----:B------:R-:W-:Y:S01]  /*1d540*/  STL [R1+0x20bc], R25 ;  /* 0x0020bc1901007387 */ /* 0x000fe20000100800 */
[----:B----4-:R-:W-:-:S03]  /*1d550*/  IMAD.MOV.U32 R0, RZ, RZ, R53 ;  /* 0x000000ffff007224 */ /* 0x010fc600078e0035 */
        /* <DEDUP_REMOVED lines=16> */
[----:B------:R-:W-:Y:S04]  /*1d660*/  STL [R1+0x2090], R6 ;  /* 0x0020900601007387 */ /* 0x000fe80000100800 */
[----:B0-----:R-:W4:Y:S01]  /*1d670*/  LDL.LU.64 R56, [R1+0x50] ;  /* 0x0000500001387983 */ /* 0x001f220000300a00 */
[----:B-1----:R-:W-:-:S03]  /*1d680*/  MOV R0, R7 ;  /* 0x0000000700007202 */ /* 0x002fc60000000f00 */
[----:B------:R-:W-:Y:S04]  /*1d690*/  STL [R1+0x2088], R32 ;  /* 0x0020882001007387 */ /* 0x000fe80000100800 */
[----:B------:R0:W-:Y:S04]  /*1d6a0*/  STL [R1+0x2084], R0 ;  /* 0x0020840001007387 */ /* 0x0001e80000100800 */
[----:B------:R-:W-:Y:S04]  /*1d6b0*/  STL [R1+0x207c], R33 ;  /* 0x00207c2101007387 */ /* 0x000fe80000100800 */
[----:B------:R1:W-:Y:S01]  /*1d6c0*/  STL [R1+0x2080], R58 ;  /* 0x0020803a01007387 */ /* 0x0003e20000100800 */
[----:B0-----:R-:W-:-:S03]  /*1d6d0*/  IMAD.MOV.U32 R0, RZ, RZ, R59 ;  /* 0x000000ffff007224 */ /* 0x001fc600078e003b */
[----:B-1----:R-:W4:Y:S04]  /*1d6e0*/  LDL.LU.64 R58, [R1+0x48] ;  /* 0x00004800013a7983 */ /* 0x002f280000300a00 */
[----:B------:R2:W-:Y:S04]  /*1d6f0*/  STL [R1+0x2074], R0 ;  /* 0x0020740001007387 */ /* 0x0005e80000100800 */
[----:B------:R-:W-:Y:S04]  /*1d700*/  STL [R1+0x2078], R34 ;  /* 0x0020782201007387 */ /* 0x000fe80000100800 */
[----:B------:R-:W-:Y:S01]  /*1d710*/  STL [R1+0x206c], R35 ;  /* 0x00206c2301007387 */ /* 0x000fe20000100800 */
[----:B--2---:R-:W-:-:S03]  /*1d720*/  IMAD.MOV.U32 R0, RZ, RZ, R3 ;  /* 0x000000ffff007224 */ /* 0x004fc600078e0003 */
[----:B------:R-:W-:Y:S04]  /*1d730*/  STL [R1+0x2070], R2 ;  /* 0x0020700201007387 */ /* 0x000fe80000100800 */
[----:B------:R-:W-:Y:S04]  /*1d740*/  STL [R1+0x2068], R36 ;  /* 0x0020682401007387 */ /* 0x000fe80000100800 */
[----:B------:R3:W-:Y:S04]  /*1d750*/  STL [R1+0x2064], R0 ;  /* 0x0020640001007387 */ /* 0x0007e80000100800 */
[----:B------:R-:W2:Y:S04]  /*1d760*/  LDL.LU.64 R10, [R1+0x40] ;  /* 0x00004000010a7983 */ /* 0x000ea80000300a00 */
[----:B------:R-:W-:Y:S01]  /*1d770*/  STL [R1+0x205c], R37 ;  /* 0x00205c2501007387 */ /* 0x000fe20000100800 */
[----:B---3--:R-:W-:-:S03]  /*1d780*/  IMAD.MOV.U32 R0, RZ, RZ, R51 ;  /* 0x000000ffff007224 */ /* 0x008fc600078e0033 */
[----:B------:R-:W-:Y:S04]  /*1d790*/  STL [R1+0x2060], R50 ;  /* 0x0020603201007387 */ /* 0x000fe80000100800 */
[----:B------:R-:W-:Y:S04]  /*1d7a0*/  STL [R1+0x2058], R38 ;  /* 0x0020582601007387 */ /* 0x000fe80000100800 */
[----:B------:R4:W-:Y:S04]  /*1d7b0*/  STL [R1+0x2054], R0 ;  /* 0x0020540001007387 */ /* 0x0009e80000100800 */
[----:B------:R-:W-:Y:S04]  /*1d7c0*/  STL [R1+0x204c], R39 ;  /* 0x00204c2701007387 */ /* 0x000fe80000100800 */
[----:B------:R-:W3:Y:S01]  /*1d7d0*/  LDL.LU.64 R8, [R1+0x38] ;  /* 0x0000380001087983 */ /* 0x000ee20000300a00 */
[----:B----4-:R-:W-:-:S03]  /*1d7e0*/  IMAD.MOV.U32 R0, RZ, RZ, R53 ;  /* 0x000000ffff007224 */ /* 0x010fc600078e0035 */
[----:B------:R-:W-:Y:S04]  /*1d7f0*/  STL [R1+0x2050], R52 ;  /* 0x0020503401007387 */ /* 0x000fe80000100800 */
[----:B------:R-:W4:Y:S04]  /*1d800*/  LDL.LU.64 R6, [R1+0x1e0] ;  /* 0x0001e00001067983 */ /* 0x000f280000300a00 */
[----:B------:R0:W-:Y:S04]  /*1d810*/  STL [R1+0x2044], R0 ;  /* 0x0020440001007387 */ /* 0x0001e80000100800 */
[----:B------:R-:W-:Y:S04]  /*1d820*/  STL [R1+0x2048], R40 ;  /* 0x0020482801007387 */ /* 0x000fe80000100800 */
[----:B------:R-:W-:Y:S04]  /*1d830*/  STL [R1+0x203c], R41 ;  /* 0x00203c2901007387 */ /* 0x000fe80000100800 */
[----:B------:R-:W4:Y:S04]  /*1d840*/  LDL.LU.64 R2, [R1+0x1e8] ;  /* 0x0001e80001027983 */ /* 0x000f280000300a00 */
[----:B------:R-:W-:Y:S01]  /*1d850*/  STL [R1+0x2040], R54 ;  /* 0x0020403601007387 */ /* 0x000fe20000100800 */
[----:B0-----:R-:W-:-:S03]  /*1d860*/  IMAD.MOV.U32 R0, RZ, RZ, R55 ;  /* 0x000000ffff007224 */ /* 0x001fc600078e0037 */
        /* <DEDUP_REMOVED lines=11> */
[----:B------:R-:W4:Y:S01]  /*1d920*/  LDL.LU.64 R54, [R1+0x218] ;  /* 0x0002180001367983 */ /* 0x000f220000300a00 */
[----:B0-----:R-:W-:-:S03]  /*1d930*/  IMAD.MOV.U32 R0, RZ, RZ, R59 ;  /* 0x000000ffff007224 */ /* 0x001fc600078e003b */
[----:B------:R0:W-:Y:S04]  /*1d940*/  STL [R1+0x2020], R58 ;  /* 0x0020203a01007387 */ /* 0x0001e80000100800 */
[----:B------:R-:W4:Y:S04]  /*1d950*/  LDL.LU.64 R56, [R1+0x220] ;  /* 0x0002200001387983 */ /* 0x000f280000300a00 */
[----:B------:R2:W-:Y:S04]  /*1d960*/  STL [R1+0x2014], R0 ;  /* 0x0020140001007387 */ /* 0x0005e80000100800 */
[----:B------:R-:W-:Y:S04]  /*1d970*/  STL [R1+0x2018], R46 ;  /* 0x0020182e01007387 */ /* 0x000fe80000100800 */
[----:B------:R-:W-:Y:S04]  /*1d980*/  STL [R1+0x200c], R47 ;  /* 0x00200c2f01007387 */ /* 0x000fe80000100800 */
[----:B0-----:R-:W4:Y:S01]  /*1d990*/  LDL.LU.64 R58, [R1+0x228] ;  /* 0x00022800013a7983 */ /* 0x001f220000300a00 */
[----:B--2---:R-:W-:-:S03]  /*1d9a0*/  IMAD.MOV.U32 R0, RZ, RZ, R11 ;  /* 0x000000ffff007224 */ /* 0x004fc600078e000b */
[----:B------:R0:W-:Y:S04]  /*1d9b0*/  STL [R1+0x2010], R10 ;  /* 0x0020100a01007387 */ /* 0x0001e80000100800 */
[----:B------:R-:W2:Y:S04]  /*1d9c0*/  LDL.LU.64 R12, [R1+0x230] ;  /* 0x00023000010c7983 */ /* 0x000ea80000300a00 */
[----:B------:R3:W-:Y:S04]  /*1d9d0*/  STL [R1+0x2004], R0 ;  /* 0x0020040001007387 */ /* 0x0007e80000100800 */
[----:B------:R-:W-:Y:S04]  /*1d9e0*/  STL [R1+0x2008], R48 ;  /* 0x0020083001007387 */ /* 0x000fe80000100800 */
[----:B------:R-:W-:Y:S04]  /*1d9f0*/  STL [R1+0x1ffc], R49 ;  /* 0x001ffc3101007387 */ /* 0x000fe80000100800 */
[----:B0-----:R-:W2:Y:S01]  /*1da00*/  LDL.LU.64 R10, [R1+0x240] ;  /* 0x00024000010a7983 */ /* 0x001ea20000300a00 */
[----:B---3--:R-:W-:-:S03]  /*1da10*/  MOV R0, R9 ;  /* 0x0000000900007202 */ /* 0x008fc60000000f00 */
[----:B------:R0:W-:Y:S04]  /*1da20*/  STL [R1+0x2000], R8 ;  /* 0x0020000801007387 */ /* 0x0001e80000100800 */
[----:B0-----:R-:W3:Y:S04]  /*1da30*/  LDL.LU.64 R8, [R1+0x248] ;  /* 0x0002480001087983 */ /* 0x001ee80000300a00 */
[----:B------:R0:W-:Y:S04]  /*1da40*/  STL [R1+0xe40], R0 ;  /* 0x000e400001007387 */ /* 0x0001e80000100800 */
[----:B----4-:R1:W-:Y:S01]  /*1da50*/  STL [R1+0xe48], R6 ;  /* 0x000e480601007387 */ /* 0x0103e20000100800 */
[----:B0-----:R-:W-:-:S03]  /*1da60*/  IMAD.MOV.U32 R0, RZ, RZ, R7 ;  /* 0x000000ffff007224 */ /* 0x001fc600078e0007 */
[----:B-1----:R-:W4:Y:S04]  /*1da70*/  LDL.LU.64 R6, [R1+0x250] ;  /* 0x0002500001067983 */ /* 0x002f280000300a00 */
[----:B------:R0:W-:Y:S04]  /*1da80*/  STL [R1+0xe44], R0 ;  /* 0x000e440001007387 */ /* 0x0001e80000100800 */
[----:B------:R1:W-:Y:S01]  /*1da90*/  STL [R1+0xe50], R2 ;  /* 0x000e500201007387 */ /* 0x0003e20000100800 */
        /* <DEDUP_REMOVED lines=27> */
[----:B--2---:R1:W-:Y:S01]  /*1dc50*/  STL [R1+0xe88], R12 ;  /* 0x000e880c01007387 */ /* 0x0043e20000100800 */
[----:B0-----:R-:W-:-:S03]  /*1dc60*/  MOV R0, R13 ;  /* 0x0000000d00007202 */ /* 0x001fc60000000f00 */
[----:B-1----:R-:W2:Y:S04]  /*1dc70*/  LDL.LU.64 R12, [R1+0x2a8] ;  /* 0x0002a800010c7983 */ /* 0x002ea80000300a00 */
[----:B------:R0:W-:Y:S04]  /*1dc80*/  STL [R1+0xe84], R0 ;  /* 0x000e840001007387 */ /* 0x0001e80000100800 */
[----:B------:R1:W-:Y:S01]  /*1dc90*/  STL [R1+0xe90], R10 ;  /* 0x000e900a01007387 */ /* 0x0003e20000100800 */
[----:B0-----:R-:W-:-:S03]  /*1dca0*/  IMAD.MOV.U32 R0, RZ, RZ, R11 ;  /* 0x000000ffff007224 */ /* 0x001fc600078e000b */
[----:B-1----:R-:W2:Y:S04]  /*1dcb0*/  LDL.LU.64 R10, [R1+0x2b0] ;  /* 0x0002b000010a7983 */ /* 0x002ea80000300a00 */
[----:B------:R0:W-:Y:S04]  /*1dcc0*/  STL [R1+0xe8c], R0 ;  /* 0x000e8c0001007387 */ /* 0x0001e80000100800 */
[----:B---3--:R1:W-:Y:S01]  /*1dcd0*/  STL [R1+0xe98], R8 ;  /* 0x000e980801007387 */ /* 0x0083e20000100800 */
[----:B0-----:R-:W-:-:S03]  /*1dce0*/  IMAD.MOV.U32 R0, RZ, RZ, R9 ;  /* 0x000000ffff007224 */ /* 0x001fc600078e0009 */
[----:B-1----:R-:W3:Y:S04]  /*1dcf0*/  LDL.LU.64 R8, [R1+0x2b8] ;  /* 0x0002b80001087983 */ /* 0x002ee80000300a00 */
        /* <DEDUP_REMOVED lines=26> */
[----:B0-----:R-:W-:-:S03]  /*1dea0*/  MOV R0, R57 ;  /* 0x0000003900007202 */ /* 0x001fc60000000f00 */
[----:B-1----:R-:W4:Y:S04]  /*1deb0*/  LDL.LU.64 R56, [R1+0x300] ;  /* 0x0003000001387983 */ /* 0x002f280000300a00 */
[----:B------:R0:W-:Y:S04]  /*1dec0*/  STL [R1+0xecc], R0 ;  /* 0x000ecc0001007387 */ /* 0x0001e80000100800 */
[----:B------:R1:W-:Y:S01]  /*1ded0*/  STL [R1+0xed8], R58 ;  /* 0x000ed83a01007387 */ /* 0x0003e20000100800 */
[----:B0-----:R-:W-:-:S03]  /*1dee0*/  IMAD.MOV.U32 R0, RZ, RZ, R59 ;  /* 0x000000ffff007224 */ /* 0x001fc600078e003b */
[----:B-1----:R-:W4:Y:S04]  /*1def0*/  LDL.LU.64 R58, [R1+0x308] ;  /* 0x00030800013a7983 */ /* 0x002f280000300a00 */
[----:B------:R0:W-:Y:S04]  /*1df00*/  STL [R1+0xed4], R0 ;  /* 0x000ed40001007387 */ /* 0x0001e80000100800 */
[----:B--2---:R1:W-:Y:S01]  /*1df10*/  STL [R1+0xee0], R12 ;  /* 0x000ee00c01007387 */ /* 0x0043e20000100800 */
[----:B0-----:R-:W-:-:S03]  /*1df20*/  IMAD.MOV.U32 R0, RZ, RZ, R13 ;  /* 0x000000ffff007224 */ /* 0x001fc600078e000d */
        /* <DEDUP_REMOVED lines=135> */
[----:B0-----:R-:W-:-:S03]  /*1e7a0*/  MOV R0, R11 ;  /* 0x0000000b00007202 */ /* 0x001fc60000000f00 */
        /* <DEDUP_REMOVED lines=179> */
[----:B0-----:R-:W-:-:S03]  /*1f2e0*/  MOV R0, R9 ;  /* 0x0000000900007202 */ /* 0x001fc60000000f00 */
        /* <DEDUP_REMOVED lines=1114> */
[----:B------:R-:W-:Y:S04]  /*23890*/  STL [R1+0x1a10], R14 ;  /* 0x001a100e01007387 */ /* 0x000fe80000100800 */
[----:B------:R-:W4:Y:S01]  /*238a0*/  LDL.LU.64 R16, [R1+0xc30] ;  /* 0x000c300001107983 */ /* 0x000f220000300a00 */
[----:B0-----:R-:W-:-:S05]  /*238b0*/  MOV R0, R15 ;  /* 0x0000000f00007202 */ /* 0x001fca0000000f00 */
        /* <DEDUP_REMOVED lines=29> */
[----:B----4-:R-:W-:Y:S04]  /*23a90*/  STL [R1+0x1a50], R6 ;  /* 0x001a500601007387 */ /* 0x010fe80000100800 */
[----:B------:R-:W4:Y:S01]  /*23aa0*/  LDL.LU.64 R14, [R1+0xc58] ;  /* 0x000c5800010e7983 */ /* 0x000f220000300a00 */
[----:B0-----:R-:W-:-:S05]  /*23ab0*/  IMAD.MOV.U32 R0, RZ, RZ, R7 ;  /* 0x000000ffff007224 */ /* 0x001fca00078e0007 */
[----:B------:R0:W-:Y:S04]  /*23ac0*/  STL [R1+0x1a4c], R0 ;  /* 0x001a4c0001007387 */ /* 0x0001e80000100800 */
[----:B------:R1:W-:Y:S01]  /*23ad0*/  STL [R1+0x1a58], R2 ;  /* 0x001a580201007387 */ /* 0x0003e20000100800 */
[----:B0-----:R-:W-:-:S03]  /*23ae0*/  MOV R0, R3 ;  /* 0x0000000300007202 */ /* 0x001fc60000000f00 */
[----:B------:R-:W4:Y:S04]  /*23af0*/  LDL.LU.64 R6, [R1+0x1ab0] ;  /* 0x001ab00001067983 */ /* 0x000f280000300a00 */
[----:B------:R-:W-:Y:S04]  /*23b00*/  STL [R1+0x1a60], R50 ;  /* 0x001a603201007387 */ /* 0x000fe80000100800 */
[----:B------:R0:W-:Y:S04]  /*23b10*/  STL [R1+0x1a54], R0 ;  /* 0x001a540001007387 */ /* 0x0001e80000100800 */
[----:B-1----:R-:W4:Y:S01]  /*23b20*/  LDL.LU.64 R2, [R1+0x1a0] ;  /* 0x0001a00001027983 */ /* 0x002f220000300a00 */
[----:B0-----:R-:W-:-:S03]  /*23b30*/  IMAD.MOV.U32 R0, RZ, RZ, R51 ;  /* 0x000000ffff007224 */ /* 0x001fc600078e0033 */
[----:B------:R-:W-:Y:S04]  /*23b40*/  STL [R1+0x1a68], R16 ;  /* 0x001a681001007387 */ /* 0x000fe80000100800 */
[----:B------:R0:W-:Y:S04]  /*23b50*/  STL [R1+0x1a5c], R0 ;  /* 0x001a5c0001007387 */ /* 0x0001e80000100800 */
[----:B------:R-:W4:Y:S01]  /*23b60*/  LDL.LU.64 R50, [R1+0x1ac0] ;  /* 0x001ac00001327983 */ /* 0x000f220000300a00 */
[----:B0-----:R-:W-:-:S03]  /*23b70*/  IMAD.MOV.U32 R0, RZ, RZ, R17 ;  /* 0x000000ffff007224 */ /* 0x001fc600078e0011 */
[----:B------:R-:W-:Y:S04]  /*23b80*/  STL [R1+0x1a70], R52 ;  /* 0x001a703401007387 */ /* 0x000fe80000100800 */
[----:B------:R0:W-:Y:S02]  /*23b90*/  STL [R1+0x1a64], R0 ;  /* 0x001a640001007387 */ /* 0x0001e40000100800 */
[----:B0-----:R-:W-:Y:S02]  /*23ba0*/  IMAD.MOV.U32 R0, RZ, RZ, R53 ;  /* 0x000000ffff007224 */ /* 0x001fe400078e0035 */
[----:B------:R-:W4:Y:S04]  /*23bb0*/  LDL.LU.64 R52, [R1+0xc70] ;  /* 0x000c700001347983 */ /* 0x000f280000300a00 */
        /* <DEDUP_REMOVED lines=25> */
[----:B----4-:R-:W-:Y:S01]  /*23d50*/  STL [R1+0x1aa8], R14 ;  /* 0x001aa80e01007387 */ /* 0x010fe20000100800 */
[----:B0-----:R-:W-:-:S03]  /*23d60*/  IMAD.MOV.U32 R0, RZ, RZ, R15 ;  /* 0x000000ffff007224 */ /* 0x001fc600078e000f */
[----:B------:R-:W-:Y:S04]  /*23d70*/  STL [R1+0x1ab0], R6 ;  /* 0x001ab00601007387 */ /* 0x000fe80000100800 */
[----:B------:R0:W-:Y:S04]  /*23d80*/  STL [R1+0x1aa4], R0 ;  /* 0x001aa40001007387 */ /* 0x0001e80000100800 */
[----:B------:R-:W4:Y:S01]  /*23d90*/  LDL.LU.64 R18, [R1+0x1b00] ;  /* 0x001b000001127983 */ /* 0x000f220000300a00 */
[----:B0-----:R-:W-:-:S03]  /*23da0*/  IMAD.MOV.U32 R0, RZ, RZ, R7 ;  /* 0x000000ffff007224 */ /* 0x001fc600078e0007 */
[----:B------:R-:W-:Y:S04]  /*23db0*/  STL [R1+0x1ab8], R2 ;  /* 0x001ab80201007387 */ /* 0x000fe80000100800 */
[----:B------:R0:W-:Y:S04]  /*23dc0*/  STL [R1+0x1aac], R0 ;  /* 0x001aac0001007387 */ /* 0x0001e80000100800 */
[----:B------:R-:W4:Y:S01]  /*23dd0*/  LDL.LU.64 R6, [R1+0xc98] ;  /* 0x000c980001067983 */ /* 0x000f220000300a00 */
[----:B0-----:R-:W-:-:S03]  /*23de0*/  IMAD.MOV.U32 R0, RZ, RZ, R3 ;  /* 0x000000ffff007224 */ /* 0x001fc600078e0003 */
[----:B------:R-:W-:Y:S04]  /*23df0*/  STL [R1+0x1ac0], R50 ;  /* 0x001ac03201007387 */ /* 0x000fe80000100800 */
[----:B------:R0:W-:Y:S04]  /*23e00*/  STL [R1+0x1ab4], R0 ;  /* 0x001ab40001007387 */ /* 0x0001e80000100800 */
[----:B------:R-:W4:Y:S04]  /*23e10*/  LDL.LU.64 R2, [R1+0x1b10] ;  /* 0x001b100001027983 */ /* 0x000f280000300a00 */
[----:B------:R-:W4:Y:S01]  /*23e20*/  LDL.LU.64 R16, [R1+0x188] ;  /* 0x0001880001107983 */ /* 0x000f220000300a00 */
[----:B0-----:R-:W-:-:S05]  /*23e30*/  IMAD.MOV.U32 R0, RZ, RZ, R51 ;  /* 0x000000ffff007224 */ /* 0x001fca00078e0033 */
[----:B------:R0:W-:Y:S04]  /*23e40*/  STL [R1+0x1abc], R0 ;  /* 0x001abc0001007387 */ /* 0x0001e80000100800 */
[----:B------:R-:W-:Y:S01]  /*23e50*/  STL [R1+0x1ac8], R52 ;  /* 0x001ac83401007387 */ /* 0x000fe20000100800 */
[----:B0-----:R-:W-:-:S03]  /*23e60*/  IMAD.MOV.U32 R0, RZ, RZ, R53 ;  /* 0x000000ffff007224 */ /* 0x001fc600078e0035 */
[----:B------:R-:W4:Y:S04]  /*23e70*/  LDL.LU.64 R50, [R1+0x1b20] ;  /* 0x001b200001327983 */ /* 0x000f280000300a00 */
[----:B------:R0:W-:Y:S02]  /*23e80*/  STL [R1+0x1ac4], R0 ;  /* 0x001ac40001007387 */ /* 0x0001e40000100800 */
[----:B0-----:R-:W-:Y:S02]  /*23e90*/  IMAD.MOV.U32 R0, RZ, RZ, R55 ;  /* 0x000000ffff007224 */ /* 0x001fe400078e0037 */
[----:B------:R-:W-:Y:S04]  /*23ea0*/  STL [R1+0x1ad0], R54 ;  /* 0x001ad03601007387 */ /* 0x000fe80000100800 */
[----:B------:R-:W4:Y:S04]  /*23eb0*/  LDL.LU.64 R52, [R1+0xca8] ;  /* 0x000ca80001347983 */ /* 0x000f280000300a00 */
[----:B------:R0:W-:Y:S04]  /*23ec0*/  STL [R1+0x1acc], R0 ;  /* 0x001acc0001007387 */ /* 0x0001e80000100800 */
[----:B------:R1:W-:Y:S01]  /*23ed0*/  STL [R1+0x1ad8], R56 ;  /* 0x001ad83801007387 */ /* 0x0003e20000100800 */
[----:B0-----:R-:W-:-:S03]  /*23ee0*/  IMAD.MOV.U32 R0, RZ, RZ, R57 ;  /* 0x000000ffff007224 */ /* 0x001fc600078e0039 */
[----:B------:R-:W4:Y:S04]  /*23ef0*/  LDL.LU.64 R54, [R1+0x1b30] ;  /* 0x001b300001367983 */ /* 0x000f280000300a00 */
[----:B------:R-:W-:Y:S04]  /*23f00*/  STL [R1+0x1ae0], R58 ;  /* 0x001ae03a01007387 */ /* 0x000fe80000100800 */
[----:B------:R0:W-:Y:S04]  /*23f10*/  STL [R1+0x1ad4], R0 ;  /* 0x001ad40001007387 */ /* 0x0001e80000100800 */
[----:B-1----:R-:W4:Y:S01]  /*23f20*/  LDL.LU.64 R56, [R1+0x180] ;  /* 0x0001800001387983 */ /* 0x002f220000300a00 */
[----:B0-----:R-:W-:-:S03]  /*23f30*/  IMAD.MOV.U32 R0, RZ, RZ, R59 ;  /* 0x000000ffff007224 */ /* 0x001fc600078e003b */
[----:B--2---:R-:W-:Y:S04]  /*23f40*/  STL [R1+0x1ae8], R12 ;  /* 0x001ae80c01007387 */ /* 0x004fe80000100800 */
[----:B------:R0:W-:Y:S04]  /*23f50*/  STL [R1+0x1adc], R0 ;  /* 0x001adc0001007387 */ /* 0x0001e80000100800 */
[----:B------:R-:W2:Y:S01]  /*23f60*/  LDL.LU.64 R58, [R1+0x1b40] ;  /* 0x001b4000013a7983 */ /* 0x000ea20000300a00 */
[----:B0-----:R-:W-:-:S03]  /*23f70*/  MOV R0, R13 ;  /* 0x0000000d00007202 */ /* 0x001fc60000000f00 */
[----:B------:R-:W-:Y:S04]  /*23f80*/  STL [R1+0x1af0], R10 ;  /* 0x001af00a01007387 */ /* 0x000fe80000100800 */
[----:B------:R0:W-:Y:S04]  /*23f90*/  STL [R1+0x1ae4], R0 ;  /* 0x001ae40001007387 */ /* 0x0001e80000100800 */
[----:B------:R-:W2:Y:S01]  /*23fa0*/  LDL.LU.64 R14, [R1+0xcc0] ;  /* 0x000cc000010e7983 */ /* 0x000ea20000300a00 */
[----:B0-----:R-:W-:-:S03]  /*23fb0*/  IMAD.MOV.U32 R0, RZ, RZ, R11 ;  /* 0x000000ffff007224 */ /* 0x001fc600078e000b */
[----:B---3--:R-:W-:Y:S04]  /*23fc0*/  STL [R1+0x1af8], R8 ;  /* 0x001af80801007387 */ /* 0x008fe80000100800 */
[----:B------:R0:W-:Y:S04]  /*23fd0*/  STL [R1+0x1aec], R0 ;  /* 0x001aec0001007387 */ /* 0x0001e80000100800 */
[----:B------:R-:W3:Y:S04]  /*23fe0*/  LDL.LU.64 R12, [R1+0x1b50] ;  /* 0x001b5000010c7983 */ /* 0x000ee80000300a00 */
[----:B------:R-:W3:Y:S01]  /*23ff0*/  LDL.LU.64 R10, [R1+0x178] ;  /* 0x00017800010a7983 */ /* 0x000ee20000300a00 */
[----:B0-----:R-:W-:-:S05]  /*24000*/  IMAD.MOV.U32 R0, RZ, RZ, R9 ;  /* 0x000000ffff007224 */ /* 0x001fca00078e0009 */
[----:B------:R0:W-:Y:S04]  /*24010*/  STL [R1+0x1af4], R0 ;  /* 0x001af40001007387 */ /* 0x0001e80000100800 */
[----:B----4-:R-:W-:Y:S04]  /*24020*/  STL [R1+0x1b00], R18 ;  /* 0x001b001201007387 */ /* 0x010fe80000100800 */
        /* <DEDUP_REMOVED lines=9> */
[----:B------:R-:W-:Y:S04]  /*240c0*/  STL [R1+0x1b18], R16 ;  /* 0x001b181001007387 */ /* 0x000fe80000100800 */
[----:B------:R0:W-:Y:S04]  /*240d0*/  STL [R1+0x1b0c], R0 ;  /* 0x001b0c0001007387 */ /* 0x0001e80000100800 */
[----:B-1----:R-:W4:Y:S01]  /*240e0*/  LDL.LU.64 R2, [R1+0x1b70] ;  /* 0x001b700001027983 */ /* 0x002f220000300a00 */
        /* <DEDUP_REMOVED lines=11> */
[----:B0-----:R-:W-:-:S03]  /*241a0*/  MOV R0, R55 ;  /* 0x0000003700007202 */ /* 0x001fc60000000f00 */
[----:B------:R-:W-:Y:S04]  /*241b0*/  STL [R1+0x1b38], R56 ;  /* 0x001b383801007387 */ /* 0x000fe80000100800 */
[----:B------:R0:W-:Y:S04]  /*241c0*/  STL [R1+0x1b2c], R0 ;  /* 0x001b2c0001007387 */ /* 0x0001e80000100800 */
[----:B------:R-:W4:Y:S01]  /*241d0*/  LDL.LU.64 R54, [R1+0xcf0] ;  /* 0x000cf00001367983 */ /* 0x000f220000300a00 */
[----:B0-----:R-:W-:-:S05]  /*241e0*/  IMAD.MOV.U32 R0, RZ, RZ, R57 ;  /* 0x000000ffff007224 */ /* 0x001fca00078e0039 */
[----:B------:R0:W-:Y:S04]  /*241f0*/  STL [R1+0x1b34], R0 ;  /* 0x001b340001007387 */ /* 0x0001e80000100800 */
[----:B--2---:R1:W-:Y:S01]  /*24200*/  STL [R1+0x1b40], R58 ;  /* 0x001b403a01007387 */ /* 0x0043e20000100800 */
[----:B0-----:R-:W-:-:S03]  /*24210*/  IMAD.MOV.U32 R0, RZ, RZ, R59 ;  /* 0x000000ffff007224 */ /* 0x001fc600078e003b */
[----:B------:R-:W2:Y:S04]  /*24220*/  LDL.LU.64 R56, [R1+0x1b90] ;  /* 0x001b900001387983 */ /* 0x000ea80000300a00 */
[----:B------:R0:W-:Y:S04]  /*24230*/  STL [R1+0x1b3c], R0 ;  /* 0x001b3c0001007387 */ /* 0x0001e80000100800 */
[----:B------:R-:W-:Y:S04]  /*24240*/  STL [R1+0x1b48], R14 ;  /* 0x001b480e01007387 */ /* 0x000fe80000100800 */
[----:B-1----:R-:W2:Y:S01]  /*24250*/  LDL.LU.64 R58, [R1+0x168] ;  /* 0x00016800013a7983 */ /* 0x002ea20000300a00 */
[----:B0-----:R-:W-:-:S03]  /*24260*/  IMAD.MOV.U32 R0, RZ, RZ, R15 ;  /* 0x000000ffff007224 */ /* 0x001fc600078e000f */
[----:B---3--:R-:W-:Y:S04]  /*24270*/  STL [R1+0x1b50], R12 ;  /* 0x001b500c01007387 */ /* 0x008fe80000100800 */
[----:B------:R0:W-:Y:S04]  /*24280*/  STL [R1+0x1b44], R0 ;  /* 0x001b440001007387 */ /* 0x0001e80000100800 */
[----:B------:R-:W-:Y:S01]  /*24290*/  STL [R1+0x1b58], R10 ;  /* 0x001b580a01007387 */ /* 0x000fe20000100800 */
[----:B0-----:R-:W-:-:S05]  /*242a0*/  IMAD.MOV.U32 R0, RZ, RZ, R13 ;  /* 0x000000ffff007224 */ /* 0x001fca00078e000d */
[----:B------:R0:W-:Y:S04]  /*242b0*/  STL [R1+0x1b4c], R0 ;  /* 0x001b4c0001007387 */ /* 0x0001e80000100800 */
[----:B----4-:R1:W-:Y:S01]  /*242c0*/  STL [R1+0x1b60], R8 ;  /* 0x001b600801007387 */ /* 0x0103e20000100800 */
[----:B0-----:R-:W-:-:S05]  /*242d0*/  IMAD.MOV.U32 R0, RZ, RZ, R11 ;  /* 0x000000ffff007224 */ /* 0x001fca00078e000b */
[----:B------:R0:W-:Y:S01]  /*242e0*/  STL [R1+0x1b54], R0 ;  /* 0x001b540001007387 */ /* 0x0001e20000100800 */
[----:B-1----:R-:W1:Y:S03]  /*242f0*/  LDC R8, c[0x0][0x3a8] ;  /* 0x0000ea00ff087b82 */ /* 0x002e660000000800 */
[----:B------:R-:W3:Y:S04]  /*24300*/  LDL.LU.64 R24, [R1+0x1ba0] ;  /* 0x001ba00001187983 */ /* 0x000ee80000300a00 */
[----:B------:R-:W4:Y:S01]  /*24310*/  LDL.LU.64 R22, [R1+0xd00] ;  /* 0x000d000001167983 */ /* 0x000f220000300a00 */
[----:B0-----:R-:W-:-:S05]  /*24320*/  IMAD.MOV.U32 R0, RZ, RZ, R9 ;  /* 0x000000ffff007224 */ /* 0x001fca00078e0009 */
[----:B------:R0:W-:Y:S04]  /*24330*/  STL [R1+0x1b5c], R0 ;  /* 0x001b5c0001007387 */ /* 0x0001e80000100800 */
[----:B------:R-:W-:Y:S04]  /*24340*/  STL [R1+0x1b68], R6 ;  /* 0x001b680601007387 */ /* 0x000fe80000100800 */
[----:B------:R-:W4:Y:S01]  /*24350*/  LDL.LU.64 R20, [R1+0x1bb0] ;  /* 0x001bb00001147983 */ /* 0x000f220000300a00 */
[----:B0-----:R-:W-:-:S03]  /*24360*/  IMAD.MOV.U32 R0, RZ, RZ, R7 ;  /* 0x000000ffff007224 */ /* 0x001fc600078e0007 */
[----:B------:R-:W4:Y:S04]  /*24370*/  LDL.LU.64 R18, [R1+0x160] ;  /* 0x0001600001127983 */ /* 0x000f280000300a00 */
        /* <DEDUP_REMOVED lines=8> */
[----:B0-----:R-:W-:-:S03]  /*24400*/  MOV R0, R51 ;  /* 0x0000003300007202 */ /* 0x001fc60000000f00 */
[----:B------:R-:W4:Y:S04]  /*24410*/  LDL.LU.64 R10, [R1+0x158] ;  /* 0x00015800010a7983 */ /* 0x000f280000300a00 */
[----:B------:R0:W-:Y:S04]  /*24420*/  STL [R1+0x1b74], R0 ;  /* 0x001b740001007387 */ /* 0x0001e80000100800 */
[----:B------:R-:W-:Y:S01]  /*24430*/  STL [R1+0x1b80], R52 ;  /* 0x001b803401007387 */ /* 0x000fe20000100800 */
[----:B0-----:R-:W-:-:S03]  /*24440*/  IMAD.MOV.U32 R0, RZ, RZ, R53 ;  /* 0x000000ffff007224 */ /* 0x001fc600078e0035 */
[----:B------:R-:W4:Y:S04]  /*24450*/  LDL.LU.64 R6, [R1+0x1be0] ;  /* 0x001be00001067983 */ /* 0x000f280000300a00 */
[----:B------:R-:W4:Y:S04]  /*24460*/  LDL.LU.64 R2, [R1+0xd28] ;  /* 0x000d280001027983 */ /* 0x000f280000300a00 */
[----:B------:R0:W-:Y:S02]  /*24470*/  STL [R1+0x1b7c], R0 ;  /* 0x001b7c0001007387 */ /* 0x0001e40000100800 */
[----:B0-----:R-:W-:-:S02]  /*24480*/  IMAD.MOV.U32 R0, RZ, RZ, R55 ;  /* 0x000000ffff007224 */ /* 0x001fc400078e0037 */
[----:B------:R-:W-:Y:S04]  /*24490*/  STL [R1+0x1b88], R54 ;  /* 0x001b883601007387 */ /* 0x000fe80000100800 */
[----:B------:R-:W4:Y:S04]  /*244a0*/  LDL.LU.64 R50, [R1+0x1bf0] ;  /* 0x001bf00001327983 */ /* 0x000f280000300a00 */
[----:B--2---:R-:W-:Y:S04]  /*244b0*/  STL [R1+0x1b90], R56 ;  /* 0x001b903801007387 */ /* 0x004fe80000100800 */
[----:B------:R0:W-:Y:S02]  /*244c0*/  STL [R1+0x1b84], R0 ;  /* 0x001b840001007387 */ /* 0x0001e40000100800 */
[----:B0-----:R-:W-:-:S02]  /*244d0*/  IMAD.MOV.U32 R0, RZ, RZ, R57 ;  /* 0x000000ffff007224 */ /* 0x001fc400078e0039 */
[----:B------:R-:W-:Y:S04]  /*244e0*/  STL [R1+0x1b98], R58 ;  /* 0x001b983a01007387 */ /* 0x000fe80000100800 */
[----:B------:R0:W-:Y:S04]  /*244f0*/  STL [R1+0x1b8c], R0 ;  /* 0x001b8c0001007387 */ /* 0x0001e80000100800 */
[----:B------:R-:W2:Y:S04]  /*24500*/  LDL.LU.64 R52, [R1+0x1c00] ;  /* 0x001c000001347983 */ /* 0x000ea80000300a00 */
[----:B------:R-:W2:Y:S01]  /*24510*/  LDL.LU.64 R54, [R1+0x340] ;  /* 0x0003400001367983 */ /* 0x000ea20000300a00 */
[----:B0-----:R-:W-:-:S03]  /*24520*/  IMAD.MOV.U32 R0, RZ, RZ, R59 ;  /* 0x000000ffff007224 */ /* 0x001fc600078e003b */
[----:B------:R-:W2:Y:S04]  /*24530*/  LDL.64 R56, [R1+0x948] ;  /* 0x0009480001387983 */ /* 0x000ea80000100a00 */
[----:B------:R3:W-:Y:S04]  /*24540*/  STL [R1+0x1b94], R0 ;  /* 0x001b940001007387 */ /* 0x0007e80000100800 */
[----:B------:R-:W2:Y:S01]  /*24550*/  LDL.64 R58, [R1+0x950] ;  /* 0x00095000013a7983 */ /* 0x000ea20000100a00 */
[----:B---3--:R-:W-:-:S03]  /*24560*/  IMAD.MOV.U32 R0, RZ, RZ, R25 ;  /* 0x000000ffff007224 */ /* 0x008fc600078e0019 */
[----:B------:R-:W-:Y:S04]  /*24570*/  STL [R1+0x1ba0], R24 ;  /* 0x001ba01801007387 */ /* 0x000fe80000100800 */
[----:B----4-:R-:W-:Y:S04]  /*24580*/  STL [R1+0x1ba8], R22 ;  /* 0x001ba81601007387 */ /* 0x010fe80000100800 */
[----:B------:R0:W-:Y:S02]  /*24590*/  STL [R1+0x1b9c], R0 ;  /* 0x001b9c0001007387 */ /* 0x0001e40000100800 */
[----:B0-----:R-:W-:-:S02]  /*245a0*/  IMAD.MOV.U32 R0, RZ, RZ, R23 ;  /* 0x000000ffff007224 */ /* 0x001fc400078e0017 */
[----:B------:R-:W-:Y:S04]  /*245b0*/  STL [R1+0x1bb0], R20 ;  /* 0x001bb01401007387 */ /* 0x000fe80000100800 */
[----:B------:R0:W-:Y:S04]  /*245c0*/  STL [R1+0x1ba4], R0 ;  /* 0x001ba40001007387 */ /* 0x0001e80000100800 */
[----:B------:R-:W-:Y:S01]  /*245d0*/  STL [R1+0x1bb8], R18 ;  /* 0x001bb81201007387 */ /* 0x000fe20000100800 */
[----:B0-----:R-:W-:-:S05]  /*245e0*/  IMAD.MOV.U32 R0, RZ, RZ, R21 ;  /* 0x000000ffff007224 */ /* 0x001fca00078e0015 */
[----:B------:R0:W-:Y:S04]  /*245f0*/  STL [R1+0x1bac], R0 ;  /* 0x001bac0001007387 */ /* 0x0001e80000100800 */
[----:B------:R-:W-:Y:S01]  /*24600*/  STL [R1+0x1bc0], R16 ;  /* 0x001bc01001007387 */ /* 0x000fe20000100800 */
[----:B0-----:R-:W-:-:S05]  /*24610*/  IMAD.MOV.U32 R0, RZ, RZ, R19 ;  /* 0x000000ffff007224 */ /* 0x001fca00078e0013 */
[----:B------:R0:W-:Y:S04]  /*24620*/  STL [R1+0x1bb4], R0 ;  /* 0x001bb40001007387 */ /* 0x0001e80000100800 */
[----:B------:R-:W-:Y:S01]  /*24630*/  STL [R1+0x1bc8], R14 ;  /* 0x001bc80e01007387 */ /* 0x000fe20000100800 */
[----:B0-----:R-:W-:-:S05]  /*24640*/  MOV R0, R17 ;  /* 0x0000001100007202 */ /* 0x001fca0000000f00 */
        /* <DEDUP_REMOVED lines=16> */
[----:B------:R1:W-:Y:S01]  /*24750*/  STL [R1+0x1bf8], R4 ;  /* 0x001bf80401007387 */ /* 0x0003e20000100800 */
[----:B0-----:R-:W-:-:S05]  /*24760*/  IMAD.MOV.U32 R0, RZ, RZ, R51 ;  /* 0x000000ffff007224 */ /* 0x001fca00078e0033 */
[----:B------:R0:W-:Y:S01]  /*24770*/  STL [R1+0x1bec], R0 ;  /* 0x001bec0001007387 */ /* 0x0001e20000100800 */
[----:B-1----:R-:W-:-:S03]  /*24780*/  IMAD R4, R8, 0x3f, RZ ;  /* 0x0000003f08047824 */ /* 0x002fc600078e02ff */
[----:B------:R2:W-:Y:S01]  /*24790*/  STL [R1+0x1bf4], R5 ;  /* 0x001bf40501007387 */ /* 0x0005e20000100800 */
[----:B0-----:R-:W-:Y:S02]  /*247a0*/  IMAD R0, R8, 0x3e, RZ ;  /* 0x0000003e08007824 */ /* 0x001fe400078e02ff */
[----:B--2---:R-:W-:Y:S01]  /*247b0*/  IMAD.MOV.U32 R5, RZ, RZ, R53 ;  /* 0x000000ffff057224 */ /* 0x004fe200078e0035 */
[----:B------:R-:W-:Y:S01]  /*247c0*/  STL [R1+0x1c00], R52 ;  /* 0x001c003401007387 */ /* 0x000fe20000100800 */
[----:B------:R-:W-:-:S03]  /*247d0*/  IMAD.MOV.U32 R6, RZ, RZ, R55 ;  /* 0x000000ffff067224 */ /* 0x000fc600078e0037 */
[----:B------:R0:W-:Y:S01]  /*247e0*/  STL [R1+0x1bfc], R5 ;  /* 0x001bfc0501007387 */ /* 0x0001e20000100800 */
[----:B------:R-:W-:-:S03]  /*247f0*/  IMAD.WIDE R2, R4, 0x2, R56 ;  /* 0x0000000204027825 */ /* 0x000fc600078e0238 */
[----:B------:R-:W-:Y:S04]  /*24800*/  STL [R1+0x1c08], R54 ;  /* 0x001c083601007387 */ /* 0x000fe80000100800 */
[----:B------:R-:W-:Y:S01]  /*24810*/  STL [R1+0x1c10], R2 ;  /* 0x001c100201007387 */ /* 0x000fe20000100800 */
[----:B0-----:R-:W-:-:S03]  /*24820*/  IMAD.WIDE R4, R4, 0x2, R58 ;  /* 0x0000000204047825 */ /* 0x001fc600078e023a */
[----:B------:R0:W-:Y:S04]  /*24830*/  STL [R1+0x1c04], R6 ;  /* 0x001c040601007387 */ /* 0x0001e80000100800 */
[----:B------:R1:W-:Y:S04]  /*24840*/  STL [R1+0x1c0c], R3 ;  /* 0x001c0c0301007387 */ /* 0x0003e80000100800 */
[----:B------:R-:W-:Y:S01]  /*24850*/  STL [R1+0x1c18], R4 ;  /* 0x001c180401007387 */ /* 0x000fe20000100800 */
[----:B0-----:R-:W-:Y:S02]  /*24860*/  IMAD R6, R8, 0x3d, RZ ;  /* 0x0000003d08067824 */ /* 0x001fe400078e02ff */
[C---:B-1----:R-:W-:Y:S01]  /*24870*/  IMAD.WIDE R2, R0.reuse, 0x2, R56 ;  /* 0x0000000200027825 */ /* 0x042fe200078e0238 */
[----:B------:R0:W-:Y:S04]  /*24880*/  STL [R1+0x1c14], R5 ;  /* 0x001c140501007387 */ /* 0x0001e80000100800 */
[----:B------:R-:W-:Y:S04]  /*24890*/  STL [R1+0x1c20], R2 ;  /* 0x001c200201007387 */ /* 0x000fe80000100800 */
[----:B------:R1:W-:Y:S01]  /*248a0*/  STL [R1+0x1c1c], R3 ;  /* 0x001c1c0301007387 */ /* 0x0003e20000100800 */
[----:B0-----:R-:W-:-:S04]  /*248b0*/  IMAD.WIDE R4, R0, 0x2, R58 ;  /* 0x0000000200047825 */ /* 0x001fc800078e023a */
[----:B------:R-:W-:Y:S01]  /*248c0*/  IMAD R0, R8, 0x3c, RZ ;  /* 0x0000003c08007824 */ /* 0x000fe200078e02ff */
[----:B------:R-:W-:Y:S01]  /*248d0*/  STL [R1+0x1c28], R4 ;  /* 0x001c280401007387 */ /* 0x000fe20000100800 */
[----:B-1----:R-:W-:-:S03]  /*248e0*/  IMAD.WIDE R2, R6, 0x2, R56 ;  /* 0x0000000206027825 */ /* 0x002fc600078e0238 */
[----:B------:R0:W-:Y:S01]  /*248f0*/  STL [R1+0x1c24], R5 ;  /* 0x001c240501007387 */ /* 0x0001e20000100800 */
[----:B------:R-:W-:-:S03]  /*24900*/  IMAD.WIDE R6, R6, 0x2, R58 ;  /* 0x0000000206067825 */ /* 0x000fc600078e023a */
[----:B------:R-:W-:Y:S04]  /*24910*/  STL [R1+0x1c30], R2 ;  /* 0x001c300201007387 */ /* 0x000fe80000100800 */
[----:B------:R1:W-:Y:S04]  /*24920*/  STL [R1+0x1c2c], R3 ;  /* 0x001c2c0301007387 */ /* 0x0003e80000100800 */
[----:B------:R2:W-:Y:S01]  /*24930*/  STL [R1+0x1c38], R6 ;  /* 0x001c380601007387 */ /* 0x0005e20000100800 */
[----:B0-----:R-:W-:-:S04]  /*24940*/  IMAD.WIDE R4, R0, 0x2, R58 ;  /* 0x0000000200047825 */ /* 0x001fc800078e023a */
[----:B-1----:R-:W-:Y:S01]  /*24950*/  IMAD.WIDE R2, R0, 0x2, R56 ;  /* 0x0000000200027825 */ /* 0x002fe200078e0238 */
[----:B------:R-:W-:Y:S03]  /*24960*/  STL [R1+0x1c34], R7 ;  /* 0x001c340701007387 */ /* 0x000fe60000100800 */
[C---:B--2---:R-:W-:Y:S01]  /*24970*/  IMAD R6, R8.reuse, 0x3b, RZ ;  /* 0x0000003b08067824 */ /* 0x044fe200078e02ff */
[----:B------:R-:W-:Y:S04]  /*24980*/  STL [R1+0x1c40], R2 ;  /* 0x001c400201007387 */ /* 0x000fe80000100800 */
[----:B------:R0:W-:Y:S01]  /*24990*/  STL [R1+0x1c3c], R3 ;  /* 0x001c3c0301007387 */ /* 0x0001e20000100800 */
[----:B------:R-:W-:-:S03]  /*249a0*/  IMAD R0, R8, 0x3a, RZ ;  /* 0x0000003a08007824 */ /* 0x000fc600078e02ff */
[----:B------:R-:W-:Y:S01]  /*249b0*/  STL [R1+0x1c48], R4 ;  /* 0x001c480401007387 */ /* 0x000fe20000100800 */
[----:B0-----:R-:W-:-:S03]  /*249c0*/  IMAD.WIDE R2, R6, 0x2, R56 ;  /* 0x0000000206027825 */ /* 0x001fc600078e0238 */
        /* <DEDUP_REMOVED lines=177> */
[----:B------:R-:W-:Y:S01]  /*254e0*/  STL [R1+0x1de0], R2 ;  /* 0x001de00201007387 */ /* 0x000fe20000100800 */
[----:B------:R-:W-:-:S03]  /*254f0*/  SHF.L.U32 R0, R8, 0x5, RZ ;  /* 0x0000000508007819 */ /* 0x000fc600000006ff */
[----:B------:R0:W-:Y:S04]  /*25500*/  STL [R1+0x1ddc], R3 ;  /* 0x001ddc0301007387 */ /* 0x0001e80000100800 */
        /* <DEDUP_REMOVED lines=111> */
[----:B------:R-:W-:-:S03]  /*25c00*/  IMAD.SHL.U32 R0, R8, 0x10, RZ ;  /* 0x0000001008007824 */ /* 0x000fc600078e00ff */
        /* <DEDUP_REMOVED lines=103> */
[----:B------:R1:W-:Y:S01]  /*26280*/  STL [R1+0x1fcc], R3 ;  /* 0x001fcc0301007387 */ /* 0x0003e20000100800 */
[----:B0-----:R-:W-:-:S03]  /*26290*/  IMAD.WIDE R4, R0, 0x2, R58 ;  /* 0x0000000200047825 */ /* 0x001fc600078e023a */
[----:B------:R-:W-:Y:S01]  /*262a0*/  STL [R1+0x1fd8], R6 ;  /* 0x001fd80601007387 */ /* 0x000fe20000100800 */
[----:B-1----:R-:W-:-:S03]  /*262b0*/  IMAD.WIDE R2, R0, 0x2, R56 ;  /* 0x0000000200027825 */ /* 0x002fc600078e0238 */
[----:B------:R0:W-:Y:S04]  /*262c0*/  STL [R1+0x1fd4], R7 ;  /* 0x001fd40701007387 */ /* 0x0001e80000100800 */
[----:B------:R-:W-:Y:S04]  /*262d0*/  STL [R1+0x1fe0], R2 ;  /* 0x001fe00201007387 */ /* 0x000fe80000100800 */
[----:B------:R1:W-:Y:S01]  /*262e0*/  STL [R1+0x1fdc], R3 ;  /* 0x001fdc0301007387 */ /* 0x0003e20000100800 */
[----:B0-----:R-:W-:-:S03]  /*262f0*/  IMAD.WIDE R6, R8, 0x2, R56 ;  /* 0x0000000208067825 */ /* 0x001fc600078e0238 */
[----:B------:R-:W-:Y:S04]  /*26300*/  STL [R1+0x1fe8], R4 ;  /* 0x001fe80401007387 */ /* 0x000fe80000100800 */
[----:B------:R-:W-:Y:S01]  /*26310*/  STL [R1+0x1fe4], R5 ;  /* 0x001fe40501007387 */ /* 0x000fe20000100800 */
[----:B-1----:R-:W-:-:S03]  /*26320*/  IMAD.WIDE R2, R8, 0x2, R58 ;  /* 0x0000000208027825 */ /* 0x002fc600078e023a */
[----:B------:R-:W-:Y:S04]  /*26330*/  STL [R1+0x1ff0], R6 ;  /* 0x001ff00601007387 */ /* 0x000fe80000100800 */
[----:B------:R-:W-:Y:S04]  /*26340*/  STL [R1+0x1fec], R7 ;  /* 0x001fec0701007387 */ /* 0x000fe80000100800 */
[----:B------:R0:W-:Y:S04]  /*26350*/  STL [R1+0x1ff8], R2 ;  /* 0x001ff80201007387 */ /* 0x0001e80000100800 */
[----:B------:R1:W-:Y:S04]  /*26360*/  STL [R1+0x1ff4], R3 ;  /* 0x001ff40301007387 */ /* 0x0003e80000100800 */
[----:B------:R2:W-:Y:S04]  /*26370*/  STL [R1+0xe3c], RZ ;  /* 0x000e3cff01007387 */ /* 0x0005e80000100800 */
        /* <DEDUP_REMOVED lines=363> */
[----:B------:R2:W-:Y:S01]  /*27a30*/  STL [R1+0x42c], RZ ;  /* 0x00042cff01007387 */ /* 0x0005e20000100800 */
[----:B------:R-:W3:Y:S03]  /*27a40*/  S2R R60, SR_TID.X ;  /* 0x00000000003c7919 */ /* 0x000ee60000002100 */
        /* <DEDUP_REMOVED lines=29> */
[----:B---3--:R-:W-:-:S03]  /*27c20*/  LOP3.LUT R60, R60, 0x1f, RZ, 0xc0, !PT ;  /* 0x0000001f3c3c7812 */ /* 0x008fc600078ec0ff */
[----:B------:R2:W-:Y:S04]  /*27c30*/  STL [R1+0x314], RZ ;  /* 0x000314ff01007387 */ /* 0x0005e80000100800 */
[----:B------:R2:W-:Y:S04]  /*27c40*/  STL [R1+0x318], RZ ;  /* 0x000318ff01007387 */ /* 0x0005e80000100800 */
[----:B------:R2:W-:Y:S04]  /*27c50*/  STL [R1+0x31c], RZ ;  /* 0x00031cff01007387 */ /* 0x0005e80000100800 */
[----:B------:R2:W-:Y:S04]  /*27c60*/  STL [R1+0x300], RZ ;  /* 0x000300ff01007387 */ /* 0x0005e80000100800 */
[----:B------:R2:W-:Y:S01]  /*27c70*/  STL [R1+0x304], RZ ;  /* 0x000304ff01007387 */ /* 0x0005e20000100800 */
[----:B------:R-:W-:-:S02]  /*27c80*/  IMAD.SHL.U32 R0, R60, 0x2, RZ ;  /* 0x000000023c007824 */ /* 0x000fc400078e00ff */
[----:B------:R-:W3:Y:S01]  /*27c90*/  LDC R60, c[0x0][0x3ac] ;  /* 0x0000eb00ff3c7b82 */ /* 0x000ee20000000800 */
        /* <DEDUP_REMOVED lines=14> */
[----:B---3--:R-:W-:Y:S01]  /*27d80*/  IMAD.SHL.U32 R60, R60, 0x40, RZ ;  /* 0x000000403c3c7824 */ /* 0x008fe200078e00ff */
[----:B------:R-:W-:Y:S01]  /*27d90*/  USHF.R.S32.HI UR6, URZ, 0x1f, UR4 ;  /* 0x0000001fff067899 */ /* 0x000fe20008011404 */
[----:B------:R-:W-:-:S03]  /*27da0*/  IMAD.SHL.U32 R8, R8, 0x40, RZ ;  /* 0x0000004008087824 */ /* 0x000fc600078e00ff */
[----:B0-----:R-:W-:Y:S01]  /*27db0*/  SHF.R.S32.HI R2, RZ, 0x1f, R60 ;  /* 0x0000001fff027819 */ /* 0x001fe2000001143c */
[----:B------:R-:W-:Y:S01]  /*27dc0*/  ULEA.HI UR6, UR6, UR4, URZ, 0x6 ;  /* 0x0000000406067291 */ /* 0x000fe2000f8f30ff */
[----:B------:R2:W-:Y:S01]  /*27dd0*/  STL [R1+0x2c0], RZ ;  /* 0x0002c0ff01007387 */ /* 0x0005e20000100800 */
[C---:B------:R-:W-:Y:S02]  /*27de0*/  LOP3.LUT R4, R0.reuse, 0x10, RZ, 0x3c, !PT ;  /* 0x0000001000047812 */ /* 0x040fe400078e3cff */
[----:B------:R-:W-:Y:S01]  /*27df0*/  USHF.R.S32.HI UR6, URZ, 0x6, UR6 ;  /* 0x00000006ff067899 */ /* 0x000fe20008011406 */
[C---:B------:R-:W-:Y:S01]  /*27e00*/  LOP3.LUT R6, R0.reuse, 0x20, RZ, 0x3c, !PT ;  /* 0x0000002000067812 */ /* 0x040fe200078e3cff */
[----:B------:R2:W-:Y:S01]  /*27e10*/  STL [R1+0x2c4], RZ ;  /* 0x0002c4ff01007387 */ /* 0x0005e20000100800 */
[----:B------:R-:W-:Y:S02]  /*27e20*/  LOP3.LUT R4, R61, 0x40, RZ, 0x3c, !PT ;  /* 0x000000403d047812 */ /* 0x000fe400078e3cff */
[----:B------:R-:W-:Y:S01]  /*27e30*/  LOP3.LUT R5, R0, 0x30, RZ, 0x3c, !PT ;  /* 0x0000003000057812 */ /* 0x000fe200078e3cff */
[----:B------:R2:W-:Y:S01]  /*27e40*/  STL [R1+0x2c8], RZ ;  /* 0x0002c8ff01007387 */ /* 0x0005e20000100800 */
[----:B-1----:R-:W-:-:S02]  /*27e50*/  SHF.R.S32.HI R3, RZ, 0x1f, R8 ;  /* 0x0000001fff037819 */ /* 0x002fc40000011408 */
[C---:B------:R-:W-:Y:S01]  /*27e60*/  SHF.L.U64.HI R2, R60.reuse, 0x1, R2 ;  /* 0x000000013c027819 */ /* 0x040fe20000010202 */
[----:B------:R2:W-:Y:S01]  /*27e70*/  STL [R1+0x2cc], RZ ;  /* 0x0002ccff01007387 */ /* 0x0005e20000100800 */
[----:B------:R-:W-:Y:S01]  /*27e80*/  IMAD.SHL.U32 R60, R60, 0x2, RZ ;  /* 0x000000023c3c7824 */ /* 0x000fe200078e00ff */
[----:B------:R-:W-:Y:S02]  /*27e90*/  SHF.L.U64.HI R3, R8, 0x1, R3 ;  /* 0x0000000108037819 */ /* 0x000fe40000010203 */
        /* <DEDUP_REMOVED lines=41> */
[----:B------:R-:W0:Y:S03]  /*28130*/  S2R R59, SR_TID.X ;  /* 0x00000000003b7919 */ /* 0x000e260000002100 */
        /* <DEDUP_REMOVED lines=8> */
[C---:B0-----:R-:W-:Y:S01]  /*281c0*/  SHF.L.U32 R57, R59.reuse, 0x1, RZ ;  /* 0x000000013b397819 */ /* 0x041fe200000006ff */
[C---:B------:R-:W-:Y:S01]  /*281d0*/  IMAD.SHL.U32 R58, R59.reuse, 0x40, RZ ;  /* 0x000000403b3a7824 */ /* 0x040fe200078e00ff */
[----:B------:R-:W-:Y:S01]  /*281e0*/  LOP3.LUT R59, R59, 0x7, RZ, 0xc0, !PT ;  /* 0x000000073b3b7812 */ /* 0x000fe200078ec0ff */
[----:B------:R2:W-:Y:S04]  /*281f0*/  STL [R1+0x1f4], RZ ;  /* 0x0001f4ff01007387 */ /* 0x0005e80000100800 */
[----:B------:R2:W-:Y:S01]  /*28200*/  STL [R1+0x1f8], RZ ;  /* 0x0001f8ff01007387 */ /* 0x0005e20000100800 */
[----:B------:R-:W-:-:S03]  /*28210*/  IMAD R59, R59, 0x90, RZ ;  /* 0x000000903b3b7824 */ /* 0x000fc600078e02ff */
[----:B------:R2:W-:Y:S02]  /*28220*/  STL [R1+0x1fc], RZ ;  /* 0x0001fcff01007387 */ /* 0x0005e40000100800 */
[----:B------:R-:W-:Y:S02]  /*28230*/  LOP3.LUT R59, R59, 0x10, R57, 0x78, !PT ;  /* 0x000000103b3b7812 */ /* 0x000fe400078e7839 */
[----:B------:R2:W-:Y:S02]  /*28240*/  STL [R1+0x1e0], RZ ;  /* 0x0001e0ff01007387 */ /* 0x0005e40000100800 */
[----:B------:R-:W-:Y:S02]  /*28250*/  LOP3.LUT R59, R59, 0x400, R58, 0xf8, !PT ;  /* 0x000004003b3b7812 */ /* 0x000fe400078ef83a */
[----:B------:R2:W-:Y:S02]  /*28260*/  STL [R1+0x1e4], RZ ;  /* 0x0001e4ff01007387 */ /* 0x0005e40000100800 */
[----:B------:R-:W-:-:S02]  /*28270*/  LOP3.LUT R6, R59, 0x20, RZ, 0x3c, !PT ;  /* 0x000000203b067812 */ /* 0x000fc400078e3cff */
[----:B------:R2:W-:Y:S01]  /*28280*/  STL [R1+0x1e8], RZ ;  /* 0x0001e8ff01007387 */ /* 0x0005e20000100800 */
[C---:B------:R-:W-:Y:S02]  /*28290*/  LOP3.LUT R4, R59.reuse, 0x60, RZ, 0x3c, !PT ;  /* 0x000000603b047812 */ /* 0x040fe400078e3cff */
[----:B------:R-:W-:Y:S01]  /*282a0*/  LOP3.LUT R5, R59, 0x40, RZ, 0x3c, !PT ;  /* 0x000000403b057812 */ /* 0x000fe200078e3cff */
        /* <DEDUP_REMOVED lines=41> */
[----:B------:R2:W-:Y:S04]  /*28540*/  STL [R1+0x223c], R6 ;  /* 0x00223c0601007387 */ /* 0x0005e80000100800 */
[----:B------:R2:W-:Y:S04]  /*28550*/  STL [R1+0x2234], R4 ;  /* 0x0022340401007387 */ /* 0x0005e80000100800 */
[----:B------:R2:W-:Y:S02]  /*28560*/  STL [R1+0x2238], R5 ;  /* 0x0022380501007387 */ /* 0x0005e40000100800 */
.L_x_1:
[----:B0-2---:R-:W2:Y:S01]  /*28570*/  LDL.64 R4, [R1+0x950] ;  /* 0x0009500001047983 */ /* 0x005ea20000100a00 */
[----:B------:R-:W0:Y:S03]  /*28580*/  LDC R6, c[0x0][0x3a0] ;  /* 0x0000e800ff067b82 */ /* 0x000e260000000800 */
[----:B--2---:R1:W-:Y:S04]  /*28590*/  STL [R1+0x437c], R5 ;  /* 0x00437c0501007387 */ /* 0x0043e80000100800 */
[----:B-1----:R-:W0:Y:S04]  /*285a0*/  LDL R5, [R1+0xe3c] ;  /* 0x000e3c0001057983 */ /* 0x002e280000100800 */
[----:B-----5:R-:W-:Y:S04]  /*285b0*/  STL [R1+0x4288], R29 ;  /* 0x0042881d01007387 */ /* 0x020fe80000100800 */
[----:B------:R-:W-:Y:S04]  /*285c0*/  STL [R1+0x4290], R29 ;  /* 0x0042901d01007387 */ /* 0x000fe80000100800 */
        /* <DEDUP_REMOVED lines=28> */
[----:B------:R1:W-:Y:S04]  /*28790*/  STL [R1+0x4378], R29 ;  /* 0x0043781d01007387 */ /* 0x0003e80000100800 */
        /* <DEDUP_REMOVED lines=43> */
[----:B------:R-:W-:Y:S01]  /*28a50*/  STL [R1+0x4250], R16 ;  /* 0x0042501001007387 */ /* 0x000fe20000100800 */
[----:B0-----:R-:W-:-:S03]  /*28a60*/  IMAD R6, R5, -0x40, R6 ;  /* 0xffffffc005067824 */ /* 0x001fc600078e0206 */
        /* <DEDUP_REMOVED lines=264> */
[----:B------:R-:W3:Y:S01]  /*29af0*/  LDL.LU R5, [R1+0x437c] ;  /* 0x00437c0001057983 */ /* 0x000ee20000300800 */
[----:B------:R-:W-:-:S02]  /*29b00*/  ISETP.GT.AND P0, PT, R6, RZ, PT ;  /* 0x000000ff0600720c */ /* 0x000fc40003f04270 */
[----:B-1----:R-:W-:Y:S02]  /*29b10*/  PRMT R29, RZ, 0x7610, R29 ;  /* 0x00007610ff1d7816 */ /* 0x002fe4000000001d */
[----:B--2---:R-:W-:Y:S02]  /*29b20*/  PRMT R9, RZ, 0x7610, R9 ;  /* 0x00007610ff097816 */ /* 0x004fe40000000009 */
[C---:B------:R-:W-:Y:S02]  /*29b30*/  ISETP.GT.AND P1, PT, R6.reuse, 0x1, PT ;  /* 0x000000010600780c */ /* 0x040fe40003f24270 */
[----:B------:R-:W-:-:S05]  /*29b40*/  ISETP.GT.AND P2, PT, R6, 0x2, PT ;  /* 0x000000020600780c */ /* 0x000fca0003f44270 */
[----:B---3--:R-:W2:Y:S04]  /*29b50*/  @P0 LDG.E.U16 R29, desc[UR8][R4.64] ;  /* 0x00000008041d0981 */ /* 0x008ea8000c1e1500 */
[----:B--2---:R0:W-:Y:S04]  /*29b60*/  STL [R1+0xa60], R29 ;  /* 0x000a601d01007387 */ /* 0x0041e80000100800 */
[----:B0-----:R-:W2:Y:S04]  /*29b70*/  LDL.LU R29, [R1+0x4378] ;  /* 0x00437800011d7983 */ /* 0x001ea80000300800 */
[----:B------:R-:W3:Y:S01]  /*29b80*/  LDL.64 R4, [R1+0x948] ;  /* 0x0009480001047983 */ /* 0x000ee20000100a00 */
[----:B--2---:R-:W-:-:S03]  /*29b90*/  PRMT R29, RZ, 0x7610, R29 ;  /* 0x00007610ff1d7816 */ /* 0x004fc6000000001d */
[----:B---3--:R-:W2:Y:S04]  /*29ba0*/  @P0 LDG.E.U16 R9, desc[UR8][R4.64] ;  /* 0x0000000804090981 */ /* 0x008ea8000c1e1500 */
[----:B--2---:R0:W-:Y:S04]  /*29bb0*/  STL [R1+0xa5c], R9 ;  /* 0x000a5c0901007387 */ /* 0x0041e80000100800 */
[----:B0-----:R-:W2:Y:S04]  /*29bc0*/  LDL.LU R9, [R1+0x4374] ;  /* 0x0043740001097983 */ /* 0x001ea80000300800 */
[----:B------:R-:W3:Y:S04]  /*29bd0*/  LDL R4, [R1+0x1ff4] ;  /* 0x001ff40001047983 */ /* 0x000ee80000100800 */
[----:B------:R-:W3:Y:S01]  /*29be0*/  LDL R5, [R1+0x1ff8] ;  /* 0x001ff80001057983 */ /* 0x000ee20000100800 */
[----:B--2---:R-:W-:-:S02]  /*29bf0*/  PRMT R9, RZ, 0x7610, R9 ;  /* 0x00007610ff097816 */ /* 0x004fc40000000009 */
[----:B---3--:R-:W-:-:S04]  /*29c00*/  @P1 LOP3.LUT R5, R5, R4, RZ, 0x3c, !PT ;  /* 0x0000000405051212 */ /* 0x008fc800078e3cff */
[----:B------:R-:W-:-:S04]  /*29c10*/  @P1 LOP3.LUT R4, R5, R4, RZ, 0x3c, !PT ;  /* 0x0000000405041212 */ /* 0x000fc800078e3cff */
[----:B------:R-:W-:-:S05]  /*29c20*/  @P1 LOP3.LUT R5, R5, R4, RZ, 0x3c, !PT ;  /* 0x0000000405051212 */ /* 0x000fca00078e3cff */
[----:B------:R-:W2:Y:S04]  /*29c30*/  @P1 LDG.E.U16 R29, desc[UR8][R4.64] ;  /* 0x00000008041d1981 */ /* 0x000ea8000c1e1500 */
[----:B--2---:R0:W-:Y:S04]  /*29c40*/  STL [R1+0xa58], R29 ;  /* 0x000a581d01007387 */ /* 0x0041e80000100800 */
[----:B0-----:R-:W2:Y:S04]  /*29c50*/  LDL.LU R29, [R1+0x4370] ;  /* 0x00437000011d7983 */ /* 0x001ea80000300800 */
[----:B------:R-:W3:Y:S04]  /*29c60*/  LDL R4, [R1+0x1fec] ;  /* 0x001fec0001047983 */ /* 0x000ee80000100800 */
[----:B------:R-:W3:Y:S01]  /*29c70*/  LDL R5, [R1+0x1ff0] ;  /* 0x001ff00001057983 */ /* 0x000ee20000100800 */
[----:B------:R-:W-:-:S02]  /*29c80*/  ISETP.GT.AND P0, PT, R6, 0x3, PT ;  /* 0x000000030600780c */ /* 0x000fc40003f04270 */
[----:B--2---:R-:W-:Y:S02]  /*29c90*/  PRMT R29, RZ, 0x7610, R29 ;  /* 0x00007610ff1d7816 */ /* 0x004fe4000000001d */
        /* <DEDUP_REMOVED lines=549> */
[----:B------:R-:W-:-:S02]  /*2bef0*/  PRMT R60, RZ, 0x7610, R60 ;  /* 0x00007610ff3c7816 */ /* 0x000fc4000000003c */
[----:B------:R-:W-:Y:S02]  /*2bf00*/  PRMT R25, RZ, 0x7610, R25 ;  /* 0x00007610ff197816 */ /* 0x000fe40000000019 */
[----:B------:R-:W-:Y:S02]  /*2bf10*/  ISETP.GT.AND P2, PT, R6, 0x20, PT ;  /* 0x000000200600780c */ /* 0x000fe40003f44270 */
[----:B---3--:R-:W-:-:S04]  /*2bf20*/  @P0 LOP3.LUT R5, R5, R4, RZ, 0x3c, !PT ;  /* 0x0000000405050212 */ /* 0x008fc800078e3cff */
[----:B------:R-:W-:-:S04]  /*2bf30*/  @P0 LOP3.LUT R4, R5, R4, RZ, 0x3c, !PT ;  /* 0x0000000405040212 */ /* 0x000fc800078e3cff */
[----:B------:R-:W-:-:S05]  /*2bf40*/  @P0 LOP3.LUT R5, R5, R4, RZ, 0x3c, !PT ;  /* 0x0000000405050212 */ /* 0x000fca00078e3cff */
[----:B------:R-:W3:Y:S04]  /*2bf50*/  @P0 LDG.E.U16 R9, desc[UR8][R4.64] ;  /* 0x0000000804090981 */ /* 0x000ee8000c1e1500 */
[----:B---3--:R0:W-:Y:S04]  /*2bf60*/  STL [R1+0x96c], R9 ;  /* 0x00096c0901007387 */ /* 0x0081e80000100800 */
[----:B0-----:R-:W3:Y:S04]  /*2bf70*/  LDL.LU R9, [R1+0x4284] ;  /* 0x0042840001097983 */ /* 0x001ee80000300800 */
[----:B------:R-:W4:Y:S04]  /*2bf80*/  LDL R4, [R1+0x1e14] ;  /* 0x001e140001047983 */ /* 0x000f280000100800 */
[----:B------:R-:W4:Y:S01]  /*2bf90*/  LDL R5, [R1+0x1e18] ;  /* 0x001e180001057983 */ /* 0x000f220000100800 */
[----:B------:R-:W-:-:S02]  /*2bfa0*/  PRMT R11, RZ, 0x7610, R11 ;  /* 0x00007610ff0b7816 */ /* 0x000fc4000000000b */
[----:B------:R-:W-:Y:S02]  /*2bfb0*/  PRMT R27, RZ, 0x7610, R27 ;  /* 0x00007610ff1b7816 */ /* 0x000fe4000000001b */
[----:B------:R-:W-:Y:S02]  /*2bfc0*/  ISETP.GT.AND P0, PT, R6, 0x21, PT ;  /* 0x000000210600780c */ /* 0x000fe40003f04270 */
[----:B----4-:R-:W-:-:S04]  /*2bfd0*/  @P1 LOP3.LUT R5, R5, R4, RZ, 0x3c, !PT ;  /* 0x0000000405051212 */ /* 0x010fc800078e3cff */
[----:B------:R-:W-:-:S04]  /*2bfe0*/  @P1 LOP3.LUT R4, R5, R4, RZ, 0x3c, !PT ;  /* 0x0000000405041212 */ /* 0x000fc800078e3cff */
[----:B------:R-:W-:-:S05]  /*2bff0*/  @P1 LOP3.LUT R5, R5, R4, RZ, 0x3c, !PT ;  /* 0x0000000405051212 */ /* 0x000fca00078e3cff */
[----:B------:R-:W4:Y:S04]  /*2c000*/  @P1 LDG.E.U16 R60, desc[UR8][R4.64] ;  /* 0x00000008043c1981 */ /* 0x000f28000c1e1500 */
[----:B----4-:R0:W-:Y:S04]  /*2c010*/  STL [R1+0x968], R60 ;  /* 0x0009683c01007387 */ /* 0x0101e80000100800 */
[----:B0-----:R-:W4:Y:S04]  /*2c020*/  LDL.LU R60, [R1+0x4280] ;  /* 0x00428000013c7983 */ /* 0x001f280000300800 */
[----:B------:R-:W2:Y:S04]  /*2c030*/  LDL R4, [R1+0x1e0c] ;  /* 0x001e0c0001047983 */ /* 0x000ea80000100800 */
[----:B------:R-:W2:Y:S02]  /*2c040*/  LDL R5, [R1+0x1e10] ;  /* 0x001e100001057983 */ /* 0x000ea40000100800 */
[----:B--2---:R-:W-:-:S04]  /*2c050*/  @P1 LOP3.LUT R5, R5, R4, RZ, 0x3c, !PT ;  /* 0x0000000405051212 */ /* 0x004fc800078e3cff */
[----:B------:R-:W-:-:S04]  /*2c060*/  @P1 LOP3.LUT R4, R5, R4, RZ, 0x3c, !PT ;  /* 0x0000000405041212 */ /* 0x000fc800078e3cff */
[----:B------:R-:W-:-:S05]  /*2c070*/  @P1 LOP3.LUT R5, R5, R4, RZ, 0x3c, !PT ;  /* 0x0000000405051212 */ /* 0x000fca00078e3cff */
[----:B------:R-:W2:Y:S04]  /*2c080*/  @P1 LDG.E.U16 R25, desc[UR8][R4.64] ;  /* 0x0000000804191981 */ /* 0x000ea8000c1e1500 */
[----:B--2---:R0:W-:Y:S04]  /*2c090*/  STL [R1+0x964], R25 ;  /* 0x0009641901007387 */ /* 0x0041e80000100800 */
[----:B0-----:R-:W2:Y:S04]  /*2c0a0*/  LDL.LU R25, [R1+0x427c] ;  /* 0x00427c0001197983 */ /* 0x001ea80000300800 */
[----:B------:R-:W2:Y:S04]  /*2c0b0*/  LDL R4, [R1+0x1e04] ;  /* 0x001e040001047983 */ /* 0x000ea80000100800 */
[----:B------:R-:W2:Y:S01]  /*2c0c0*/  LDL R5, [R1+0x1e08] ;  /* 0x001e080001057983 */ /* 0x000ea20000100800 */
[----:B------:R-:W-:-:S02]  /*2c0d0*/  PRMT R0, RZ, 0x7610, R0 ;  /* 0x00007610ff007816 */ /* 0x000fc40000000000 */
[----:B------:R-:W-:Y:S02]  /*2c0e0*/  PRMT R24, RZ, 0x7610, R24 ;  /* 0x00007610ff187816 */ /* 0x000fe40000000018 */
[----:B------:R-:W-:Y:S02]  /*2c0f0*/  ISETP.GT.AND P1, PT, R6, 0x22, PT ;  /* 0x000000220600780c */ /* 0x000fe40003f24270 */
[----:B--2---:R-:W-:-:S04]  /*2c100*/  @P2 LOP3.LUT R5, R5, R4, RZ, 0x3c, !PT ;  /* 0x0000000405052212 */ /* 0x004fc800078e3cff */
[----:B------:R-:W-:-:S04]  /*2c110*/  @P2 LOP3.LUT R4, R5, R4, RZ, 0x3c, !PT ;  /* 0x0000000405042212 */ /* 0x000fc800078e3cff */
[----:B------:R-:W-:-:S05]  /*2c120*/  @P2 LOP3.LUT R5, R5, R4, RZ, 0x3c, !PT ;  /* 0x0000000405052212 */ /* 0x000fca00078e3cff */
[----:B------:R-:W2:Y:S04]  /*2c130*/  @P2 LDG.E.U16 R11, desc[UR8][R4.64] ;  /* 0x00000008040b2981 */ /* 0x000ea8000c1e1500 */
[----:B--2---:R0:W-:Y:S04]  /*2c140*/  STL [R1+0x960], R11 ;  /* 0x0009600b01007387 */ /* 0x0041e80000100800 */
[----:B0-----:R-:W2:Y:S04]  /*2c150*/  LDL.LU R11, [R1+0x4278] ;  /* 0x00427800010b7983 */ /* 0x001ea80000300800 */
        /* <DEDUP_REMOVED lines=318> */
[----:B------:R-:W3:Y:S04]  /*2d540*/  LDL R4, [R1+0x1cec] ;  /* 0x001cec0001047983 */ /* 0x000ee80000100800 */
[----:B------:R-:W3:Y:S04]  /*2d550*/  LDL R5, [R1+0x1cf0] ;  /* 0x001cf00001057983 */ /* 0x000ee80000100800 */
[----:B--2---:R0:W-:Y:S04]  /*2d560*/  STL [R1+0xb8], R29 ;  /* 0x0000b81d01007387 */ /* 0x0041e80000100800 */
[----:B0-----:R-:W2:Y:S01]  /*2d570*/  LDL R29, [R1+0x1cd0] ;  /* 0x001cd000011d7983 */ /* 0x001ea20000100800 */
[----:B------:R-:W-:-:S02]  /*2d580*/  PRMT R36, RZ, 0x7610, R36 ;  /* 0x00007610ff247816 */ /* 0x000fc40000000024 */
[----:B------:R-:W-:Y:S02]  /*2d590*/  PRMT R34, RZ, 0x7610, R34 ;  /* 0x00007610ff227816 */ /* 0x000fe40000000022 */
[-C--:B---3--:R-:W-:Y:S02]  /*2d5a0*/  @P1 LOP3.LUT R5, R5, R4.reuse, RZ, 0x3c, !PT ;  /* 0x0000000405051212 */ /* 0x088fe400078e3cff */
[----:B------:R-:W-:Y:S02]  /*2d5b0*/  ISETP.GT.AND P0, PT, R6, 0x33, PT ;  /* 0x000000330600780c */ /* 0x000fe40003f04270 */
[----:B------:R-:W-:-:S04]  /*2d5c0*/  @P1 LOP3.LUT R4, R5, R4, RZ, 0x3c, !PT ;  /* 0x0000000405041212 */ /* 0x000fc800078e3cff */
[----:B------:R-:W-:-:S05]  /*2d5d0*/  @P1 LOP3.LUT R5, R5, R4, RZ, 0x3c, !PT ;  /* 0x0000000405051212 */ /* 0x000fca00078e3cff */
[----:B------:R-:W3:Y:S04]  /*2d5e0*/  @P1 LDG.E.U16 R38, desc[UR8][R4.64] ;  /* 0x0000000804261981 */ /* 0x000ee8000c1e1500 */
[----:B---3--:R0:W-:Y:S04]  /*2d5f0*/  STL [R1+0xb4], R38 ;  /* 0x0000b42601007387 */ /* 0x0081e80000100800 */
[----:B0-----:R-:W3:Y:S04]  /*2d600*/  LDL.LU R38, [R1+0x41f0] ;  /* 0x0041f00001267983 */ /* 0x001ee80000300800 */
        /* <DEDUP_REMOVED lines=30> */
[----:B------:R-:W2:Y:S01]  /*2d7f0*/  LDL R5, [R1+0x1ccc] ;  /* 0x001ccc0001057983 */ /* 0x000ea20000100800 */
[----:B------:R-:W-:-:S03]  /*2d800*/  @P0 IMAD.MOV.U32 R4, RZ, RZ, R29 ;  /* 0x000000ffff040224 */ /* 0x000fc600078e001d */
[----:B------:R-:W3:Y:S04]  /*2d810*/  LDL R29, [R1+0x1ca4] ;  /* 0x001ca400011d7983 */ /* 0x000ee80000100800 */
[----:B--2---:R0:W2:Y:S04]  /*2d820*/  @P0 LDG.E.U16 R9, desc[UR8][R4.64] ;  /* 0x0000000804090981 */ /* 0x0040a8000c1e1500 */
[----:B------:R-:W0:Y:S04]  /*2d830*/  LDL R4, [R1+0x1cc4] ;  /* 0x001cc40001047983 */ /* 0x000e280000100800 */
[----:B------:R-:W0:Y:S02]  /*2d840*/  LDL R5, [R1+0x1cc8] ;  /* 0x001cc80001057983 */ /* 0x000e240000100800 */
[----:B0-----:R-:W-:-:S04]  /*2d850*/  @P1 LOP3.LUT R5, R5, R4, RZ, 0x3c, !PT ;  /* 0x0000000405051212 */ /* 0x001fc800078e3cff */
[----:B------:R-:W-:-:S04]  /*2d860*/  @P1 LOP3.LUT R4, R5, R4, RZ, 0x3c, !PT ;  /* 0x0000000405041212 */ /* 0x000fc800078e3cff */
[----:B------:R-:W-:-:S05]  /*2d870*/  @P1 LOP3.LUT R5, R5, R4, RZ, 0x3c, !PT ;  /* 0x0000000405051212 */ /* 0x000fca00078e3cff */
[----:B------:R-:W3:Y:S04]  /*2d880*/  @P1 LDG.E.U16 R30, desc[UR8][R4.64] ;  /* 0x00000008041e1981 */ /* 0x000ee8000c1e1500 */
[----:B--2---:R0:W-:Y:S04]  /*2d890*/  STL [R1+0xa4], R9 ;  /* 0x0000a40901007387 */ /* 0x0041e80000100800 */
[----:B0-----:R-:W2:Y:S04]  /*2d8a0*/  LDL R9, [R1+0x1ca8] ;  /* 0x001ca80001097983 */ /* 0x001ea80000100800 */
        /* <DEDUP_REMOVED lines=12> */
[----:B----4-:R-:W-:-:S02]  /*2d970*/  PRMT R60, RZ, 0x7610, R60 ;  /* 0x00007610ff3c7816 */ /* 0x010fc4000000003c */
[----:B--2---:R-:W-:-:S04]  /*2d980*/  @P2 LOP3.LUT R5, R5, R4, RZ, 0x3c, !PT ;  /* 0x0000000405052212 */ /* 0x004fc800078e3cff */
[----:B------:R-:W-:-:S04]  /*2d990*/  @P2 LOP3.LUT R4, R5, R4, RZ, 0x3c, !PT ;  /* 0x0000000405042212 */ /* 0x000fc800078e3cff */
[----:B------:R-:W-:-:S05]  /*2d9a0*/  @P2 LOP3.LUT R5, R5, R4, RZ, 0x3c, !PT ;  /* 0x0000000405052212 */ /* 0x000fca00078e3cff */
[----:B------:R0:W2:Y:S04]  /*2d9b0*/  @P2 LDG.E.U16 R60, desc[UR8][R4.64] ;  /* 0x00000008043c2981 */ /* 0x0000a8000c1e1500 */
[----:B------:R-:W0:Y:S04]  /*2d9c0*/  LDL R4, [R1+0x1cac] ;  /* 0x001cac0001047983 */ /* 0x000e280000100800 */
[----:B------:R-:W0:Y:S01]  /*2d9d0*/  LDL R5, [R1+0x1cb0] ;  /* 0x001cb00001057983 */ /* 0x000e220000100800 */
[----:B------:R-:W-:Y:S02]  /*2d9e0*/  ISETP.GT.AND P0, PT, R6, 0x36, PT ;  /* 0x000000360600780c */ /* 0x000fe40003f04270 */
[----:B------:R-:W-:-:S02]  /*2d9f0*/  PRMT R33, RZ, 0x7610, R33 ;  /* 0x00007610ff217816 */ /* 0x000fc40000000021 */
[----:B------:R-:W-:Y:S02]  /*2da00*/  PRMT R35, RZ, 0x7610, R35 ;  /* 0x00007610ff237816 */ /* 0x000fe40000000023 */
[----:B0-----:R-:W-:-:S04]  /*2da10*/  @P2 LOP3.LUT R5, R5, R4, RZ, 0x3c, !PT ;  /* 0x0000000405052212 */ /* 0x001fc800078e3cff */
[----:B------:R-:W-:-:S04]  /*2da20*/  @P2 LOP3.LUT R4, R5, R4, RZ, 0x3c, !PT ;  /* 0x0000000405042212 */ /* 0x000fc800078e3cff */
[----:B------:R-:W-:-:S05]  /*2da30*/  @P2 LOP3.LUT R5, R5, R4, RZ, 0x3c, !PT ;  /* 0x0000000405052212 */ /* 0x000fca00078e3cff */
[----:B------:R0:W4:Y:S02]  /*2da40*/  @P2 LDG.E.U16 R33, desc[UR8][R4.64] ;  /* 0x0000000804212981 */ /* 0x000124000c1e1500 */
[----:B0-----:R-:W-:Y:S02]  /*2da50*/  @P0 IMAD.MOV.U32 R4, RZ, RZ, R9 ;  /* 0x000000ffff040224 */ /* 0x001fe400078e0009 */
[----:B------:R-:W-:-:S05]  /*2da60*/  @P0 IMAD.MOV.U32 R5, RZ, RZ, R29 ;  /* 0x000000ffff050224 */ /* 0x000fca00078e001d */
[----:B------:R-:W3:Y:S04]  /*2da70*/  @P0 LDG.E.U16 R35, desc[UR8][R4.64] ;  /* 0x0000000804230981 */ /* 0x000ee8000c1e1500 */
[----:B--2---:R0:W-:Y:S04]  /*2da80*/  STL [R1+0x98], R60 ;  /* 0x0000983c01007387 */ /* 0x0041e80000100800 */
[----:B0-----:R-:W2:Y:S04]  /*2da90*/  LDL R60, [R1+0x1c90] ;  /* 0x001c9000013c7983 */ /* 0x001ea80000100800 */
[----:B----4-:R0:W-:Y:S04]  /*2daa0*/  STL [R1+0x94], R33 ;  /* 0x0000942101007387 */ /* 0x0101e80000100800 */
[----:B0-----:R-:W4:Y:S04]  /*2dab0*/  LDL.LU R33, [R1+0x41d8] ;  /* 0x0041d80001217983 */ /* 0x001f280000300800 */
[----:B------:R-:W2:Y:S04]  /*2dac0*/  LDL R29, [R1+0x1c84] ;  /* 0x001c8400011d7983 */ /* 0x000ea80000100800 */
[----:B------:R-:W2:Y:S04]  /*2dad0*/  LDL R9, [R1+0x1c88] ;  /* 0x001c880001097983 */ /* 0x000ea80000100800 */
[----:B---3--:R0:W-:Y:S04]  /*2dae0*/  STL [R1+0x90], R35 ;  /* 0x0000902301007387 */ /* 0x0081e80000100800 */
[----:B0-----:R-:W3:Y:S04]  /*2daf0*/  LDL.LU R35, [R1+0x41d4] ;  /* 0x0041d40001237983 */ /* 0x001ee80000300800 */
[----:B------:R-:W2:Y:S04]  /*2db00*/  LDL R4, [R1+0x1c9c] ;  /* 0x001c9c0001047983 */ /* 0x000ea80000100800 */
[----:B------:R-:W2:Y:S01]  /*2db10*/  LDL R5, [R1+0x1ca0] ;  /* 0x001ca00001057983 */ /* 0x000ea20000100800 */
[----:B------:R-:W-:-:S02]  /*2db20*/  PRMT R37, RZ, 0x7610, R37 ;  /* 0x00007610ff257816 */ /* 0x000fc40000000025 */
[----:B--2---:R-:W-:-:S04]  /*2db30*/  @P0 LOP3.LUT R5, R5, R4, RZ, 0x3c, !PT ;  /* 0x0000000405050212 */ /* 0x004fc800078e3cff */
[----:B------:R-:W-:-:S04]  /*2db40*/  @P0 LOP3.LUT R4, R5, R4, RZ, 0x3c, !PT ;  /* 0x0000000405040212 */ /* 0x000fc800078e3cff */
[----:B------:R-:W-:-:S05]  /*2db50*/  @P0 LOP3.LUT R5, R5, R4, RZ, 0x3c, !PT ;  /* 0x0000000405050212 */ /* 0x000fca00078e3cff */
[----:B------:R-:W2:Y:S01]  /*2db60*/  @P0 LDG.E.U16 R37, desc[UR8][R4.64] ;  /* 0x0000000804250981 */ /* 0x000ea2000c1e1500 */
[----:B------:R-:W-:-:S03]  /*2db70*/  ISETP.GT.AND P1, PT, R6, 0x37, PT ;  /* 0x000000370600780c */ /* 0x000fc60003f24270 */
[----:B--2---:R0:W-:Y:S04]  /*2db80*/  STL [R1+0x8c], R37 ;  /* 0x00008c2501007387 */ /* 0x0041e80000100800 */
[----:B0-----:R-:W2:Y:S04]  /*2db90*/  LDL.LU R37, [R1+0x41d0] ;  /* 0x0041d00001257983 */ /* 0x001ea80000300800 */
[----:B------:R-:W2:Y:S04]  /*2dba0*/  LDL R4, [R1+0x1c94] ;  /* 0x001c940001047983 */ /* 0x000ea80000100800 */
[----:B------:R-:W2:Y:S01]  /*2dbb0*/  LDL R5, [R1+0x1c98] ;  /* 0x001c980001057983 */ /* 0x000ea20000100800 */
[----:B------:R-:W-:-:S02]  /*2dbc0*/  PRMT R39, RZ, 0x7610, R39 ;  /* 0x00007610ff277816 */ /* 0x000fc40000000027 */
[----:B--2---:R-:W-:-:S04]  /*2dbd0*/  @P1 LOP3.LUT R5, R5, R4, RZ, 0x3c, !PT ;  /* 0x0000000405051212 */ /* 0x004fc800078e3cff */
[----:B------:R-:W-:-:S04]  /*2dbe0*/  @P1 LOP3.LUT R4, R5, R4, RZ, 0x3c, !PT ;  /* 0x0000000405041212 */ /* 0x000fc800078e3cff */
[----:B------:R-:W-:-:S05]  /*2dbf0*/  @P1 LOP3.LUT R5, R5, R4, RZ, 0x3c, !PT ;  /* 0x0000000405051212 */ /* 0x000fca00078e3cff */
[----:B------:R-:W2:Y:S01]  /*2dc00*/  @P1 LDG.E.U16 R39, desc[UR8][R4.64] ;  /* 0x0000000804271981 */ /* 0x000ea2000c1e1500 */
[----:B------:R-:W-:Y:S02]  /*2dc10*/  ISETP.GT.AND P2, PT, R6, 0x38, PT ;  /* 0x000000380600780c */ /* 0x000fe40003f44270 */
[----:B------:R-:W-:Y:S01]  /*2dc20*/  PRMT R25, RZ, 0x7610, R25 ;  /* 0x00007610ff197816 */ /* 0x000fe20000000019 */
[----:B--2---:R0:W-:Y:S04]  /*2dc30*/  STL [R1+0x88], R39 ;  /* 0x0000882701007387 */ /* 0x0041e80000100800 */
[----:B0-----:R-:W2:Y:S04]  /*2dc40*/  LDL.LU R39, [R1+0x41cc] ;  /* 0x0041cc0001277983 */ /* 0x001ea80000300800 */
[----:B------:R-:W2:Y:S01]  /*2dc50*/  LDL R5, [R1+0x1c8c] ;  /* 0x001c8c0001057983 */ /* 0x000ea20000100800 */
[----:B------:R-:W-:Y:S01]  /*2dc60*/  @P1 IMAD.MOV.U32 R4, RZ, RZ, R60 ;  /* 0x000000ffff041224 */ /* 0x000fe200078e003c */
[----:B------:R-:W-:-:S02]  /*2dc70*/  PRMT R41, RZ, 0x7610, R41 ;  /* 0x00007610ff297816 */ /* 0x000fc40000000029 */
[----:B------:R-:W3:Y:S04]  /*2dc80*/  LDL R60, [R1+0x1c64] ;  /* 0x001c6400013c7983 */ /* 0x000ee80000100800 */
[----:B--2---:R0:W2:Y:S02]  /*2dc90*/  @P1 LDG.E.U16 R25, desc[UR8][R4.64] ;  /* 0x0000000804191981 */ /* 0x0040a4000c1e1500 */
[----:B0-----:R-:W-:Y:S02]  /*2dca0*/  @P2 IMAD.MOV.U32 R4, RZ, RZ, R9 ;  /* 0x000000ffff042224 */ /* 0x001fe400078e0009 */
[----:B------:R-:W-:-:S05]  /*2dcb0*/  @P2 IMAD.MOV.U32 R5, RZ, RZ, R29 ;  /* 0x000000ffff052224 */ /* 0x000fca00078e001d */
[----:B------:R-:W3:Y:S04]  /*2dcc0*/  @P2 LDG.E.U16 R41, desc[UR8][R4.64] ;  /* 0x0000000804292981 */ /* 0x000ee8000c1e1500 */
[----:B--2---:R0:W-:Y:S04]  /*2dcd0*/  STL [R1+0x84], R25 ;  /* 0x0000841901007387 */ /* 0x0041e80000100800 */
[----:B------:R-:W2:Y:S04]  /*2dce0*/  LDL R29, [R1+0x1c5c] ;  /* 0x001c5c00011d7983 */ /* 0x000ea80000100800 */
[----:B------:R-:W2:Y:S04]  /*2dcf0*/  LDL R9, [R1+0x1c60] ;  /* 0x001c600001097983 */ /* 0x000ea80000100800 */
[----:B0-----:R-:W2:Y:S04]  /*2dd00*/  LDL R25, [R1+0x1c68] ;  /* 0x001c680001197983 */ /* 0x001ea80000100800 */
        /* <DEDUP_REMOVED lines=23> */
[----:B------:R-:W-:-:S02]  /*2de80*/  ISETP.GT.AND P1, PT, R6, 0x3a, PT ;  /* 0x0000003a0600780c */ /* 0x000fc40003f24270 */
[----:B------:R-:W-:Y:S02]  /*2de90*/  PRMT R47, RZ, 0x7610, R47 ;  /* 0x00007610ff2f7816 */ /* 0x000fe4000000002f */
[----:B------:R-:W-:Y:S02]  /*2dea0*/  PRMT R3, RZ, 0x7610, R3 ;  /* 0x00007610ff037816 */ /* 0x000fe40000000003 */
[----:B--2---:R-:W-:-:S04]  /*2deb0*/  @P0 LOP3.LUT R5, R5, R4, RZ, 0x3c, !PT ;  /* 0x0000000405050212 */ /* 0x004fc800078e3cff */
[----:B------:R-:W-:-:S04]  /*2dec0*/  @P0 LOP3.LUT R4, R5, R4, RZ, 0x3c, !PT ;  /* 0x0000000405040212 */ /* 0x000fc800078e3cff */
[----:B------:R-:W-:-:S05]  /*2ded0*/  @P0 LOP3.LUT R5, R5, R4, RZ, 0x3c, !PT ;  /* 0x0000000405050212 */ /* 0x000fca00078e3cff */
[----:B------:R0:W2:Y:S02]  /*2dee0*/  @P0 LDG.E.U16 R47, desc[UR8][R4.64] ;  /* 0x00000008042f0981 */ /* 0x0000a4000c1e1500 */
[----:B0-----:R-:W-:Y:S01]  /*2def0*/  @P1 IMAD.MOV.U32 R4, RZ, RZ, R25 ;  /* 0x000000ffff041224 */ /* 0x001fe200078e0019 */
[----:B------:R-:W-:-:S05]  /*2df00*/  @P1 MOV R5, R60 ;  /* 0x0000003c00051202 */ /* 0x000fca0000000f00 */
[----:B------:R0:W3:Y:S01]  /*2df10*/  @P1 LDG.E.U16 R3, desc[UR8][R4.64] ;  /* 0x0000000804031981 */ /* 0x0000e2000c1e1500 */
[----:B------:R-:W-:Y:S01]  /*2df20*/  PRMT R2, RZ, 0x7610, R2 ;  /* 0x00007610ff027816 */ /* 0x000fe20000000002 */
[----:B0-----:R-:W-:Y:S02]  /*2df30*/  @P1 IMAD.MOV.U32 R4, RZ, RZ, R9 ;  /* 0x000000ffff041224 */ /* 0x001fe400078e0009 */
[----:B------:R-:W-:-:S05]  /*2df40*/  @P1 IMAD.MOV.U32 R5, RZ, RZ, R29 ;  /* 0x000000ffff051224 */ /* 0x000fca00078e001d */
[----:B------:R-:W4:Y:S04]  /*2df50*/  @P1 LDG.E.U16 R2, desc[UR8][R4.64] ;  /* 0x0000000804021981 */ /* 0x000f28000c1e1500 */
[----:B--2---:R0:W-:Y:S04]  /*2df60*/  STL [R1+0x74], R47 ;  /* 0x0000742f01007387 */ /* 0x0041e80000100800 */
[----:B0-----:R-:W2:Y:S04]  /*2df70*/  LDL.LU R47, [R1+0x41bc] ;  /* 0x0041bc00012f7983 */ /* 0x001ea80000300800 */
[----:B------:R-:W2:Y:S04]  /*2df80*/  LDL R25, [R1+0x1c58] ;  /* 0x001c580001197983 */ /* 0x000ea80000100800 */
[----:B---3--:R-:W-:Y:S04]  /*2df90*/  STL [R1+0x41ac], R3 ;  /* 0x0041ac0301007387 */ /* 0x008fe80000100800 */
[----:B------:R-:W3:Y:S01]  /*2dfa0*/  LDL R5, [R1+0x1c54] ;  /* 0x001c540001057983 */ /* 0x000ee20000100800 */
[----:B------:R-:W0:Y:S01]  /*2dfb0*/  S2R R29, SR_TID.X ;  /* 0x00000000001d7919 */ /* 0x000e220000002100 */
[----:B------:R-:W1:Y:S01]  /*2dfc0*/  S2R R60, SR_TID.X ;  /* 0x00000000003c7919 */ /* 0x000e620000002100 */
[----:B------:R-:W-:Y:S01]  /*2dfd0*/  ISETP.GT.AND P0, PT, R6, 0x3b, PT ;  /* 0x0000003b0600780c */ /* 0x000fe20003f04270 */
[----:B------:R-:W3:Y:S01]  /*2dfe0*/  LDL R9, [R1+0x1c48] ;  /* 0x001c480001097983 */ /* 0x000ee20000100800 */
[----:B------:R-:W-:-:S03]  /*2dff0*/  PRMT R11, RZ, 0x7610, R11 ;  /* 0x00007610ff0b7816 */ /* 0x000fc6000000000b */
[----:B----4-:R1:W-:Y:S01]  /*2e000*/  STL [R1+0x6c], R2 ;  /* 0x00006c0201007387 */ /* 0x0103e20000100800 */
[----:B0-----:R-:W-:-:S04]  /*2e010*/  LOP3.LUT R29, R29, 0x1f, RZ, 0xc0, !PT ;  /* 0x0000001f1d1d7812 */ /* 0x001fc800078ec0ff */
[----:B------:R-:W-:Y:S02]  /*2e020*/  LOP3.LUT R29, R29, 0x20, RZ, 0xfc, !PT ;  /* 0x000000201d1d7812 */ /* 0x000fe400078efcff */
[----:B-1----:R-:W-:Y:S02]  /*2e030*/  LOP3.LUT R2, R60, 0x1f, RZ, 0xc0, !PT ;  /* 0x0000001f3c027812 */ /* 0x002fe400078ec0ff */
[-C--:B------:R-:W-:Y:S01]  /*2e040*/  ISETP.GE.AND P6, PT, R29, R6.reuse, PT ;  /* 0x000000061d00720c */ /* 0x080fe20003fc6270 */
[----:B------:R-:W4:Y:S01]  /*2e050*/  LDL.LU R60, [R1+0x1c34] ;  /* 0x001c3400013c7983 */ /* 0x000f220000300800 */
[----:B------:R-:W-:-:S03]  /*2e060*/  ISETP.GE.AND P5, PT, R2, R6, PT ;  /* 0x000000060200720c */ /* 0x000fc60003fa6270 */
[----:B------:R-:W4:Y:S04]  /*2e070*/  LDL R29, [R1+0x1c38] ;  /* 0x001c3800011d7983 */ /* 0x000f280000100800 */
[----:B------:R-:W4:Y:S01]  /*2e080*/  LDL.LU R2, [R1+0x1c1c] ;  /* 0x001c1c0001027983 */ /* 0x000f220000300800 */
[----:B--2---:R-:W-:Y:S01]  /*2e090*/  @P0 IMAD.MOV.U32 R4, RZ, RZ, R25 ;  /* 0x000000ffff040224 */ /* 0x004fe200078e0019 */
[----:B------:R-:W-:Y:S02]  /*2e0a0*/  PRMT R49, RZ, 0x7610, R49 ;  /* 0x00007610ff317816 */ /* 0x000fe40000000031 */
[----:B------:R-:W2:Y:S04]  /*2e0b0*/  LDL R25, [R1+0x1c2c] ;  /* 0x001c2c0001197983 */ /* 0x000ea80000100800 */
[----:B---3--:R0:W3:Y:S04]  /*2e0c0*/  @P0 LDG.E.U16 R11, desc[UR8][R4.64] ;  /* 0x00000008040b0981 */ /* 0x0080e8000c1e1500 */
[----:B------:R-:W0:Y:S04]  /*2e0d0*/  LDL R4, [R1+0x1c4c] ;  /* 0x001c4c0001047983 */ /* 0x000e280000100800 */
[----:B------:R-:W0:Y:S02]  /*2e0e0*/  LDL R5, [R1+0x1c50] ;  /* 0x001c500001057983 */ /* 0x000e240000100800 */
[----:B0-----:R-:W-:-:S04]  /*2e0f0*/  @P0 LOP3.LUT R5, R5, R4, RZ, 0x3c, !PT ;  /* 0x0000000405050212 */ /* 0x001fc800078e3cff */
[----:B------:R-:W-:-:S04]  /*2e100*/  @P0 LOP3.LUT R4, R5, R4, RZ, 0x3c, !PT ;  /* 0x0000000405040212 */ /* 0x000fc800078e3cff */
[----:B------:R-:W-:-:S05]  /*2e110*/  @P0 LOP3.LUT R5, R5, R4, RZ, 0x3c, !PT ;  /* 0x0000000405050212 */ /* 0x000fca00078e3cff */
[----:B------:R-:W2:Y:S04]  /*2e120*/  @P0 LDG.E.U16 R49, desc[UR8][R4.64] ;  /* 0x0000000804310981 */ /* 0x000ea8000c1e1500 */
[----:B---3--:R0:W-:Y:S04]  /*2e130*/  STL [R1+0x68], R11 ;  /* 0x0000680b01007387 */ /* 0x0081e80000100800 */
[----:B0-----:R-:W3:Y:S01]  /*2e140*/  LDL R11, [R1+0x1c30] ;  /* 0x001c3000010b7983 */ /* 0x001ee20000100800 */
[----:B------:R-:W-:-:S03]  /*2e150*/  ISETP.GT.AND P1, PT, R6, 0x3c, PT ;  /* 0x0000003c0600780c */ /* 0x000fc60003f24270 */
[----:B--2---:R0:W-:Y:S04]  /*2e160*/  STL [R1+0x64], R49 ;  /* 0x0000643101007387 */ /* 0x0041e80000100800 */
[----:B0-----:R-:W2:Y:S04]  /*2e170*/  LDL.LU R49, [R1+0x41b8] ;  /* 0x0041b80001317983 */ /* 0x001ea80000300800 */
[----:B------:R-:W2:Y:S01]  /*2e180*/  LDL R5, [R1+0x1c44] ;  /* 0x001c440001057983 */ /* 0x000ea20000100800 */
[----:B------:R-:W-:Y:S01]  /*2e190*/  PRMT R50, RZ, 0x7610, R50 ;  /* 0x00007610ff327816 */ /* 0x000fe20000000032 */
[----:B------:R-:W-:-:S02]  /*2e1a0*/  @P1 IMAD.MOV.U32 R4, RZ, RZ, R9 ;  /* 0x000000ffff041224 */ /* 0x000fc400078e0009 */
[----:B------:R-:W3:Y:S04]  /*2e1b0*/  LDL R9, [R1+0x1c24] ;  /* 0x001c240001097983 */ /* 0x000ee80000100800 */
[----:B--2---:R-:W2:Y:S04]  /*2e1c0*/  @P1 LDG.E.U16 R50, desc[UR8][R4.64] ;  /* 0x0000000804321981 */ /* 0x004ea8000c1e1500 */
        /* <DEDUP_REMOVED lines=8> */
[----:B------:R4:W2:Y:S01]  /*2e250*/  @P1 LDG.E.U16 R51, desc[UR8][R4.64] ;  /* 0x0000000804331981 */ /* 0x0008a2000c1e1500 */
[----:B------:R-:W-:-:S13]  /*2e260*/  ISETP.GT.AND P2, PT, R6, 0x3d, PT ;  /* 0x0000003d0600780c */ /* 0x000fda0003f44270 */
[----:B----4-:R-:W-:Y:S01]  /*2e270*/  @P2 IMAD.MOV.U32 R5, RZ, RZ, R60 ;  /* 0x000000ffff052224 */ /* 0x010fe200078e003c */
[----:B--2---:R0:W-:Y:S04]  /*2e280*/  STL [R1+0x5c], R51 ;  /* 0x00005c3301007387 */ /* 0x0041e80000100800 */
[----:B0-----:R-:W2:Y:S04]  /*2e290*/  LDL.LU R51, [R1+0x41b0] ;  /* 0x0041b00001337983 */ /* 0x001ea80000300800 */
[----:B------:R0:W-:Y:S04]  /*2e2a0*/  STL [R1+0x2260], R60 ;  /* 0x0022603c01007387 */ /* 0x0001e80000100800 */
[----:B0-----:R-:W4:Y:S01]  /*2e2b0*/  LDL.LU R60, [R1+0x1c28] ;  /* 0x001c2800013c7983 */ /* 0x001f220000300800 */
[----:B------:R-:W-:Y:S01]  /*2e2c0*/  ISETP.GT.AND P3, PT, R6, 0x3e, PT ;  /* 0x0000003e0600780c */ /* 0x000fe20003f64270 */
[----:B------:R-:W-:Y:S01]  /*2e2d0*/  @P2 IMAD.MOV.U32 R4, RZ, RZ, R29 ;  /* 0x000000ffff042224 */ /* 0x000fe200078e001d */
[----:B------:R-:W-:Y:S01]  /*2e2e0*/  PRMT R27, RZ, 0x7610, R27 ;  /* 0x00007610ff1b7816 */ /* 0x000fe2000000001b */
[----:B------:R-:W2:Y:S01]  /*2e2f0*/  LDL R29, [R1+0x1c18] ;  /* 0x001c1800011d7983 */ /* 0x000ea20000100800 */
[----:B------:R-:W-:-:S04]  /*2e300*/  PRMT R3, RZ, 0x7610, R3 ;  /* 0x00007610ff037816 */ /* 0x000fc80000000003 */
[----:B------:R3:W2:Y:S01]  /*2e310*/  @P2 LDG.E.U16 R27, desc[UR8][R4.64] ;  /* 0x00000008041b2981 */ /* 0x0006a2000c1e1500 */
[----:B------:R-:W-:Y:S01]  /*2e320*/  PRMT R0, RZ, 0x7610, R0 ;  /* 0x00007610ff007816 */ /* 0x000fe20000000000 */
[----:B---3--:R-:W-:Y:S02]  /*2e330*/  @P2 IMAD.MOV.U32 R4, RZ, RZ, R11 ;  /* 0x000000ffff042224 */ /* 0x008fe400078e000b */
[----:B------:R-:W-:-:S05]  /*2e340*/  @P2 IMAD.MOV.U32 R5, RZ, RZ, R25 ;  /* 0x000000ffff052224 */ /* 0x000fca00078e0019 */
[----:B------:R0:W3:Y:S02]  /*2e350*/  @P2 LDG.E.U16 R3, desc[UR8][R4.64] ;  /* 0x0000000804032981 */ /* 0x0000e4000c1e1500 */
[----:B0-----:R-:W-:Y:S01]  /*2e360*/  @P3 IMAD.MOV.U32 R5, RZ, RZ, R9 ;  /* 0x000000ffff053224 */ /* 0x001fe200078e0009 */
[----:B----4-:R-:W-:-:S05]  /*2e370*/  @P3 MOV R4, R60 ;  /* 0x0000003c00043202 */ /* 0x010fca0000000f00 */
[----:B------:R-:W4:Y:S04]  /*2e380*/  @P3 LDG.E.U16 R0, desc[UR8][R4.64] ;  /* 0x0000000804003981 */ /* 0x000f28000c1e1500 */
[----:B--2---:R0:W-:Y:S04]  /*2e390*/  STL [R1+0x58], R27 ;  /* 0x0000581b01007387 */ /* 0x0041e80000100800 */
[----:B------:R-:W2:Y:S04]  /*2e3a0*/  LDL R11, [R1+0x1c10] ;  /* 0x001c1000010b7983 */ /* 0x000ea80000100800 */
[----:B------:R-:W2:Y:S04]  /*2e3b0*/  LDL R25, [R1+0x1c04] ;  /* 0x001c040001197983 */ /* 0x000ea80000100800 */
[----:B0-----:R-:W2:Y:S04]  /*2e3c0*/  LDL R27, [R1+0x1c0c] ;  /* 0x001c0c00011b7983 */ /* 0x001ea80000100800 */
[----:B------:R-:W2:Y:S04]  /*2e3d0*/  LDL R9, [R1+0x1c08] ;  /* 0x001c080001097983 */ /* 0x000ea80000100800 */
[----:B------:R-:W-:Y:S04]  /*2e3e0*/  STL [R1+0x2264], R60 ;  /* 0x0022643c01007387 */ /* 0x000fe80000100800 */
[----:B----4-:R-:W-:Y:S04]  /*2e3f0*/  STL [R1+0x50], R0 ;  /* 0x0000500001007387 */ /* 0x010fe80000100800 */
[----:B------:R-:W4:Y:S01]  /*2e400*/  LDL R5, [R1+0x1c20] ;  /* 0x001c200001057983 */ /* 0x000f220000100800 */
[----:B------:R-:W-:-:S03]  /*2e410*/  PRMT R24, RZ, 0x7610, R24 ;  /* 0x00007610ff187816 */ /* 0x000fc60000000018 */
[----:B------:R0:W-:Y:S01]  /*2e420*/  STL [R1+0x225c], R2 ;  /* 0x00225c0201007387 */ /* 0x0001e20000100800 */
[----:B----4-:R-:W-:Y:S02]  /*2e430*/  @P3 IMAD.MOV.U32 R4, RZ, RZ, R5 ;  /* 0x000000ffff043224 */ /* 0x010fe400078e0005 */
[----:B------:R-:W-:Y:S02]  /*2e440*/  @P3 IMAD.MOV.U32 R5, RZ, RZ, R2 ;  /* 0x000000ffff053224 */ /* 0x000fe400078e0002 */
[----:B0-----:R-:W4:Y:S04]  /*2e450*/  LDL.LU R2, [R1+0x1c00] ;  /* 0x001c000001027983 */ /* 0x001f280000300800 */
[----:B------:R0:W2:Y:S04]  /*2e460*/  @P3 LDG.E.U16 R24, desc[UR8][R4.64] ;  /* 0x0000000804183981 */ /* 0x0000a8000c1e1500 */
[----:B------:R-:W3:Y:S01]  /*2e470*/  LDL R5, [R1+0x1c14] ;  /* 0x001c140001057983 */ /* 0x000ee20000100800 */
[----:B------:R-:W-:-:S02]  /*2e480*/  ISETP.GT.AND P4, PT, R6, 0x3f, PT ;  /* 0x0000003f0600780c */ /* 0x000fc40003f84270 */
[----:B------:R-:W-:Y:S02]  /*2e490*/  PRMT R28, RZ, 0x7610, R28 ;  /* 0x00007610ff1c7816 */ /* 0x000fe4000000001c */
[----:B------:R-:W-:-:S09]  /*2e4a0*/  PRMT R26, RZ, 0x7610, R26 ;  /* 0x00007610ff1a7816 */ /* 0x000fd2000000001a */
[----:B0-----:R-:W-:Y:S01]  /*2e4b0*/  @P4 IMAD.MOV.U32 R4, RZ, RZ, R29 ;  /* 0x000000ffff044224 */ /* 0x001fe200078e001d */
[----:B--2---:R0:W-:Y:S04]  /*2e4c0*/  STL [R1+0x4c], R24 ;  /* 0x00004c1801007387 */ /* 0x0041e80000100800 */
[----:B0-----:R-:W2:Y:S04]  /*2e4d0*/  LDL R24, [R1+0x1bfc] ;  /* 0x001bfc0001187983 */ /* 0x001ea80000100800 */
[----:B---3--:R0:W3:Y:S02]  /*2e4e0*/  @P4 LDG.E.U16 R28, desc[UR8][R4.64] ;  /* 0x00000008041c4981 */ /* 0x0080e4000c1e1500 */
[----:B0-----:R-:W-:-:S02]  /*2e4f0*/  @P4 IMAD.MOV.U32 R4, RZ, RZ, R11 ;  /* 0x000000ffff044224 */ /* 0x001fc400078e000b */
[----:B------:R-:W-:Y:S01]  /*2e500*/  @P4 IMAD.MOV.U32 R5, RZ, RZ, R27 ;  /* 0x000000ffff054224 */ /* 0x000fe200078e001b */
[----:B------:R-:W-:Y:S01]  /*2e510*/  PRMT R12, RZ, 0x7610, R12 ;  /* 0x00007610ff0c7816 */ /* 0x000fe2000000000c */
[----:B------:R-:W3:Y:S04]  /*2e520*/  LDL R27, [R1+0x1bc4] ;  /* 0x001bc400011b7983 */ /* 0x000ee80000100800 */
[----:B------:R0:W3:Y:S01]  /*2e530*/  @P4 LDG.E.U16 R26, desc[UR8][R4.64] ;  /* 0x00000008041a4981 */ /* 0x0000e2000c1e1500 */
[----:B------:R-:W-:-:S03]  /*2e540*/  PRMT R6, RZ, 0x7610, R6 ;  /* 0x00007610ff067816 */ /* 0x000fc60000000006 */
[----:B------:R-:W3:Y:S01]  /*2e550*/  LDL R11, [R1+0x1bc8] ;  /* 0x001bc800010b7983 */ /* 0x000ee20000100800 */
[----:B0-----:R-:W-:Y:S01]  /*2e560*/  @!P5 IMAD.MOV.U32 R4, RZ, RZ, R9 ;  /* 0x000000ffff04d224 */ /* 0x001fe200078e0009 */
[----:B------:R-:W-:Y:S01]  /*2e570*/  @!P5 MOV R5, R25 ;  /* 0x000000190005d202 */ /* 0x000fe20000000f00 */
[----:B------:R-:W-:Y:S06]  /*2e580*/  BAR.SYNC.DEFER_BLOCKING 0x0 ;  /* 0x0000000000007b1d */ /* 0x000fec0000010000 */
[----:B------:R4:W3:Y:S02]  /*2e590*/  @!P5 LDG.E.U16 R12, desc[UR8][R4.64] ;  /* 0x00000008040cd981 */ /* 0x0008e4000c1e1500 */
[----:B----4-:R-:W-:-:S02]  /*2e5a0*/  @!P6 IMAD.MOV.U32 R4, RZ, RZ, R2 ;  /* 0x000000ffff04e224 */ /* 0x010fc400078e0002 */
[----:B--2---:R-:W-:-:S05]  /*2e5b0*/  @!P6 IMAD.MOV.U32 R5, RZ, RZ, R24 ;  /* 0x000000ffff05e224 */ /* 0x004fca00078e0018 */
[----:B------:R-:W2:Y:S04]  /*2e5c0*/  @!P6 LDG.E.U16 R6, desc[UR8][R4.64] ;  /* 0x000000080406e981 */ /* 0x000ea8000c1e1500 */
[----:B---3--:R0:W-:Y:S04]  /*2e5d0*/  STL [R1+0x44], R26 ;  /* 0x0000441a01007387 */ /* 0x0081e80000100800 */
[----:B------:R-:W3:Y:S04]  /*2e5e0*/  LDL R9, [R1+0x1bc0] ;  /* 0x001bc00001097983 */ /* 0x000ee80000100800 */
[----:B------:R-:W4:Y:S04]  /*2e5f0*/  LDL R25, [R1+0x1b84] ;  /* 0x001b840001197983 */ /* 0x000f280000100800 */
[----:B0-----:R-:W3:Y:S04]  /*2e600*/  LDL R26, [R1+0x1bbc] ;  /* 0x001bbc00011a7983 */ /* 0x001ee80000100800 */
[----:B------:R0:W-:Y:S04]  /*2e610*/  STL [R1+0x40], R12 ;  /* 0x0000400c01007387 */ /* 0x0001e80000100800 */
[----:B0-----:R-:W4:Y:S04]  /*2e620*/  LDL R12, [R1+0x1b88] ;  /* 0x001b8800010c7983 */ /* 0x001f280000100800 */
[----:B------:R-:W-:Y:S04]  /*2e630*/  STL [R1+0x227c], R2 ;  /* 0x00227c0201007387 */ /* 0x000fe80000100800 */
[----:B------:R-:W4:Y:S04]  /*2e640*/  LDL R24, [R1+0x1b7c] ;  /* 0x001b7c0001187983 */ /* 0x000f280000100800 */
[----:B--2---:R0:W-:Y:S04]  /*2e650*/  STL [R1+0x3c], R6 ;  /* 0x00003c0601007387 */ /* 0x0041e80000100800 */
[----:B0-----:R-:W2:Y:S01]  /*2e660*/  LDL R6, [R1+0x1b80] ;  /* 0x001b800001067983 */ /* 0x001ea20000100800 */
[----:B------:R-:W-:Y:S01]  /*2e670*/  PRMT R7, RZ, 0x7610, R7 ;  /* 0x00007610ff077816 */ /* 0x000fe20000000007 */
[----:B------:R-:W-:-:S02]  /*2e680*/  @!P5 IMAD.MOV.U32 R4, RZ, RZ, R11 ;  /* 0x000000ffff04d224 */ /* 0x000fc400078e000b */
[----:B------:R-:W-:Y:S01]  /*2e690*/  @!P5 IMAD.MOV.U32 R5, RZ, RZ, R27 ;  /* 0x000000ffff05d224 */ /* 0x000fe200078e001b */
[----:B------:R-:W-:Y:S01]  /*2e6a0*/  PRMT R8, RZ, 0x7610, R8 ;  /* 0x00007610ff087816 */ /* 0x000fe20000000008 */
[----:B------:R-:W2:Y:S04]  /*2e6b0*/  LDL R11, [R1+0x1b44] ;  /* 0x001b4400010b7983 */ /* 0x000ea80000100800 */
[----:B------:R3:W2:Y:S01]  /*2e6c0*/  @!P5 LDG.E.U16 R7, desc[UR8][R4.64] ;  /* 0x000000080407d981 */ /* 0x0006a2000c1e1500 */
[----:B------:R-:W-:Y:S01]  /*2e6d0*/  PRMT R10, RZ, 0x7610, R10 ;  /* 0x00007610ff0a7816 */ /* 0x000fe2000000000a */
[----:B---3--:R-:W-:Y:S02]  /*2e6e0*/  @!P6 IMAD.MOV.U32 R4, RZ, RZ, R9 ;  /* 0x000000ffff04e224 */ /* 0x008fe400078e0009 */
[----:B------:R-:W-:-:S05]  /*2e6f0*/  @!P6 IMAD.MOV.U32 R5, RZ, RZ, R26 ;  /* 0x000000ffff05e224 */ /* 0x000fca00078e001a */
[----:B------:R4:W3:Y:S01]  /*2e700*/  @!P6 LDG.E.U16 R8, desc[UR8][R4.64] ;  /* 0x000000080408e981 */ /* 0x0008e2000c1e1500 */
[----:B------:R-:W-:Y:S01]  /*2e710*/  PRMT R16, RZ, 0x7610, R16 ;  /* 0x00007610ff107816 */ /* 0x000fe20000000010 */
[----:B----4-:R-:W-:Y:S02]  /*2e720*/  @!P5 IMAD.MOV.U32 R5, RZ, RZ, R25 ;  /* 0x000000ffff05d224 */ /* 0x010fe400078e0019 */
[----:B------:R-:W-:-:S05]  /*2e730*/  @!P5 IMAD.MOV.U32 R4, RZ, RZ, R12 ;  /* 0x000000ffff04d224 */ /* 0x000fca00078e000c */
[----:B------:R0:W4:Y:S02]  /*2e740*/  @!P5 LDG.E.U16 R10, desc[UR8][R4.64] ;  /* 0x00000008040ad981 */ /* 0x000124000c1e1500 */
[----:B0-----:R-:W-:Y:S01]  /*2e750*/  @!P6 IMAD.MOV.U32 R5, RZ, RZ, R24 ;  /* 0x000000ffff05e224 */ /* 0x001fe200078e0018 */
[----:B--2---:R-:W-:-:S05]  /*2e760*/  @!P6 MOV R4, R6 ;  /* 0x000000060004e202 */ /* 0x004fca0000000f00 */
[----:B------:R-:W2:Y:S04]  /*2e770*/  @!P6 LDG.E.U16 R16, desc[UR8][R4.64] ;  /* 0x000000080410e981 */ /* 0x000ea8000c1e1500 */
[----:B------:R0:W-:Y:S04]  /*2e780*/  STL [R1+0x38], R7 ;  /* 0x0000380701007387 */ /* 0x0001e80000100800 */
[----:B0-----:R-:W2:Y:S04]  /*2e790*/  LDL R7, [R1+0x1b48] ;  /* 0x001b480001077983 */ /* 0x001ea80000100800 */
[----:B------:R-:W-:Y:S04]  /*2e7a0*/  STL [R1+0x48], R28 ;  /* 0x0000481c01007387 */ /* 0x000fe80000100800 */
[----:B------:R-:W2:Y:S04]  /*2e7b0*/  LDL R9, [R1+0x1b3c] ;  /* 0x001b3c0001097983 */ /* 0x000ea80000100800 */
[----:B---3--:R0:W-:Y:S04]  /*2e7c0*/  STL [R1+0x34], R8 ;  /* 0x0000340801007387 */ /* 0x0081e80000100800 */
[----:B------:R-:W3:Y:S04]  /*2e7d0*/  LDL R12, [R1+0x1b04] ;  /* 0x001b0400010c7983 */ /* 0x000ee80000100800 */
[----:B0-----:R-:W3:Y:S04]  /*2e7e0*/  LDL R8, [R1+0x1b40] ;  /* 0x001b400001087983 */ /* 0x001ee80000100800 */
[----:B----4-:R0:W-:Y:S04]  /*2e7f0*/  STL [R1+0x30], R10 ;  /* 0x0000300a01007387 */ /* 0x0101e80000100800 */
[----:B------:R-:W4:Y:S04]  /*2e800*/  LDL R6, [R1+0x1b00] ;  /* 0x001b000001067983 */ /* 0x000f280000100800 */
[----:B0-----:R-:W4:Y:S04]  /*2e810*/  LDL R10, [R1+0x1b08] ;  /* 0x001b0800010a7983 */ /* 0x001f280000100800 */
[----:B--2---:R0:W-:Y:S04]  /*2e820*/  STL [R1+0x2c], R16 ;  /* 0x00002c1001007387 */ /* 0x0041e80000100800 */
[----:B0-----:R-:W2:Y:S01]  /*2e830*/  LDL R16, [R1+0x1afc] ;  /* 0x001afc0001107983 */ /* 0x001ea20000100800 */
[----:B------:R-:W-:Y:S01]  /*2e840*/  PRMT R23, RZ, 0x7610, R23 ;  /* 0x00007610ff177816 */ /* 0x000fe20000000017 */
[----:B------:R-:W-:-:S02]  /*2e850*/  @!P5 IMAD.MOV.U32 R5, RZ, RZ, R11 ;  /* 0x000000ffff05d224 */ /* 0x000fc400078e000b */
[----:B------:R-:W2:Y:S01]  /*2e860*/  LDL R11, [R1+0x1ac4] ;  /* 0x001ac400010b7983 */ /* 0x000ea20000100800 */
[----:B------:R-:W-:-:S03]  /*2e870*/  @!P5 IMAD.MOV.U32 R4, RZ, RZ, R7 ;  /* 0x000000ffff04d224 */ /* 0x000fc600078e0007 */
[----:B------:R-:W2:Y:S01]  /*2e880*/  LDL R7, [R1+0x1ac8] ;  /* 0x001ac80001077983 */ /* 0x000ea20000100800 */
[----:B------:R-:W-:-:S03]  /*2e890*/  PRMT R22, RZ, 0x7610, R22 ;  /* 0x00007610ff167816 */ /* 0x000fc60000000016 */
[----:B------:R0:W2:Y:S01]  /*2e8a0*/  @!P5 LDG.E.U16 R23, desc[UR8][R4.64] ;  /* 0x000000080417d981 */ /* 0x0000a2000c1e1500 */
[----:B------:R-:W-:Y:S01]  /*2e8b0*/  PRMT R21, RZ, 0x7610, R21 ;  /* 0x00007610ff157816 */ /* 0x000fe20000000015 */
[----:B0-----:R-:W-:Y:S02]  /*2e8c0*/  @!P6 IMAD.MOV.U32 R5, RZ, RZ, R9 ;  /* 0x000000ffff05e224 */ /* 0x001fe400078e0009 */
[----:B------:R-:W2:Y:S01]  /*2e8d0*/  LDL R9, [R1+0x1abc] ;  /* 0x001abc0001097983 */ /* 0x000ea20000100800 */
[----:B---3--:R-:W-:-:S03]  /*2e8e0*/  @!P6 IMAD.MOV.U32 R4, RZ, RZ, R8 ;  /* 0x000000ffff04e224 */ /* 0x008fc600078e0008 */
[----:B------:R-:W3:Y:S04]  /*2e8f0*/  LDL R8, [R1+0x1ac0] ;  /* 0x001ac00001087983 */ /* 0x000ee80000100800 */
[----:B------:R0:W3:Y:S02]  /*2e900*/  @!P6 LDG.E.U16 R22, desc[UR8][R4.64] ;  /* 0x000000080416e981 */ /* 0x0000e4000c1e1500 */
[----:B0-----:R-:W-:Y:S02]  /*2e910*/  @!P5 IMAD.MOV.U32 R5, RZ, RZ, R12 ;  /* 0x000000ffff05d224 */ /* 0x001fe400078e000c */
[----:B------:R-:W3:Y:S01]  /*2e920*/  LDL R12, [R1+0x1a84] ;  /* 0x001a8400010c7983 */ /* 0x000ee20000100800 */
[----:B----4-:R-:W-:-:S03]  /*2e930*/  @!P5 IMAD.MOV.U32 R4, RZ, RZ, R10 ;  /* 0x000000ffff04d224 */ /* 0x010fc600078e000a */
[----:B------:R-:W4:Y:S04]  /*2e940*/  LDL R10, [R1+0x1a88] ;  /* 0x001a8800010a7983 */ /* 0x000f280000100800 */
[----:B------:R0:W4:Y:S02]  /*2e950*/  @!P5 LDG.E.U16 R21, desc[UR8][R4.64] ;  /* 0x000000080415d981 */ /* 0x000124000c1e1500 */
[----:B0-----:R-:W-:Y:S02]  /*2e960*/  @!P6 IMAD.MOV.U32 R4, RZ, RZ, R6 ;  /* 0x000000ffff04e224 */ /* 0x001fe400078e0006 */
[----:B------:R-:W4:Y:S01]  /*2e970*/  LDL R6, [R1+0x1a80] ;  /* 0x001a800001067983 */ /* 0x000f220000100800 */
[----:B--2---:R-:W-:-:S03]  /*2e980*/  @!P6 MOV R5, R16 ;  /* 0x000000100005e202 */ /* 0x004fc60000000f00 */
[----:B------:R-:W2:Y:S01]  /*2e990*/  LDL R16, [R1+0x1a7c] ;  /* 0x001a7c0001107983 */ /* 0x000ea20000100800 */
[----:B------:R-:W-:Y:S02]  /*2e9a0*/  PRMT R20, RZ, 0x7610, R20 ;  /* 0x00007610ff147816 */ /* 0x000fe40000000014 */
[----:B------:R-:W-:-:S04]  /*2e9b0*/  PRMT R19, RZ, 0x7610, R19 ;  /* 0x00007610ff137816 */ /* 0x000fc80000000013 */
[----:B------:R0:W2:Y:S01]  /*2e9c0*/  @!P6 LDG.E.U16 R20, desc[UR8][R4.64] ;  /* 0x000000080414e981 */ /* 0x0000a2000c1e1500 */
[----:B------:R-:W-:Y:S01]  /*2e9d0*/  PRMT R18, RZ, 0x7610, R18 ;  /* 0x00007610ff127816 */ /* 0x000fe20000000012 */
[----:B0-----:R-:W-:Y:S02]  /*2e9e0*/  @!P5 IMAD.MOV.U32 R4, RZ, RZ, R7 ;  /* 0x000000ffff04d224 */ /* 0x001fe400078e0007 */
[----:B------:R-:W-:Y:S01]  /*2e9f0*/  @!P5 IMAD.MOV.U32 R5, RZ, RZ, R11 ;  /* 0x000000ffff05d224 */ /* 0x000fe200078e000b */
[----:B------:R-:W-:Y:S01]  /*2ea00*/  PRMT R17, RZ, 0x7610, R17 ;  /* 0x00007610ff117816 */ /* 0x000fe20000000011 */
[----:B------:R-:W2:Y:S04]  /*2ea10*/  LDL R11, [R1+0x1a44] ;  /* 0x001a4400010b7983 */ /* 0x000ea80000100800 */
[----:B------:R3:W2:Y:S01]  /*2ea20*/  @!P5 LDG.E.U16 R19, desc[UR8][R4.64] ;  /* 0x000000080413d981 */ /* 0x0006a2000c1e1500 */
[----:B------:R-:W-:-:S03]  /*2ea30*/  PRMT R14, RZ, 0x7610, R14 ;  /* 0x00007610ff0e7816 */ /* 0x000fc6000000000e */
[----:B------:R-:W2:Y:S01]  /*2ea40*/  LDL R7, [R1+0x1a48] ;  /* 0x001a480001077983 */ /* 0x000ea20000100800 */
[----:B---3--:R-:W-:Y:S02]  /*2ea50*/  @!P6 IMAD.MOV.U32 R4, RZ, RZ, R8 ;  /* 0x000000ffff04e224 */ /* 0x008fe400078e0008 */
[----:B------:R-:W-:Y:S01]  /*2ea60*/  @!P6 IMAD.MOV.U32 R5, RZ, RZ, R9 ;  /* 0x000000ffff05e224 */ /* 0x000fe200078e0009 */
[----:B------:R-:W3:Y:S04]  /*2ea70*/  LDL R8, [R1+0x1a40] ;  /* 0x001a400001087983 */ /* 0x000ee80000100800 */
[----:B------:R0:W3:Y:S04]  /*2ea80*/  @!P6 LDG.E.U16 R18, desc[UR8][R4.64] ;  /* 0x000000080412e981 */ /* 0x0000e8000c1e1500 */
[----:B------:R-:W3:Y:S01]  /*2ea90*/  LDL R9, [R1+0x1a3c] ;  /* 0x001a3c0001097983 */ /* 0x000ee20000100800 */
[----:B0-----:R-:W-:-:S02]  /*2eaa0*/  @!P5 IMAD.MOV.U32 R5, RZ, RZ, R12 ;  /* 0x000000ffff05d224 */ /* 0x001fc400078e000c */
[----:B----4-:R-:W-:Y:S01]  /*2eab0*/  @!P5 IMAD.MOV.U32 R4, RZ, RZ, R10 ;  /* 0x000000ffff04d224 */ /* 0x010fe200078e000a */
[----:B------:R-:W4:Y:S04]  /*2eac0*/  LDL R12, [R1+0x1a04] ;  /* 0x001a0400010c7983 */ /* 0x000f280000100800 */
[----:B------:R0:W4:Y:S04]  /*2ead0*/  @!P5 LDG.E.U16 R17, desc[UR8][R4.64] ;  /* 0x000000080411d981 */ /* 0x000128000c1e1500 */
[----:B------:R-:W4:Y:S01]  /*2eae0*/  LDL R10, [R1+0x1a08] ;  /* 0x001a0800010a7983 */ /* 0x000f220000100800 */
[----:B0-----:R-:W-:-:S02]  /*2eaf0*/  @!P6 IMAD.MOV.U32 R4, RZ, RZ, R6 ;  /* 0x000000ffff04e224 */ /* 0x001fc400078e0006 */
[----:B--2---:R-:W-:-:S05]  /*2eb00*/  @!P6 IMAD.MOV.U32 R5, RZ, RZ, R16 ;  /* 0x000000ffff05e224 */ /* 0x004fca00078e0010 */
[----:B------:R0:W2:Y:S04]  /*2eb10*/  @!P6 LDG.E.U16 R14, desc[UR8][R4.64] ;  /* 0x00000008040ee981 */ /* 0x0000a8000c1e1500 */
[----:B------:R-:W-:Y:S04]  /*2eb20*/  STL [R1+0x28], R23 ;  /* 0x0000281701007387 */ /* 0x000fe80000100800 */
[----:B------:R-:W2:Y:S04]  /*2eb30*/  LDL R6, [R1+0x1a00] ;  /* 0x001a000001067983 */ /* 0x000ea80000100800 */
[----:B------:R-:W-:Y:S01]  /*2eb40*/  STL [R1+0x24], R22 ;  /* 0x0000241601007387 */ /* 0x000fe20000100800 */
[----:B0-----:R-:W-:-:S03]  /*2eb50*/  @!P5 IMAD.MOV.U32 R5, RZ, RZ, R11 ;  /* 0x000000ffff05d224 */ /* 0x001fc600078e000b */
[----:B------:R-:W2:Y:S01]  /*2eb60*/  LDL R11, [R1+0x19fc] ;  /* 0x0019fc00010b7983 */ /* 0x000ea20000100800 */
[----:B------:R-:W-:Y:S02]  /*2eb70*/  @!P5 MOV R4, R7 ;  /* 0x000000070004d202 */ /* 0x000fe40000000f00 */
[----:B------:R-:W-:Y:S02]  /*2eb80*/  PRMT R15, RZ, 0x7610, R15 ;  /* 0x00007610ff0f7816 */ /* 0x000fe4000000000f */
[----:B------:R-:W-:-:S04]  /*2eb90*/  PRMT R13, RZ, 0x7610, R13 ;  /* 0x00007610ff0d7816 */ /* 0x000fc8000000000d */
[----:B------:R3:W2:Y:S02]  /*2eba0*/  @!P5 LDG.E.U16 R15, desc[UR8][R4.64] ;  /* 0x00000008040fd981 */ /* 0x0006a4000c1e1500 */
[----:B---3--:R-:W-:Y:S02]  /*2ebb0*/  @!P6 IMAD.MOV.U32 R4, RZ, RZ, R8 ;  /* 0x000000ffff04e224 */ /* 0x008fe400078e0008 */
[----:B------:R-:W-:-:S05]  /*2ebc0*/  @!P6 IMAD.MOV.U32 R5, RZ, RZ, R9 ;  /* 0x000000ffff05e224 */ /* 0x000fca00078e0009 */
[----:B------:R4:W3:Y:S01]  /*2ebd0*/  @!P6 LDG.E.U16 R13, desc[UR8][R4.64] ;  /* 0x00000008040de981 */ /* 0x0008e2000c1e1500 */
[----:B------:R-:W-:Y:S01]  /*2ebe0*/  PRMT R61, RZ, 0x7610, R61 ;  /* 0x00007610ff3d7816 */ /* 0x000fe2000000003d */
[----:B----4-:R-:W-:Y:S02]  /*2ebf0*/  @!P5 IMAD.MOV.U32 R4, RZ, RZ, R10 ;  /* 0x000000ffff04d224 */ /* 0x010fe400078e000a */
[----:B------:R-:W-:-:S05]  /*2ec00*/  @!P5 IMAD.MOV.U32 R5, RZ, RZ, R12 ;  /* 0x000000ffff05d224 */ /* 0x000fca00078e000c */
[----:B------:R0:W4:Y:S04]  /*2ec10*/  @!P5 LDG.E.U16 R61, desc[UR8][R4.64] ;  /* 0x00000008043dd981 */ /* 0x000128000c1e1500 */
[----:B--2---:R1:W-:Y:S04]  /*2ec20*/  STL [R1+0xc], R14 ;  /* 0x00000c0e01007387 */ /* 0x0043e80000100800 */
[----:B------:R-:W2:Y:S04]  /*2ec30*/  LDL R7, [R1+0x19c8] ;  /* 0x0019c80001077983 */ /* 0x000ea80000100800 */
[----:B-1----:R-:W2:Y:S01]  /*2ec40*/  LDL R14, [R1+0x19c4] ;  /* 0x0019c400010e7983 */ /* 0x002ea20000100800 */
[----:B------:R-:W-:Y:S01]  /*2ec50*/  PRMT R59, RZ, 0x7610, R59 ;  /* 0x00007610ff3b7816 */ /* 0x000fe2000000003b */
[----:B0-----:R-:W-:-:S02]  /*2ec60*/  @!P6 IMAD.MOV.U32 R4, RZ, RZ, R6 ;  /* 0x000000ffff04e224 */ /* 0x001fc400078e0006 */
[----:B------:R-:W-:Y:S01]  /*2ec70*/  @!P6 IMAD.MOV.U32 R5, RZ, RZ, R11 ;  /* 0x000000ffff05e224 */ /* 0x000fe200078e000b */
[----:B------:R-:W-:Y:S01]  /*2ec80*/  STL [R1+0x20], R21 ;  /* 0x0000201501007387 */ /* 0x000fe20000100800 */
[----:B------:R-:W-:-:S03]  /*2ec90*/  PRMT R58, RZ, 0x7610, R58 ;  /* 0x00007610ff3a7816 */ /* 0x000fc6000000003a */
[----:B------:R2:W2:Y:S04]  /*2eca0*/  @!P6 LDG.E.U16 R59, desc[UR8][R4.64] ;  /* 0x00000008043be981 */ /* 0x0004a8000c1e1500 */
[----:B------:R-:W2:Y:S04]  /*2ecb0*/  LDL R9, [R1+0x19bc] ;  /* 0x0019bc0001097983 */ /* 0x000ea80000100800 */
[----:B------:R-:W2:Y:S04]  /*2ecc0*/  LDL R8, [R1+0x19c0] ;  /* 0x0019c00001087983 */ /* 0x000ea80000100800 */
[----:B------:R-:W-:Y:S04]  /*2ecd0*/  STL [R1+0x1c], R20 ;  /* 0x00001c1401007387 */ /* 0x000fe80000100800 */
[----:B------:R0:W-:Y:S04]  /*2ece0*/  STL [R1+0x8], R15 ;  /* 0x0000080f01007387 */ /* 0x0001e80000100800 */
[----:B0-----:R-:W2:Y:S04]  /*2ecf0*/  LDL R15, [R1+0x1984] ;  /* 0x00198400010f7983 */ /* 0x001ea80000100800 */
[----:B---3--:R0:W-:Y:S04]  /*2ed00*/  STL [R1+0x4], R13 ;  /* 0x0000040d01007387 */ /* 0x0081e80000100800 */
[----:B------:R-:W-:Y:S04]  /*2ed10*/  STL [R1+0x18], R19 ;  /* 0x0000181301007387 */ /* 0x000fe80000100800 */
[----:B------:R-:W3:Y:S04]  /*2ed20*/  LDL R10, [R1+0x1980] ;  /* 0x00198000010a7983 */ /* 0x000ee80000100800 */
[----:B0-----:R-:W3:Y:S04]  /*2ed30*/  LDL R13, [R1+0x1988] ;  /* 0x00198800010d7983 */ /* 0x001ee80000100800 */
[----:B----4-:R-:W-:Y:S04]  /*2ed40*/  STL [R1+0x4138], R61 ;  /* 0x0041383d01007387 */ /* 0x010fe80000100800 */
[----:B------:R-:W-:Y:S04]  /*2ed50*/  STL [R1+0x14], R18 ;  /* 0x0000141201007387 */ /* 0x000fe80000100800 */
[----:B------:R-:W4:Y:S04]  /*2ed60*/  LDL R11, [R1+0x197c] ;  /* 0x00197c00010b7983 */ /* 0x000f280000100800 */
[----:B------:R-:W4:Y:S04]  /*2ed70*/  LDL R12, [R1+0x1944] ;  /* 0x00194400010c7983 */ /* 0x000f280000100800 */
[----:B------:R-:W4:Y:S01]  /*2ed80*/  LDL R6, [R1+0x1948] ;  /* 0x0019480001067983 */ /* 0x000f220000100800 */
[----:B--2---:R-:W-:Y:S01]  /*2ed90*/  @!P5 IMAD.MOV.U32 R4, RZ, RZ, R7 ;  /* 0x000000ffff04d224 */ /* 0x004fe200078e0007 */
[----:B------:R-:W-:-:S05]  /*2eda0*/  @!P5 MOV R5, R14 ;  /* 0x0000000e0005d202 */ /* 0x000fca0000000f00 */
[----:B------:R0:W2:Y:S01]  /*2edb0*/  @!P5 LDG.E.U16 R58, desc[UR8][R4.64] ;  /* 0x00000008043ad981 */ /* 0x0000a2000c1e1500 */
[----:B------:R-:W-:-:S03]  /*2edc0*/  PRMT R57, RZ, 0x7610, R57 ;  /* 0x00007610ff397816 */ /* 0x000fc60000000039 */
[----:B------:R1:W-:Y:S04]  /*2edd0*/  STL [R1+0x10], R17 ;  /* 0x0000101101007387 */ /* 0x0003e80000100800 */
[----:B------:R-:W-:Y:S04]  /*2ede0*/  STL [R1+0x413c], R59 ;  /* 0x00413c3b01007387 */ /* 0x000fe80000100800 */
[----:B------:R-:W2:Y:S01]  /*2edf0*/  LDL R14, [R1+0x193c] ;  /* 0x00193c00010e7983 */ /* 0x000ea20000100800 */
[----:B0-----:R-:W-:-:S03]  /*2ee00*/  @!P6 IMAD.MOV.U32 R5, RZ, RZ, R9 ;  /* 0x000000ffff05e224 */ /* 0x001fc600078e0009 */
[----:B------:R-:W2:Y:S01]  /*2ee10*/  LDL R7, [R1+0x1940] ;  /* 0x0019400001077983 */ /* 0x000ea20000100800 */
[----:B------:R-:W-:-:S05]  /*2ee20*/  @!P6 IMAD.MOV.U32 R4, RZ, RZ, R8 ;  /* 0x000000ffff04e224 */ /* 0x000fca00078e0008 */
[----:B------:R0:W2:Y:S01]  /*2ee30*/  @!P6 LDG.E.U16 R57, desc[UR8][R4.64] ;  /* 0x000000080439e981 */ /* 0x0000a2000c1e1500 */
[----:B------:R-:W-:Y:S01]  /*2ee40*/  PRMT R56, RZ, 0x7610, R56 ;  /* 0x00007610ff387816 */ /* 0x000fe20000000038 */
[----:B0-----:R-:W-:Y:S01]  /*2ee50*/  @!P5 IMAD.MOV.U32 R5, RZ, RZ, R15 ;  /* 0x000000ffff05d224 */ /* 0x001fe200078e000f */
[----:B------:R-:W-:Y:S01]  /*2ee60*/  PRMT R55, RZ, 0x7610, R55 ;  /* 0x00007610ff377816 */ /* 0x000fe20000000037 */
[----:B---3--:R-:W-:-:S05]  /*2ee70*/  @!P5 IMAD.MOV.U32 R4, RZ, RZ, R13 ;  /* 0x000000ffff04d224 */ /* 0x008fca00078e000d */
[----:B------:R0:W3:Y:S02]  /*2ee80*/  @!P5 LDG.E.U16 R56, desc[UR8][R4.64] ;  /* 0x000000080438d981 */ /* 0x0000e4000c1e1500 */
[----:B0-----:R-:W-:Y:S02]  /*2ee90*/  @!P6 IMAD.MOV.U32 R4, RZ, RZ, R10 ;  /* 0x000000ffff04e224 */ /* 0x001fe400078e000a */
[----:B----4-:R-:W-:-:S05]  /*2eea0*/  @!P6 IMAD.MOV.U32 R5, RZ, RZ, R11 ;  /* 0x000000ffff05e224 */ /* 0x010fca00078e000b */
[----:B------:R0:W4:Y:S04]  /*2eeb0*/  @!P6 LDG.E.U16 R55, desc[UR8][R4.64] ;  /* 0x000000080437e981 */ /* 0x000128000c1e1500 */
[----:B--2---:R-:W-:Y:S04]  /*2eec0*/  STL [R1+0x4140], R58 ;  /* 0x0041403a01007387 */ /* 0x004fe80000100800 */
[----:B------:R-:W2:Y:S04]  /*2eed0*/  LDL R9, [R1+0x1904] ;  /* 0x0019040001097983 */ /* 0x000ea80000100800 */
[----:B------:R-:W2:Y:S01]  /*2eee0*/  LDL R8, [R1+0x1908] ;  /* 0x0019080001087983 */ /* 0x000ea20000100800 */
[----:B------:R-:W-:Y:S01]  /*2eef0*/  PRMT R54, RZ, 0x7610, R54 ;  /* 0x00007610ff367816 */ /* 0x000fe20000000036 */
[----:B0-----:R-:W-:-:S02]  /*2ef00*/  @!P5 IMAD.MOV.U32 R4, RZ, RZ, R6 ;  /* 0x000000ffff04d224 */ /* 0x001fc400078e0006 */
[----:B------:R-:W-:-:S05]  /*2ef10*/  @!P5 IMAD.MOV.U32 R5, RZ, RZ, R12 ;  /* 0x000000ffff05d224 */ /* 0x000fca00078e000c */
[----:B------:R0:W2:Y:S01]  /*2ef20*/  @!P5 LDG.E.U16 R54, desc[UR8][R4.64] ;  /* 0x000000080436d981 */ /* 0x0000a2000c1e1500 */
[----:B------:R-:W-:Y:S02]  /*2ef30*/  PRMT R53, RZ, 0x7610, R53 ;  /* 0x00007610ff357816 */ /* 0x000fe40000000035 */
[----:B------:R-:W-:Y:S02]  /*2ef40*/  PRMT R52, RZ, 0x7610, R52 ;  /* 0x00007610ff347816 */ /* 0x000fe40000000034 */
[----:B0-----:R-:W-:Y:S01]  /*2ef50*/  @!P6 MOV R4, R7 ;  /* 0x000000070004e202 */ /* 0x001fe20000000f00 */
[----:B------:R-:W-:Y:S01]  /*2ef60*/  @!P6 IMAD.MOV.U32 R5, RZ, RZ, R14 ;  /* 0x000000ffff05e224 */ /* 0x000fe200078e000e */
[----:B------:R-:W-:Y:S04]  /*2ef70*/  STL [R1+0x4144], R57 ;  /* 0x0041443901007387 */ /* 0x000fe80000100800 */
[----:B------:R2:W2:Y:S04]  /*2ef80*/  @!P6 LDG.E.U16 R53, desc[UR8][R4.64] ;  /* 0x000000080435e981 */ /* 0x0004a8000c1e1500 */
[----:B-1----:R-:W2:Y:S04]  /*2ef90*/  LDL R17, [R1+0x18fc] ;  /* 0x0018fc0001117983 */ /* 0x002ea80000100800 */
[----:B------:R-:W2:Y:S04]  /*2efa0*/  LDL R16, [R1+0x1900] ;  /* 0x0019000001107983 */ /* 0x000ea80000100800 */
[----:B---3--:R-:W-:Y:S04]  /*2efb0*/  STL [R1+0x4148], R56 ;  /* 0x0041483801007387 */ /* 0x008fe80000100800 */
[----:B------:R-:W3:Y:S04]  /*2efc0*/  LDL R11, [R1+0x18c4] ;  /* 0x0018c400010b7983 */ /* 0x000ee80000100800 */
[----:B------:R-:W3:Y:S04]  /*2efd0*/  LDL R10, [R1+0x18c8] ;  /* 0x0018c800010a7983 */ /* 0x000ee80000100800 */
[----:B----4-:R-:W-:Y:S04]  /*2efe0*/  STL [R1+0x414c], R55 ;  /* 0x00414c3701007387 */ /* 0x010fe80000100800 */
[----:B------:R-:W4:Y:S04]  /*2eff0*/  LDL R13, [R1+0x18bc] ;  /* 0x0018bc00010d7983 */ /* 0x000f280000100800 */
[----:B------:R-:W4:Y:S04]  /*2f000*/  LDL R12, [R1+0x18c0] ;  /* 0x0018c000010c7983 */ /* 0x000f280000100800 */
[----:B------:R-:W4:Y:S01]  /*2f010*/  LDL R6, [R1+0x1888] ;  /* 0x0018880001067983 */ /* 0x000f220000100800 */
[----:B--2---:R-:W-:-:S02]  /*2f020*/  @!P5 IMAD.MOV.U32 R5, RZ, RZ, R9 ;  /* 0x000000ffff05d224 */ /* 0x004fc400078e0009 */
[----:B------:R-:W-:-:S05]  /*2f030*/  @!P5 IMAD.MOV.U32 R4, RZ, RZ, R8 ;  /* 0x000000ffff04d224 */ /* 0x000fca00078e0008 */
[----:B------:R0:W2:Y:S04]  /*2f040*/  @!P5 LDG.E.U16 R52, desc[UR8][R4.64] ;  /* 0x000000080434d981 */ /* 0x0000a8000c1e1500 */
[----:B------:R-:W-:Y:S04]  /*2f050*/  STL [R1+0x4150], R54 ;  /* 0x0041503601007387 */ /* 0x000fe80000100800 */
[----:B------:R-:W2:Y:S04]  /*2f060*/  LDL R7, [R1+0x1884] ;  /* 0x0018840001077983 */ /* 0x000ea80000100800 */
[----:B------:R-:W2:Y:S04]  /*2f070*/  LDL R15, [R1+0x187c] ;  /* 0x00187c00010f7983 */ /* 0x000ea80000100800 */
[----:B------:R-:W2:Y:S01]  /*2f080*/  LDL R14, [R1+0x1880] ;  /* 0x00188000010e7983 */ /* 0x000ea20000100800 */
[----:B------:R-:W-:-:S03]  /*2f090*/  PRMT R48, RZ, 0x7610, R48 ;  /* 0x00007610ff307816 */ /* 0x000fc60000000030 */
[----:B------:R-:W-:Y:S04]  /*2f0a0*/  STL [R1+0x4154], R53 ;  /* 0x0041543501007387 */ /* 0x000fe80000100800 */
[----:B------:R-:W2:Y:S01]  /*2f0b0*/  LDL R9, [R1+0x1844] ;  /* 0x0018440001097983 */ /* 0x000ea20000100800 */
[----:B0-----:R-:W-:-:S03]  /*2f0c0*/  @!P6 IMAD.MOV.U32 R5, RZ, RZ, R17 ;  /* 0x000000ffff05e224 */ /* 0x001fc600078e0011 */
[----:B------:R-:W2:Y:S01]  /*2f0d0*/  LDL R8, [R1+0x1848] ;  /* 0x0018480001087983 */ /* 0x000ea20000100800 */
[----:B------:R-:W-:-:S05]  /*2f0e0*/  @!P6 IMAD.MOV.U32 R4, RZ, RZ, R16 ;  /* 0x000000ffff04e224 */ /* 0x000fca00078e0010 */
[----:B------:R3:W2:Y:S01]  /*2f0f0*/  @!P6 LDG.E.U16 R48, desc[UR8][R4.64] ;  /* 0x000000080430e981 */ /* 0x0006a2000c1e1500 */
[----:B------:R-:W-:Y:S01]  /*2f100*/  PRMT R46, RZ, 0x7610, R46 ;  /* 0x00007610ff2e7816 */ /* 0x000fe2000000002e */
[----:B---3--:R-:W-:Y:S02]  /*2f110*/  @!P5 IMAD.MOV.U32 R5, RZ, RZ, R11 ;  /* 0x000000ffff05d224 */ /* 0x008fe400078e000b */
[----:B------:R-:W-:-:S05]  /*2f120*/  @!P5 IMAD.MOV.U32 R4, RZ, RZ, R10 ;  /* 0x000000ffff04d224 */ /* 0x000fca00078e000a */
[----:B------:R4:W3:Y:S01]  /*2f130*/  @!P5 LDG.E.U16 R46, desc[UR8][R4.64] ;  /* 0x00000008042ed981 */ /* 0x0008e2000c1e1500 */
[----:B------:R-:W-:Y:S02]  /*2f140*/  PRMT R44, RZ, 0x7610, R44 ;  /* 0x00007610ff2c7816 */ /* 0x000fe4000000002c */
[----:B----4-:R-:W-:Y:S01]  /*2f150*/  @!P6 MOV R5, R13 ;  /* 0x0000000d0005e202 */ /* 0x010fe20000000f00 */
[----:B------:R-:W-:-:S05]  /*2f160*/  @!P6 IMAD.MOV.U32 R4, RZ, RZ, R12 ;  /* 0x000000ffff04e224 */ /* 0x000fca00078e000c */
[----:B------:R0:W4:Y:S04]  /*2f170*/  @!P6 LDG.E.U16 R44, desc[UR8][R4.64] ;  /* 0x00000008042ce981 */ /* 0x000128000c1e1500 */
[----:B--2---:R-:W-:Y:S04]  /*2f180*/  STL [R1+0x4158], R52 ;  /* 0x0041583401007387 */ /* 0x004fe80000100800 */
[----:B------:R-:W2:Y:S04]  /*2f190*/  LDL R17, [R1+0x183c] ;  /* 0x00183c0001117983 */ /* 0x000ea80000100800 */
[----:B------:R-:W2:Y:S01]  /*2f1a0*/  LDL R16, [R1+0x1840] ;  /* 0x0018400001107983 */ /* 0x000ea20000100800 */
[----:B------:R-:W-:Y:S01]  /*2f1b0*/  PRMT R42, RZ, 0x7610, R42 ;  /* 0x00007610ff2a7816 */ /* 0x000fe2000000002a */
[----:B0-----:R-:W-:-:S02]  /*2f1c0*/  @!P5 IMAD.MOV.U32 R4, RZ, RZ, R6 ;  /* 0x000000ffff04d224 */ /* 0x001fc400078e0006 */
[----:B------:R-:W-:Y:S01]  /*2f1d0*/  @!P5 IMAD.MOV.U32 R5, RZ, RZ, R7 ;  /* 0x000000ffff05d224 */ /* 0x000fe200078e0007 */
[----:B------:R-:W-:-:S04]  /*2f1e0*/  PRMT R40, RZ, 0x7610, R40 ;  /* 0x00007610ff287816 */ /* 0x000fc80000000028 */
[----:B------:R0:W2:Y:S01]  /*2f1f0*/  @!P5 LDG.E.U16 R42, desc[UR8][R4.64] ;  /* 0x00000008042ad981 */ /* 0x0000a2000c1e1500 */
[----:B------:R-:W-:Y:S01]  /*2f200*/  PRMT R38, RZ, 0x7610, R38 ;  /* 0x00007610ff267816 */ /* 0x000fe20000000026 */
[----:B0-----:R-:W-:Y:S02]  /*2f210*/  @!P6 IMAD.MOV.U32 R4, RZ, RZ, R14 ;  /* 0x000000ffff04e224 */ /* 0x001fe400078e000e */
[----:B------:R-:W-:-:S05]  /*2f220*/  @!P6 IMAD.MOV.U32 R5, RZ, RZ, R15 ;  /* 0x000000ffff05e224 */ /* 0x000fca00078e000f */
[----:B------:R0:W2:Y:S01]  /*2f230*/  @!P6 LDG.E.U16 R40, desc[UR8][R4.64] ;  /* 0x000000080428e981 */ /* 0x0000a2000c1e1500 */
[----:B------:R-:W-:-:S03]  /*2f240*/  PRMT R36, RZ, 0x7610, R36 ;  /* 0x00007610ff247816 */ /* 0x000fc60000000024 */
[----:B------:R-:W-:Y:S04]  /*2f250*/  STL [R1+0x415c], R48 ;  /* 0x00415c3001007387 */ /* 0x000fe80000100800 */
[----:B------:R-:W2:Y:S01]  /*2f260*/  LDL R11, [R1+0x1804] ;  /* 0x00180400010b7983 */ /* 0x000ea20000100800 */
[----:B0-----:R-:W-:Y:S02]  /*2f270*/  @!P5 IMAD.MOV.U32 R4, RZ, RZ, R8 ;  /* 0x000000ffff04d224 */ /* 0x001fe400078e0008 */
[----:B------:R-:W-:Y:S01]  /*2f280*/  @!P5 IMAD.MOV.U32 R5, RZ, RZ, R9 ;  /* 0x000000ffff05d224 */ /* 0x000fe200078e0009 */
[----:B------:R-:W2:Y:S04]  /*2f290*/  LDL R10, [R1+0x1808] ;  /* 0x00180800010a7983 */ /* 0x000ea80000100800 */
[----:B------:R2:W2:Y:S04]  /*2f2a0*/  @!P5 LDG.E.U16 R38, desc[UR8][R4.64] ;  /* 0x000000080426d981 */ /* 0x0004a8000c1e1500 */
[----:B---3--:R-:W-:Y:S04]  /*2f2b0*/  STL [R1+0x4160], R46 ;  /* 0x0041602e01007387 */ /* 0x008fe80000100800 */
[----:B------:R-:W3:Y:S04]  /*2f2c0*/  LDL R13, [R1+0x17fc] ;  /* 0x0017fc00010d7983 */ /* 0x000ee80000100800 */
[----:B------:R-:W3:Y:S04]  /*2f2d0*/  LDL R12, [R1+0x1800] ;  /* 0x00180000010c7983 */ /* 0x000ee80000100800 */
[----:B----4-:R-:W-:Y:S04]  /*2f2e0*/  STL [R1+0x4164], R44 ;  /* 0x0041642c01007387 */ /* 0x010fe80000100800 */
[----:B------:R-:W4:Y:S04]  /*2f2f0*/  LDL R7, [R1+0x17c4] ;  /* 0x0017c40001077983 */ /* 0x000f280000100800 */
[----:B------:R-:W4:Y:S01]  /*2f300*/  LDL R6, [R1+0x17c8] ;  /* 0x0017c80001067983 */ /* 0x000f220000100800 */
[----:B--2---:R-:W-:-:S02]  /*2f310*/  @!P6 IMAD.MOV.U32 R5, RZ, RZ, R17 ;  /* 0x000000ffff05e224 */ /* 0x004fc400078e0011 */
[----:B------:R-:W-:-:S05]  /*2f320*/  @!P6 IMAD.MOV.U32 R4, RZ, RZ, R16 ;  /* 0x000000ffff04e224 */ /* 0x000fca00078e0010 */
[----:B------:R0:W2:Y:S04]  /*2f330*/  @!P6 LDG.E.U16 R36, desc[UR8][R4.64] ;  /* 0x000000080424e981 */ /* 0x0000a8000c1e1500 */
[----:B------:R-:W-:Y:S04]  /*2f340*/  STL [R1+0x4168], R42 ;  /* 0x0041682a01007387 */ /* 0x000fe80000100800 */
[----:B------:R-:W2:Y:S04]  /*2f350*/  LDL R15, [R1+0x17bc] ;  /* 0x0017bc00010f7983 */ /* 0x000ea80000100800 */
[----:B------:R-:W2:Y:S01]  /*2f360*/  LDL R14, [R1+0x17c0] ;  /* 0x0017c000010e7983 */ /* 0x000ea20000100800 */
[----:B------:R-:W-:-:S03]  /*2f370*/  PRMT R34, RZ, 0x7610, R34 ;  /* 0x00007610ff227816 */ /* 0x000fc60000000022 */
[----:B------:R-:W-:Y:S04]  /*2f380*/  STL [R1+0x416c], R40 ;  /* 0x00416c2801007387 */ /* 0x000fe80000100800 */
[----:B------:R-:W2:Y:S04]  /*2f390*/  LDL R9, [R1+0x1784] ;  /* 0x0017840001097983 */ /* 0x000ea80000100800 */
[----:B------:R-:W2:Y:S01]  /*2f3a0*/  LDL R8, [R1+0x1788] ;  /* 0x0017880001087983 */ /* 0x000ea20000100800 */
[----:B0-----:R-:W-:Y:S01]  /*2f3b0*/  @!P5 IMAD.MOV.U32 R5, RZ, RZ, R11 ;  /* 0x000000ffff05d224 */ /* 0x001fe200078e000b */
[----:B------:R-:W-:-:S02]  /*2f3c0*/  @!P5 MOV R4, R10 ;  /* 0x0000000a0004d202 */ /* 0x000fc40000000f00 */
[----:B------:R-:W-:Y:S04]  /*2f3d0*/  STL [R1+0x4170], R38 ;  /* 0x0041702601007387 */ /* 0x000fe80000100800 */
[----:B------:R-:W2:Y:S04]  /*2f3e0*/  LDL R21, [R1+0x177c] ;  /* 0x00177c0001157983 */ /* 0x000ea80000100800 */
[----:B------:R-:W2:Y:S04]  /*2f3f0*/  LDL R17, [R1+0x1780] ;  /* 0x0017800001117983 */ /* 0x000ea80000100800 */
[----:B------:R3:W2:Y:S01]  /*2f400*/  @!P5 LDG.E.U16 R34, desc[UR8][R4.64] ;  /* 0x000000080422d981 */ /* 0x0006a2000c1e1500 */
[----:B------:R-:W-:-:S02]  /*2f410*/  PRMT R32, RZ, 0x7610, R32 ;  /* 0x00007610ff207816 */ /* 0x000fc40000000020 */
[----:B------:R-:W-:Y:S01]  /*2f420*/  PRMT R30, RZ, 0x7610, R30 ;  /* 0x00007610ff1e7816 */ /* 0x000fe2000000001e */
[----:B---3--:R-:W-:Y:S02]  /*2f430*/  @!P6 IMAD.MOV.U32 R4, RZ, RZ, R12 ;  /* 0x000000ffff04e224 */ /* 0x008fe400078e000c */
[----:B------:R-:W-:-:S05]  /*2f440*/  @!P6 IMAD.MOV.U32 R5, RZ, RZ, R13 ;  /* 0x000000ffff05e224 */ /* 0x000fca00078e000d */
[----:B------:R0:W3:Y:S04]  /*2f450*/  @!P6 LDG.E.U16 R32, desc[UR8][R4.64] ;  /* 0x000000080420e981 */ /* 0x0000e8000c1e1500 */
[----:B----4-:R1:W4:Y:S04]  /*2f460*/  @!P5 LDG.E.U16 R30, desc[UR8][R6.64] ;  /* 0x00000008061ed981 */ /* 0x010328000c1e1500 */
[----:B--2---:R-:W-:Y:S04]  /*2f470*/  STL [R1+0x4174], R36 ;  /* 0x0041742401007387 */ /* 0x004fe80000100800 */
[----:B------:R-:W2:Y:S04]  /*2f480*/  LDL R11, [R1+0x1744] ;  /* 0x00174400010b7983 */ /* 0x000ea80000100800 */
[----:B------:R-:W2:Y:S01]  /*2f490*/  LDL R10, [R1+0x1748] ;  /* 0x00174800010a7983 */ /* 0x000ea20000100800 */
[----:B0-----:R-:W-:Y:S01]  /*2f4a0*/  PRMT R4, RZ, 0x7610, R4 ;  /* 0x00007610ff047816 */ /* 0x001fe20000000004 */
[----:B-1----:R-:W-:Y:S01]  /*2f4b0*/  @!P6 IMAD.MOV.U32 R7, RZ, RZ, R15 ;  /* 0x000000ffff07e224 */ /* 0x002fe200078e000f */
[----:B------:R-:W-:Y:S01]  /*2f4c0*/  PRMT R5, RZ, 0x7610, R5 ;  /* 0x00007610ff057816 */ /* 0x000fe20000000005 */
[----:B------:R-:W-:-:S05]  /*2f4d0*/  @!P6 IMAD.MOV.U32 R6, RZ, RZ, R14 ;  /* 0x000000ffff06e224 */ /* 0x000fca00078e000e */
[----:B------:R0:W2:Y:S02]  /*2f4e0*/  @!P6 LDG.E.U16 R4, desc[UR8][R6.64] ;  /* 0x000000080604e981 */ /* 0x0000a4000c1e1500 */
[----:B0-----:R-:W-:Y:S02]  /*2f4f0*/  PRMT R6, RZ, 0x7610, R6 ;  /* 0x00007610ff067816 */ /* 0x001fe40000000006 */
[----:B------:R0:W2:Y:S01]  /*2f500*/  @!P5 LDG.E.U16 R5, desc[UR8][R8.64] ;  /* 0x000000080805d981 */ /* 0x0000a2000c1e1500 */
[----:B------:R-:W-:Y:S01]  /*2f510*/  PRMT R7, RZ, 0x7610, R7 ;  /* 0x00007610ff077816 */ /* 0x000fe20000000007 */
[----:B0-----:R-:W-:Y:S02]  /*2f520*/  @!P6 IMAD.MOV.U32 R9, RZ, RZ, R21 ;  /* 0x000000ffff09e224 */ /* 0x001fe400078e0015 */
[----:B------:R-:W-:Y:S01]  /*2f530*/  @!P6 IMAD.MOV.U32 R8, RZ, RZ, R17 ;  /* 0x000000ffff08e224 */ /* 0x000fe200078e0011 */
[----:B------:R-:W-:Y:S04]  /*2f540*/  STL [R1+0x4178], R34 ;  /* 0x0041782201007387 */ /* 0x000fe80000100800 */
[----:B------:R0:W2:Y:S04]  /*2f550*/  @!P6 LDG.E.U16 R6, desc[UR8][R8.64] ;  /* 0x000000080806e981 */ /* 0x0000a8000c1e1500 */
[----:B------:R-:W2:Y:S04]  /*2f560*/  LDL R16, [R1+0x1740] ;  /* 0x0017400001107983 */ /* 0x000ea80000100800 */
[----:B------:R-:W2:Y:S04]  /*2f570*/  LDL R20, [R1+0x173c] ;  /* 0x00173c0001147983 */ /* 0x000ea80000100800 */
[----:B---3--:R-:W-:Y:S04]  /*2f580*/  STL [R1+0x417c], R32 ;  /* 0x00417c2001007387 */ /* 0x008fe80000100800 */
[----:B------:R-:W3:Y:S04]  /*2f590*/  LDL R13, [R1+0x1704] ;  /* 0x00170400010d7983 */ /* 0x000ee80000100800 */
[----:B------:R-:W3:Y:S04]  /*2f5a0*/  LDL R12, [R1+0x1708] ;  /* 0x00170800010c7983 */ /* 0x000ee80000100800 */
[----:B----4-:R-:W-:Y:S04]  /*2f5b0*/  STL [R1+0x4180], R30 ;  /* 0x0041801e01007387 */ /* 0x010fe80000100800 */
[----:B------:R-:W4:Y:S04]  /*2f5c0*/  LDL R19, [R1+0x16fc] ;  /* 0x0016fc0001137983 */ /* 0x000f280000100800 */
[----:B------:R-:W4:Y:S04]  /*2f5d0*/  LDL R18, [R1+0x1700] ;  /* 0x0017000001127983 */ /* 0x000f280000100800 */
[----:B--2---:R1:W2:Y:S01]  /*2f5e0*/  @!P5 LDG.E.U16 R7, desc[UR8][R10.64] ;  /* 0x000000080a07d981 */ /* 0x0042a2000c1e1500 */
[----:B0-----:R-:W-:-:S03]  /*2f5f0*/  PRMT R8, RZ, 0x7610, R8 ;  /* 0x00007610ff087816 */ /* 0x001fc60000000008 */
[----:B------:R-:W-:Y:S04]  /*2f600*/  STL [R1+0x4184], R4 ;  /* 0x0041840401007387 */ /* 0x000fe80000100800 */
[----:B------:R-:W2:Y:S04]  /*2f610*/  LDL R15, [R1+0x16c4] ;  /* 0x0016c400010f7983 */ /* 0x000ea80000100800 */
[----:B------:R-:W2:Y:S04]  /*2f620*/  LDL R14, [R1+0x16c8] ;  /* 0x0016c800010e7983 */ /* 0x000ea80000100800 */
[----:B------:R-:W-:Y:S04]  /*2f630*/  STL [R1+0x4188], R5 ;  /* 0x0041880501007387 */ /* 0x000fe80000100800 */
[----:B------:R-:W-:Y:S04]  /*2f640*/  STL [R1+0x418c], R6 ;  /* 0x00418c0601007387 */ /* 0x000fe80000100800 */
[----:B------:R-:W2:Y:S01]  /*2f650*/  LDL R22, [R1+0x16bc] ;  /* 0x0016bc0001167983 */ /* 0x000ea20000100800 */
[----:B-1----:R-:W-:-:S03]  /*2f660*/  @!P6 IMAD.MOV.U32 R10, RZ, RZ, R16 ;  /* 0x000000ffff0ae224 */ /* 0x002fc600078e0010 */
[----:B------:R-:W2:Y:S01]  /*2f670*/  LDL R17, [R1+0x16c0] ;  /* 0x0016c00001117983 */ /* 0x000ea20000100800 */
[----:B------:R-:W-:-:S05]  /*2f680*/  @!P6 MOV R11, R20 ;  /* 0x00000014000be202 */ /* 0x000fca0000000f00 */
[----:B------:R0:W2:Y:S01]  /*2f690*/  @!P6 LDG.E.U16 R8, desc[UR8][R10.64] ;  /* 0x000000080a08e981 */ /* 0x0000a2000c1e1500 */
[----:B------:R-:W-:-:S06]  /*2f6a0*/  PRMT R9, RZ, 0x7610, R9 ;  /* 0x00007610ff097816 */ /* 0x000fcc0000000009 */
[----:B---3--:R4:W3:Y:S01]  /*2f6b0*/  @!P5 LDG.E.U16 R9, desc[UR8][R12.64] ;  /* 0x000000080c09d981 */ /* 0x0088e2000c1e1500 */
[----:B0-----:R-:W-:Y:S01]  /*2f6c0*/  PRMT R10, RZ, 0x7610, R10 ;  /* 0x00007610ff0a7816 */ /* 0x001fe2000000000a */
[----:B----4-:R-:W-:Y:S02]  /*2f6d0*/  @!P6 IMAD.MOV.U32 R13, RZ, RZ, R19 ;  /* 0x000000ffff0de224 */ /* 0x010fe400078e0013 */
[----:B------:R-:W-:-:S05]  /*2f6e0*/  @!P6 IMAD.MOV.U32 R12, RZ, RZ, R18 ;  /* 0x000000ffff0ce224 */ /* 0x000fca00078e0012 */
[----:B------:R0:W4:Y:S04]  /*2f6f0*/  @!P6 LDG.E.U16 R10, desc[UR8][R12.64] ;  /* 0x000000080c0ae981 */ /* 0x000128000c1e1500 */
[----:B--2---:R1:W-:Y:S04]  /*2f700*/  STL [R1+0x4190], R7 ;  /* 0x0041900701007387 */ /* 0x0043e80000100800 */
[----:B------:R-:W2:Y:S04]  /*2f710*/  LDL R16, [R1+0x1684] ;  /* 0x0016840001107983 */ /* 0x000ea80000100800 */
[----:B-1----:R-:W2:Y:S01]  /*2f720*/  LDL R7, [R1+0x1688] ;  /* 0x0016880001077983 */ /* 0x002ea20000100800 */
[----:B------:R-:W-:-:S02]  /*2f730*/  PRMT R11, RZ, 0x7610, R11 ;  /* 0x00007610ff0b7816 */ /* 0x000fc4000000000b */
[----:B0-----:R-:W-:Y:S02]  /*2f740*/  PRMT R12, RZ, 0x7610, R12 ;  /* 0x00007610ff0c7816 */ /* 0x001fe4000000000c */
[----:B------:R-:W-:Y:S02]  /*2f750*/  PRMT R13, RZ, 0x7610, R13 ;  /* 0x00007610ff0d7816 */ /* 0x000fe4000000000d */
[----:B------:R0:W2:Y:S02]  /*2f760*/  @!P5 LDG.E.U16 R11, desc[UR8][R14.64] ;  /* 0x000000080e0bd981 */ /* 0x0000a4000c1e1500 */
[----:B0-----:R-:W-:Y:S02]  /*2f770*/  @!P6 IMAD.MOV.U32 R15, RZ, RZ, R22 ;  /* 0x000000ffff0fe224 */ /* 0x001fe400078e0016 */
[----:B------:R-:W-:-:S05]  /*2f780*/  @!P6 IMAD.MOV.U32 R14, RZ, RZ, R17 ;  /* 0x000000ffff0ee224 */ /* 0x000fca00078e0011 */
[----:B------:R-:W2:Y:S04]  /*2f790*/  @!P6 LDG.E.U16 R12, desc[UR8][R14.64] ;  /* 0x000000080e0ce981 */ /* 0x000ea8000c1e1500 */
[----:B------:R0:W-:Y:S04]  /*2f7a0*/  STL [R1+0x4194], R8 ;  /* 0x0041940801007387 */ /* 0x0001e80000100800 */
[----:B------:R-:W2:Y:S04]  /*2f7b0*/  LDL R4, [R1+0x1680] ;  /* 0x0016800001047983 */ /* 0x000ea80000100800 */
[----:B0-----:R-:W2:Y:S04]  /*2f7c0*/  LDL R8, [R1+0x167c] ;  /* 0x00167c0001087983 */ /* 0x001ea80000100800 */
[----:B---3--:R0:W-:Y:S04]  /*2f7d0*/  STL [R1+0x4198], R9 ;  /* 0x0041980901007387 */ /* 0x0081e80000100800 */
[----:B------:R-:W3:Y:S04]  /*2f7e0*/  LDL R19, [R1+0x1644] ;  /* 0x0016440001137983 */ /* 0x000ee80000100800 */
[----:B------:R-:W3:Y:S04]  /*2f7f0*/  LDL R18, [R1+0x1648] ;  /* 0x0016480001127983 */ /* 0x000ee80000100800 */
[----:B------:R-:W3:Y:S04]  /*2f800*/  LDL R6, [R1+0x1640] ;  /* 0x0016400001067983 */ /* 0x000ee80000100800 */
[----:B------:R-:W3:Y:S04]  /*2f810*/  LDL R21, [R1+0x163c] ;  /* 0x00163c0001157983 */ /* 0x000ee80000100800 */
[----:B----4-:R1:W-:Y:S04]  /*2f820*/  STL [R1+0x419c], R10 ;  /* 0x00419c0a01007387 */ /* 0x0103e80000100800 */
[----:B------:R-:W4:Y:S04]  /*2f830*/  LDL R20, [R1+0x1604] ;  /* 0x0016040001147983 */ /* 0x000f280000100800 */
[----:B------:R-:W4:Y:S04]  /*2f840*/  LDL R5, [R1+0x1608] ;  /* 0x0016080001057983 */ /* 0x000f280000100800 */
[----:B------:R-:W4:Y:S04]  /*2f850*/  LDL R23, [R1+0x15fc] ;  /* 0x0015fc0001177983 */ /* 0x000f280000100800 */
[----:B0-----:R-:W4:Y:S01]  /*2f860*/  LDL R9, [R1+0x1600] ;  /* 0x0016000001097983 */ /* 0x001f220000100800 */
[----:B--2---:R-:W-:-:S02]  /*2f870*/  @!P5 IMAD.MOV.U32 R17, RZ, RZ, R16 ;  /* 0x000000ffff11d224 */ /* 0x004fc400078e0010 */
[----:B------:R-:W-:-:S05]  /*2f880*/  @!P5 IMAD.MOV.U32 R16, RZ, RZ, R7 ;  /* 0x000000ffff10d224 */ /* 0x000fca00078e0007 */
[----:B------:R0:W2:Y:S04]  /*2f890*/  @!P5 LDG.E.U16 R13, desc[UR8][R16.64] ;  /* 0x00000008100dd981 */ /* 0x0000a8000c1e1500 */
[----:B------:R-:W-:Y:S04]  /*2f8a0*/  STL [R1+0x41a0], R11 ;  /* 0x0041a00b01007387 */ /* 0x000fe80000100800 */
[----:B------:R-:W2:Y:S04]  /*2f8b0*/  LDL R22, [R1+0x15c4] ;  /* 0x0015c40001167983 */ /* 0x000ea80000100800 */
[----:B-1----:R-:W2:Y:S04]  /*2f8c0*/  LDL R10, [R1+0x15c8] ;  /* 0x0015c800010a7983 */ /* 0x002ea80000100800 */
[----:B------:R1:W-:Y:S04]  /*2f8d0*/  STL [R1+0x41a4], R12 ;  /* 0x0041a40c01007387 */ /* 0x0003e80000100800 */
[----:B------:R-:W2:Y:S04]  /*2f8e0*/  LDL R24, [R1+0x15bc] ;  /* 0x0015bc0001187983 */ /* 0x000ea80000100800 */
[----:B------:R-:W2:Y:S01]  /*2f8f0*/  LDL R7, [R1+0x15c0] ;  /* 0x0015c00001077983 */ /* 0x000ea20000100800 */
[----:B0-----:R-:W-:Y:S01]  /*2f900*/  @!P6 IMAD.MOV.U32 R17, RZ, RZ, R8 ;  /* 0x000000ffff11e224 */ /* 0x001fe200078e0008 */
[----:B------:R-:W-:Y:S01]  /*2f910*/  PRMT R15, RZ, 0x7610, R15 ;  /* 0x00007610ff0f7816 */ /* 0x000fe2000000000f */
[----:B------:R-:W-:-:S05]  /*2f920*/  @!P6 IMAD.MOV.U32 R16, RZ, RZ, R4 ;  /* 0x000000ffff10e224 */ /* 0x000fca00078e0004 */
[----:B---3--:R0:W3:Y:S02]  /*2f930*/  @!P5 LDG.E.U16 R15, desc[UR8][R18.64] ;  /* 0x00000008120fd981 */ /* 0x0080e4000c1e1500 */
[----:B0-----:R-:W-:Y:S01]  /*2f940*/  @!P6 MOV R18, R6 ;  /* 0x000000060012e202 */ /* 0x001fe20000000f00 */
[----:B------:R-:W-:Y:S02]  /*2f950*/  @!P6 IMAD.MOV.U32 R19, RZ, RZ, R21 ;  /* 0x000000ffff13e224 */ /* 0x000fe400078e0015 */
[----:B----4-:R-:W-:Y:S02]  /*2f960*/  @!P5 IMAD.MOV.U32 R21, RZ, RZ, R20 ;  /* 0x000000ffff15d224 */ /* 0x010fe400078e0014 */
[----:B------:R-:W-:Y:S01]  /*2f970*/  @!P5 IMAD.MOV.U32 R20, RZ, RZ, R5 ;  /* 0x000000ffff14d224 */ /* 0x000fe200078e0005 */
[----:B--2---:R0:W-:Y:S04]  /*2f980*/  STL [R1+0x41a8], R13 ;  /* 0x0041a80d01007387 */ /* 0x0041e80000100800 */
[----:B------:R-:W2:Y:S04]  /*2f990*/  LDL R8, [R1+0x1584] ;  /* 0x0015840001087983 */ /* 0x000ea80000100800 */
[----:B------:R-:W4:Y:S04]  /*2f9a0*/  LDL R4, [R1+0x1588] ;  /* 0x0015880001047983 */ /* 0x000f280000100800 */
[----:B------:R-:W3:Y:S04]  /*2f9b0*/  LDL R6, [R1+0x1580] ;  /* 0x0015800001067983 */ /* 0x000ee80000100800 */
[----:B-1----:R-:W3:Y:S04]  /*2f9c0*/  LDL R12, [R1+0x157c] ;  /* 0x00157c00010c7983 */ /* 0x002ee80000100800 */
[----:B------:R-:W3:Y:S01]  /*2f9d0*/  LDL R5, [R1+0x1548] ;  /* 0x0015480001057983 */ /* 0x000ee20000100800 */
[----:B------:R-:W-:-:S03]  /*2f9e0*/  PRMT R14, RZ, 0x7610, R14 ;  /* 0x00007610ff0e7816 */ /* 0x000fc6000000000e */
[----:B------:R-:W3:Y:S04]  /*2f9f0*/  LDL R11, [R1+0x1544] ;  /* 0x00154400010b7983 */ /* 0x000ee80000100800 */
[----:B------:R1:W3:Y:S04]  /*2fa00*/  @!P6 LDG.E.U16 R14, desc[UR8][R16.64] ;  /* 0x00000008100ee981 */ /* 0x0002e8000c1e1500 */
[----:B------:R-:W3:Y:S04]  /*2fa10*/  LDL R28, [R1+0x1508] ;  /* 0x00150800011c7983 */ /* 0x000ee80000100800 */
[----:B------:R-:W3:Y:S01]  /*2fa20*/  LDL R29, [R1+0x1504] ;  /* 0x00150400011d7983 */ /* 0x000ee20000100800 */
[----:B-1----:R-:W-:-:S02]  /*2fa30*/  PRMT R17, RZ, 0x7610, R17 ;  /* 0x00007610ff117816 */ /* 0x002fc40000000011 */
[----:B------:R-:W-:Y:S01]  /*2fa40*/  PRMT R16, RZ, 0x7610, R16 ;  /* 0x00007610ff107816 */ /* 0x000fe20000000010 */
[----:B0-----:R-:W3:Y:S04]  /*2fa50*/  LDL R13, [R1+0x14bc] ;  /* 0x0014bc00010d7983 */ /* 0x001ee80000100800 */
[----:B------:R0:W3:Y:S04]  /*2fa60*/  @!P5 LDG.E.U16 R17, desc[UR8][R20.64] ;  /* 0x000000081411d981 */ /* 0x0000e8000c1e1500 */
[----:B------:R1:W3:Y:S01]  /*2fa70*/  @!P6 LDG.E.U16 R16, desc[UR8][R18.64] ;  /* 0x000000081210e981 */ /* 0x0002e2000c1e1500 */
[----:B------:R-:W-:-:S03]  /*2fa80*/  PRMT R31, RZ, 0x7610, R31 ;  /* 0x00007610ff1f7816 */ /* 0x000fc6000000001f */
[----:B------:R-:W3:Y:S01]  /*2fa90*/  LDL R38, [R1+0x1404] ;  /* 0x0014040001267983 */ /* 0x000ee20000100800 */
[----:B0-----:R-:W-:Y:S02]  /*2faa0*/  @!P6 IMAD.MOV.U32 R21, RZ, RZ, R23 ;  /* 0x000000ffff15e224 */ /* 0x001fe400078e0017 */
[----:B------:R-:W-:Y:S01]  /*2fab0*/  @!P5 IMAD.MOV.U32 R23, RZ, RZ, R22 ;  /* 0x000000ffff17d224 */ /* 0x000fe200078e0016 */
[----:B------:R-:W3:Y:S01]  /*2fac0*/  LDL R34, [R1+0x1400] ;  /* 0x0014000001227983 */ /* 0x000ee20000100800 */
[----:B------:R-:W-:Y:S02]  /*2fad0*/  @!P6 IMAD.MOV.U32 R20, RZ, RZ, R9 ;  /* 0x000000ffff14e224 */ /* 0x000fe400078e0009 */
[----:B------:R-:W-:Y:S01]  /*2fae0*/  @!P5 IMAD.MOV.U32 R22, RZ, RZ, R10 ;  /* 0x000000ffff16d224 */ /* 0x000fe200078e000a */
[----:B------:R-:W3:Y:S04]  /*2faf0*/  LDL R9, [R1+0x1540] ;  /* 0x0015400001097983 */ /* 0x000ee80000100800 */
[----:B------:R-:W3:Y:S01]  /*2fb00*/  LDL R10, [R1+0x153c] ;  /* 0x00153c00010a7983 */ /* 0x000ee20000100800 */
[----:B-1----:R-:W-:-:S03]  /*2fb10*/  PRMT R19, RZ, 0x7610, R19 ;  /* 0x00007610ff137816 */ /* 0x002fc60000000013 */
[----:B------:R-:W3:Y:S04]  /*2fb20*/  LDL R36, [R1+0x13fc] ;  /* 0x0013fc0001247983 */ /* 0x000ee80000100800 */
[----:B------:R0:W3:Y:S04]  /*2fb30*/  @!P5 LDG.E.U16 R19, desc[UR8][R22.64] ;  /* 0x000000081613d981 */ /* 0x0000e8000c1e1500 */
[----:B------:R-:W3:Y:S04]  /*2fb40*/  LDL R32, [R1+0x13c4] ;  /* 0x0013c40001207983 */ /* 0x000ee80000100800 */
[----:B------:R-:W3:Y:S01]  /*2fb50*/  LDL R30, [R1+0x13c8] ;  /* 0x0013c800011e7983 */ /* 0x000ee20000100800 */
[----:B0-----:R-:W-:-:S03]  /*2fb60*/  @!P6 IMAD.MOV.U32 R22, RZ, RZ, R7 ;  /* 0x000000ffff16e224 */ /* 0x001fc600078e0007 */
[----:B------:R-:W3:Y:S01]  /*2fb70*/  LDL R7, [R1+0x1500] ;  /* 0x0015000001077983 */ /* 0x000ee20000100800 */
[----:B------:R-:W-:Y:S02]  /*2fb80*/  PRMT R18, RZ, 0x7610, R18 ;  /* 0x00007610ff127816 */ /* 0x000fe40000000012 */
[----:B------:R-:W-:-:S04]  /*2fb90*/  @!P6 MOV R23, R24 ;  /* 0x000000180017e202 */ /* 0x000fc80000000f00 */
[----:B------:R0:W3:Y:S02]  /*2fba0*/  @!P6 LDG.E.U16 R18, desc[UR8][R20.64] ;  /* 0x000000081412e981 */ /* 0x0000e4000c1e1500 */
[----:B0-----:R-:W-:Y:S01]  /*2fbb0*/  PRMT R21, RZ, 0x7610, R21 ;  /* 0x00007610ff157816 */ /* 0x001fe20000000015 */
[----:B--2---:R-:W-:Y:S02]  /*2fbc0*/  @!P5 IMAD.MOV.U32 R25, RZ, RZ, R8 ;  /* 0x000000ffff19d224 */ /* 0x004fe400078e0008 */
[----:B------:R-:W2:Y:S01]  /*2fbd0*/  LDL R8, [R1+0x14fc] ;  /* 0x0014fc0001087983 */ /* 0x000ea20000100800 */
[----:B----4-:R-:W-:-:S03]  /*2fbe0*/  @!P5 IMAD.MOV.U32 R24, RZ, RZ, R4 ;  /* 0x000000ffff18d224 */ /* 0x010fc600078e0004 */
[----:B------:R-:W4:Y:S04]  /*2fbf0*/  LDL R4, [R1+0x14c8] ;  /* 0x0014c80001047983 */ /* 0x000f280000100800 */
[----:B------:R3:W4:Y:S02]  /*2fc00*/  @!P5 LDG.E.U16 R21, desc[UR8][R24.64] ;  /* 0x000000081815d981 */ /* 0x000724000c1e1500 */
[----:B---3--:R-:W-:Y:S02]  /*2fc10*/  @!P6 IMAD.MOV.U32 R24, RZ, RZ, R6 ;  /* 0x000000ffff18e224 */ /* 0x008fe400078e0006 */
[----:B------:R-:W3:Y:S01]  /*2fc20*/  LDL R6, [R1+0x14c4] ;  /* 0x0014c40001067983 */ /* 0x000ee20000100800 */
[----:B------:R-:W-:-:S03]  /*2fc30*/  @!P6 IMAD.MOV.U32 R25, RZ, RZ, R12 ;  /* 0x000000ffff19e224 */ /* 0x000fc600078e000c */
[----:B------:R-:W3:Y:S01]  /*2fc40*/  LDL R12, [R1+0x14c0] ;  /* 0x0014c000010c7983 */ /* 0x000ee20000100800 */
[----:B------:R-:W-:-:S03]  /*2fc50*/  @!P5 IMAD.MOV.U32 R26, RZ, RZ, R5 ;  /* 0x000000ffff1ad224 */ /* 0x000fc600078e0005 */
[----:B------:R-:W3:Y:S01]  /*2fc60*/  LDL R5, [R1+0x1488] ;  /* 0x0014880001057983 */ /* 0x000ee20000100800 */
[----:B------:R-:W-:Y:S01]  /*2fc70*/  PRMT R20, RZ, 0x7610, R20 ;  /* 0x00007610ff147816 */ /* 0x000fe20000000014 */
[----:B------:R-:W-:Y:S02]  /*2fc80*/  @!P5 IMAD.MOV.U32 R27, RZ, RZ, R11 ;  /* 0x000000ffff1bd224 */ /* 0x000fe400078e000b */
[----:B------:R-:W3:Y:S04]  /*2fc90*/  LDL R11, [R1+0x1484] ;  /* 0x00148400010b7983 */ /* 0x000ee80000100800 */
[----:B------:R0:W3:Y:S02]  /*2fca0*/  @!P6 LDG.E.U16 R20, desc[UR8][R22.64] ;  /* 0x000000081614e981 */ /* 0x0000e4000c1e1500 */
[----:B0-----:R-:W-:-:S02]  /*2fcb0*/  PRMT R22, RZ, 0x7610, R22 ;  /* 0x00007610ff167816 */ /* 0x001fc40000000016 */
[----:B------:R-:W-:-:S04]  /*2fcc0*/  PRMT R23, RZ, 0x7610, R23 ;  /* 0x00007610ff177816 */ /* 0x000fc80000000017 */
[----:B------:R0:W3:Y:S04]  /*2fcd0*/  @!P6 LDG.E.U16 R22, desc[UR8][R24.64] ;  /* 0x000000081816e981 */ /* 0x0000e8000c1e1500 */
[----:B------:R1:W3:Y:S01]  /*2fce0*/  @!P5 LDG.E.U16 R23, desc[UR8][R26.64] ;  /* 0x000000081a17d981 */ /* 0x0002e2000c1e1500 */
[----:B0-----:R-:W-:Y:S01]  /*2fcf0*/  PRMT R25, RZ, 0x7610, R25 ;  /* 0x00007610ff197816 */ /* 0x001fe20000000019 */
[----:B-1----:R-:W-:Y:S02]  /*2fd00*/  @!P6 IMAD.MOV.U32 R26, RZ, RZ, R9 ;  /* 0x000000ffff1ae224 */ /* 0x002fe400078e0009 */
[----:B------:R-:W-:Y:S01]  /*2fd10*/  @!P6 IMAD.MOV.U32 R27, RZ, RZ, R10 ;  /* 0x000000ffff1be224 */ /* 0x000fe200078e000a */
[----:B------:R-:W3:Y:S04]  /*2fd20*/  LDL R9, [R1+0x1480] ;  /* 0x0014800001097983 */ /* 0x000ee80000100800 */
[----:B------:R-:W3:Y:S04]  /*2fd30*/  LDL R10, [R1+0x147c] ;  /* 0x00147c00010a7983 */ /* 0x000ee80000100800 */
[----:B------:R0:W3:Y:S02]  /*2fd40*/  @!P5 LDG.E.U16 R25, desc[UR8][R28.64] ;  /* 0x000000081c19d981 */ /* 0x0000e4000c1e1500 */
[----:B0-----:R-:W-:-:S02]  /*2fd50*/  @!P6 MOV R28, R7 ;  /* 0x00000007001ce202 */ /* 0x001fc40000000f00 */
[----:B------:R-:W3:Y:S01]  /*2fd60*/  LDL R7, [R1+0x1448] ;  /* 0x0014480001077983 */ /* 0x000ee20000100800 */
[----:B------:R-:W-:-:S06]  /*2fd70*/  PRMT R24, RZ, 0x7610, R24 ;  /* 0x00007610ff187816 */ /* 0x000fcc0000000018 */
[----:B------:R0:W3:Y:S02]  /*2fd80*/  @!P6 LDG.E.U16 R24, desc[UR8][R26.64] ;  /* 0x000000081a18e981 */ /* 0x0000e4000c1e1500 */
[----:B0-----:R-:W-:Y:S02]  /*2fd90*/  PRMT R26, RZ, 0x7610, R26 ;  /* 0x00007610ff1a7816 */ /* 0x001fe4000000001a */
[----:B------:R-:W-:Y:S01]  /*2fda0*/  PRMT R27, RZ, 0x7610, R27 ;  /* 0x00007610ff1b7816 */ /* 0x000fe2000000001b */
[----:B--2---:R-:W-:Y:S02]  /*2fdb0*/  @!P6 IMAD.MOV.U32 R29, RZ, RZ, R8 ;  /* 0x000000ffff1de224 */ /* 0x004fe400078e0008 */
[----:B------:R-:W2:Y:S04]  /*2fdc0*/  LDL R8, [R1+0x1444] ;  /* 0x0014440001087983 */ /* 0x000ea80000100800 */
[----:B------:R4:W2:Y:S02]  /*2fdd0*/  @!P6 LDG.E.U16 R26, desc[UR8][R28.64] ;  /* 0x000000081c1ae981 */ /* 0x0008a4000c1e1500 */
[----:B----4-:R-:W-:-:S02]  /*2fde0*/  @!P5 IMAD.MOV.U32 R28, RZ, RZ, R4 ;  /* 0x000000ffff1cd224 */ /* 0x010fc400078e0004 */
[----:B------:R-:W4:Y:S01]  /*2fdf0*/  LDL R4, [R1+0x1440] ;  /* 0x0014400001047983 */ /* 0x000f220000100800 */
[----:B---3--:R-:W-:-:S03]  /*2fe00*/  @!P5 IMAD.MOV.U32 R29, RZ, RZ, R6 ;  /* 0x000000ffff1dd224 */ /* 0x008fc600078e0006 */
[----:B------:R-:W3:Y:S04]  /*2fe10*/  LDL R6, [R1+0x143c] ;  /* 0x00143c0001067983 */ /* 0x000ee80000100800 */
[----:B------:R0:W3:Y:S02]  /*2fe20*/  @!P5 LDG.E.U16 R27, desc[UR8][R28.64] ;  /* 0x000000081c1bd981 */ /* 0x0000e4000c1e1500 */
[----:B0-----:R-:W-:Y:S02]  /*2fe30*/  @!P6 IMAD.MOV.U32 R28, RZ, RZ, R12 ;  /* 0x000000ffff1ce224 */ /* 0x001fe400078e000c */
[----:B------:R-:W-:Y:S01]  /*2fe40*/  @!P6 IMAD.MOV.U32 R29, RZ, RZ, R13 ;  /* 0x000000ffff1de224 */ /* 0x000fe200078e000d */
[----:B------:R-:W-:Y:S01]  /*2fe50*/  PRMT R33, RZ, 0x7610, R33 ;  /* 0x00007610ff217816 */ /* 0x000fe20000000021 */
[----:B------:R-:W3:Y:S04]  /*2fe60*/  LDL R12, [R1+0x13c0] ;  /* 0x0013c000010c7983 */ /* 0x000ee80000100800 */
[----:B------:R0:W3:Y:S04]  /*2fe70*/  @!P6 LDG.E.U16 R31, desc[UR8][R28.64] ;  /* 0x000000081c1fe981 */ /* 0x0000e8000c1e1500 */
[----:B------:R-:W3:Y:S01]  /*2fe80*/  LDL R13, [R1+0x13bc] ;  /* 0x0013bc00010d7983 */ /* 0x000ee20000100800 */
[----:B0-----:R-:W-:-:S03]  /*2fe90*/  @!P5 IMAD.MOV.U32 R28, RZ, RZ, R5 ;  /* 0x000000ffff1cd224 */ /* 0x001fc600078e0005 */
[----:B------:R-:W3:Y:S01]  /*2fea0*/  LDL R5, [R1+0x1408] ;  /* 0x0014080001057983 */ /* 0x000ee20000100800 */
[----:B------:R-:W-:Y:S01]  /*2feb0*/  @!P5 IMAD.MOV.U32 R29, RZ, RZ, R11 ;  /* 0x000000ffff1dd224 */ /* 0x000fe200078e000b */
[----:B------:R-:W-:Y:S02]  /*2fec0*/  PRMT R35, RZ, 0x7610, R35 ;  /* 0x00007610ff237816 */ /* 0x000fe40000000023 */
[----:B------:R-:W3:Y:S04]  /*2fed0*/  LDL R11, [R1+0x1384] ;  /* 0x00138400010b7983 */ /* 0x000ee80000100800 */
[----:B------:R0:W3:Y:S02]  /*2fee0*/  @!P5 LDG.E.U16 R33, desc[UR8][R28.64] ;  /* 0x000000081c21d981 */ /* 0x0000e4000c1e1500 */
[----:B0-----:R-:W-:Y:S01]  /*2fef0*/  @!P6 IMAD.MOV.U32 R28, RZ, RZ, R9 ;  /* 0x000000ffff1ce224 */ /* 0x001fe200078e0009 */
[----:B------:R-:W-:Y:S01]  /*2ff00*/  @!P6 MOV R29, R10 ;  /* 0x0000000a001de202 */ /* 0x000fe20000000f00 */
[----:B------:R-:W3:Y:S04]  /*2ff10*/  LDL R9, [R1+0x137c] ;  /* 0x00137c0001097983 */ /* 0x000ee80000100800 */
[----:B------:R-:W3:Y:S04]  /*2ff20*/  LDL R10, [R1+0x1388] ;  /* 0x00138800010a7983 */ /* 0x000ee80000100800 */
[----:B------:R0:W3:Y:S02]  /*2ff30*/  @!P6 LDG.E.U16 R35, desc[UR8][R28.64] ;  /* 0x000000081c23e981 */ /* 0x0000e4000c1e1500 */
[----:B0-----:R-:W-:-:S02]  /*2ff40*/  @!P5 IMAD.MOV.U32 R28, RZ, RZ, R7 ;  /* 0x000000ffff1cd224 */ /* 0x001fc400078e0007 */
[----:B------:R-:W3:Y:S01]  /*2ff50*/  LDL R7, [R1+0x1344] ;  /* 0x0013440001077983 */ /* 0x000ee20000100800 */
[----:B------:R-:W-:Y:S02]  /*2ff60*/  PRMT R37, RZ, 0x7610, R37 ;  /* 0x00007610ff257816 */ /* 0x000fe40000000025 */
        /* <DEDUP_REMOVED lines=8> */
[----:B------:R0:W4:Y:S02]  /*2fff0*/  @!P6 LDG.E.U16 R39, desc[UR8][R28.64] ;  /* 0x000000081c27e981 */ /* 0x000124000c1e1500 */
[----:B0-----:R-:W-:Y:S02]  /*30000*/  @!P5 IMAD.MOV.U32 R28, RZ, RZ, R5 ;  /* 0x000000ffff1cd224 */ /* 0x001fe400078e0005 */
[----:B------:R-:W4:Y:S01]  /*30010*/  LDL R5, [R1+0x2224] ;  /* 0x0022240001057983 */ /* 0x000f220000100800 */
[----:B------:R-:W-:Y:S01]  /*30020*/  PRMT R41, RZ, 0x7610, R41 ;  /* 0x00007610ff297816 */ /* 0x000fe20000000029 */
[----:B------:R-:W-:Y:S01]  /*30030*/  @!P5 IMAD.MOV.U32 R29, RZ, RZ, R38 ;  /* 0x000000ffff1dd224 */ /* 0x000fe200078e0026 */
[----:B------:R-:W-:-:S04]  /*30040*/  PRMT R43, RZ, 0x7610, R43 ;  /* 0x00007610ff2b7816 */ /* 0x000fc8000000002b */
[----:B------:R0:W4:Y:S01]  /*30050*/  @!P5 LDG.E.U16 R41, desc[UR8][R28.64] ;  /* 0x000000081c29d981 */ /* 0x000122000c1e1500 */
[----:B------:R-:W-:Y:S01]  /*30060*/  PRMT R45, RZ, 0x7610, R45 ;  /* 0x00007610ff2d7816 */ /* 0x000fe2000000002d */
[----:B0-----:R-:W-:Y:S02]  /*30070*/  @!P6 IMAD.MOV.U32 R28, RZ, RZ, R34 ;  /* 0x000000ffff1ce224 */ /* 0x001fe400078e0022 */
[----:B------:R-:W-:-:S05]  /*30080*/  @!P6 IMAD.MOV.U32 R29, RZ, RZ, R36 ;  /* 0x000000ffff1de224 */ /* 0x000fca00078e0024 */
[----:B------:R0:W4:Y:S01]  /*30090*/  @!P6 LDG.E.U16 R43, desc[UR8][R28.64] ;  /* 0x000000081c2be981 */ /* 0x000122000c1e1500 */
[----:B------:R-:W-:Y:S02]  /*300a0*/  PRMT R47, RZ, 0x7610, R47 ;  /* 0x00007610ff2f7816 */ /* 0x000fe4000000002f */
[----:B0-----:R-:W-:Y:S01]  /*300b0*/  @!P5 MOV R28, R30 ;  /* 0x0000001e001cd202 */ /* 0x001fe20000000f00 */
[----:B------:R-:W-:-:S05]  /*300c0*/  @!P5 IMAD.MOV.U32 R29, RZ, RZ, R32 ;  /* 0x000000ffff1dd224 */ /* 0x000fca00078e0020 */
[----:B------:R0:W4:Y:S01]  /*300d0*/  @!P5 LDG.E.U16 R45, desc[UR8][R28.64] ;  /* 0x000000081c2dd981 */ /* 0x000122000c1e1500 */
[----:B------:R-:W-:Y:S01]  /*300e0*/  PRMT R49, RZ, 0x7610, R49 ;  /* 0x00007610ff317816 */ /* 0x000fe20000000031 */
[----:B0-----:R-:W-:Y:S02]  /*300f0*/  @!P6 IMAD.MOV.U32 R28, RZ, RZ, R12 ;  /* 0x000000ffff1ce224 */ /* 0x001fe400078e000c */
[----:B------:R-:W-:-:S05]  /*30100*/  @!P6 IMAD.MOV.U32 R29, RZ, RZ, R13 ;  /* 0x000000ffff1de224 */ /* 0x000fca00078e000d */
[----:B------:R0:W4:Y:S01]  /*30110*/  @!P6 LDG.E.U16 R47, desc[UR8][R28.64] ;  /* 0x000000081c2fe981 */ /* 0x000122000c1e1500 */
[----:B------:R-:W-:Y:S01]  /*30120*/  PRMT R50, RZ, 0x7610, R50 ;  /* 0x00007610ff327816 */ /* 0x000fe20000000032 */
[----:B0-----:R-:W-:Y:S02]  /*30130*/  @!P5 IMAD.MOV.U32 R28, RZ, RZ, R10 ;  /* 0x000000ffff1cd224 */ /* 0x001fe400078e000a */
[----:B------:R-:W-:-:S05]  /*30140*/  @!P5 IMAD.MOV.U32 R29, RZ, RZ, R11 ;  /* 0x000000ffff1dd224 */ /* 0x000fca00078e000b */
[----:B------:R0:W4:Y:S02]  /*30150*/  @!P5 LDG.E.U16 R49, desc[UR8][R28.64] ;  /* 0x000000081c31d981 */ /* 0x000124000c1e1500 */
[----:B0-----:R-:W-:Y:S01]  /*30160*/  @!P6 IMAD.MOV.U32 R29, RZ, RZ, R9 ;  /* 0x000000ffff1de224 */ /* 0x001fe200078e0009 */
[----:B------:R-:W-:Y:S02]  /*30170*/  PRMT R51, RZ, 0x7610, R51 ;  /* 0x00007610ff337816 */ /* 0x000fe40000000033 */
[----:B------:R-:W-:Y:S01]  /*30180*/  PRMT R2, RZ, 0x7610, R2 ;  /* 0x00007610ff027816 */ /* 0x000fe20000000002 */
[----:B--2---:R-:W-:Y:S02]  /*30190*/  @!P6 IMAD.MOV.U32 R28, RZ, RZ, R8 ;  /* 0x000000ffff1ce224 */ /* 0x004fe400078e0008 */
[----:B------:R-:W2:Y:S04]  /*301a0*/  LDL R8, [R1+0x221c] ;  /* 0x00221c0001087983 */ /* 0x000ea80000100800 */
[----:B------:R0:W2:Y:S02]  /*301b0*/  @!P6 LDG.E.U16 R50, desc[UR8][R28.64] ;  /* 0x000000081c32e981 */ /* 0x0000a4000c1e1500 */
[----:B0-----:R-:W-:-:S02]  /*301c0*/  @!P5 MOV R29, R7 ;  /* 0x00000007001dd202 */ /* 0x001fc40000000f00 */
[----:B------:R-:W2:Y:S01]  /*301d0*/  LDL R7, [R1+0x2228] ;  /* 0x0022280001077983 */ /* 0x000ea20000100800 */
[----:B---3--:R-:W-:Y:S01]  /*301e0*/  @!P5 IMAD.MOV.U32 R28, RZ, RZ, R6 ;  /* 0x000000ffff1cd224 */ /* 0x008fe200078e0006 */
[----:B------:R-:W-:Y:S02]  /*301f0*/  PRMT R60, RZ, 0x7610, R60 ;  /* 0x00007610ff3c7816 */ /* 0x000fe4000000003c */
[----:B------:R-:W3:Y:S04]  /*30200*/  LDL.LU R58, [R1+0xa60] ;  /* 0x000a6000013a7983 */ /* 0x000ee80000300800 */
[----:B------:R4:W3:Y:S04]  /*30210*/  @!P5 LDG.E.U16 R51, desc[UR8][R28.64] ;  /* 0x000000081c33d981 */ /* 0x0008e8000c1e1500 */
[----:B------:R-:W3:Y:S04]  /*30220*/  LDL.LU R61, [R1+0xa5c] ;  /* 0x000a5c00013d7983 */ /* 0x000ee80000300800 */
[----:B------:R-:W3:Y:S01]  /*30230*/  LDL.LU R6, [R1+0xa40] ;  /* 0x000a400001067983 */ /* 0x000ee20000300800 */
[----:B----4-:R-:W-:-:S02]  /*30240*/  @!P6 IMAD.MOV.U32 R28, RZ, RZ, R4 ;  /* 0x000000ffff1ce224 */ /* 0x010fc400078e0004 */
[----:B------:R-:W-:Y:S02]  /*30250*/  @!P6 IMAD.MOV.U32 R29, RZ, RZ, R5 ;  /* 0x000000ffff1de224 */ /* 0x000fe400078e0005 */
[----:B------:R-:W4:Y:S04]  /*30260*/  LDL.LU R5, [R1+0xa3c] ;  /* 0x000a3c0001057983 */ /* 0x000f280000300800 */
[----:B------:R2:W3:Y:S04]  /*30270*/  @!P6 LDG.E.U16 R2, desc[UR8][R28.64] ;  /* 0x000000081c02e981 */ /* 0x0004e8000c1e1500 */
        /* <DEDUP_REMOVED lines=14> */
[----:B--2---:R-:W-:-:S02]  /*30360*/  @!P5 IMAD.MOV.U32 R29, RZ, RZ, R8 ;  /* 0x000000ffff1dd224 */ /* 0x004fc400078e0008 */
[----:B------:R-:W-:-:S05]  /*30370*/  @!P5 IMAD.MOV.U32 R28, RZ, RZ, R7 ;  /* 0x000000ffff1cd224 */ /* 0x000fca00078e0007 */
[----:B------:R-:W2:Y:S04]  /*30380*/  @!P5 LDG.E.U16 R60, desc[UR8][R28.64] ;  /* 0x000000081c3cd981 */ /* 0x000ea8000c1e1500 */
[----:B---3--:R-:W-:Y:S04]  /*30390*/  STL [R1+0x3adc], R2 ;  /* 0x003adc0201007387 */ /* 0x008fe80000100800 */
        /* <DEDUP_REMOVED lines=130> */
[----:B------:R-:W0:Y:S03]  /*30bc0*/  S2R R0, SR_TID.X ;  /* 0x0000000000007919 */ /* 0x000e260000002100 */
        /* <DEDUP_REMOVED lines=23> */
[----:B------:R-:W3:Y:S04]  /*30d40*/  LDL.LU R56, [R1+0x120] ;  /* 0x0001200001387983 */ /* 0x000ee80000300800 */
[----:B------:R-:W3:Y:S04]  /*30d50*/  LDL.LU R53, [R1+0x11c] ;  /* 0x00011c0001357983 */ /* 0x000ee80000300800 */
[----:B------:R-:W3:Y:S04]  /*30d60*/  LDL.LU R57, [R1+0x100] ;  /* 0x0001000001397983 */ /* 0x000ee80000300800 */
[----:B------:R-:W3:Y:S01]  /*30d70*/  LDL.LU R59, [R1+0xfc] ;  /* 0x0000fc00013b7983 */ /* 0x000ee20000300800 */
[----:B0-----:R-:W-:-:S05]  /*30d80*/  LOP3.LUT R0, R0, 0x1f, RZ, 0xc0, !PT ;  /* 0x0000001f00007812 */ /* 0x001fca00078ec0ff */
[----:B------:R-:W-:Y:S01]  /*30d90*/  IMAD.SHL.U32 R0, R0, 0x2, RZ ;  /* 0x0000000200007824 */ /* 0x000fe200078e00ff */
[----:B--2---:R-:W-:Y:S04]  /*30da0*/  STL [R1+0x3ae0], R60 ;  /* 0x003ae03c01007387 */ /* 0x004fe80000100800 */
[----:B------:R0:W-:Y:S04]  /*30db0*/  STS.U16 [R0+UR5+0x8000], R58 ;  /* 0x0080003a00007988 */ /* 0x0001e80008000405 */
[----:B------:R1:W-:Y:S04]  /*30dc0*/  STS.U16 [R0+UR5+0x8040], R61 ;  /* 0x0080403d00007988 */ /* 0x0003e80008000405 */
[----:B0-----:R-:W2:Y:S04]  /*30dd0*/  LDL.LU R58, [R1+0xe0] ;  /* 0x0000e000013a7983 */ /* 0x001ea80000300800 */
[----:B-1----:R-:W2:Y:S04]  /*30de0*/  LDL.LU R61, [R1+0xdc] ;  /* 0x0000dc00013d7983 */ /* 0x002ea80000300800 */
[----:B------:R-:W2:Y:S04]  /*30df0*/  LDL.LU R9, [R1+0xc0] ;  /* 0x0000c00001097983 */ /* 0x000ea80000300800 */
[----:B----4-:R0:W-:Y:S04]  /*30e00*/  STS.U16 [R0+UR5+0x8200], R5 ;  /* 0x0082000500007988 */ /* 0x0101e80008000405 */
[----:B------:R-:W4:Y:S04]  /*30e10*/  LDL.LU R8, [R1+0xbc] ;  /* 0x0000bc0001087983 */ /* 0x000f280000300800 */
[----:B------:R1:W-:Y:S04]  /*30e20*/  STS.U16 [R0+UR5+0x9000], R54 ;  /* 0x0090003600007988 */ /* 0x0003e80008000405 */
[----:B0-----:R-:W2:Y:S04]  /*30e30*/  LDL.LU R5, [R1+0xa0] ;  /* 0x0000a00001057983 */ /* 0x001ea80000300800 */
[----:B------:R0:W-:Y:S04]  /*30e40*/  STS.U16 [R0+UR5+0x9040], R55 ;  /* 0x0090403700007988 */ /* 0x0001e80008000405 */
[----:B-1----:R-:W2:Y:S04]  /*30e50*/  LDL.LU R54, [R1+0x9c] ;  /* 0x00009c0001367983 */ /* 0x002ea80000300800 */
[----:B0-----:R-:W2:Y:S04]  /*30e60*/  LDL.LU R55, [R1+0x80] ;  /* 0x0000800001377983 */ /* 0x001ea80000300800 */
[----:B------:R-:W-:Y:S04]  /*30e70*/  STS.U16 [R0+UR5+0x8240], R6 ;  /* 0x0082400600007988 */ /* 0x000fe80008000405 */
        /* <DEDUP_REMOVED lines=12> */
[----:B---3--:R0:W-:Y:S04]  /*30f40*/  STS.U16 [R0+UR5+0x9240], R56 ;  /* 0x0092403800007988 */ /* 0x0081e80008000405 */
[----:B0-----:R-:W3:Y:S04]  /*30f50*/  LDL.LU R56, [R1+0x7c] ;  /* 0x00007c0001387983 */ /* 0x001ee80000300800 */
[----:B------:R0:W-:Y:S04]  /*30f60*/  STS.U16 [R0+UR5+0x9440], R59 ;  /* 0x0094403b00007988 */ /* 0x0001e80008000405 */
[----:B------:R-:W3:Y:S04]  /*30f70*/  LDL.LU R7, [R1+0x60] ;  /* 0x0000600001077983 */ /* 0x000ee80000300800 */
[----:B------:R1:W-:Y:S04]  /*30f80*/  STS.U16 [R0+UR5+0x9400], R57 ;  /* 0x0094003900007988 */ /* 0x0003e80008000405 */
[----:B0-----:R-:W3:Y:S04]  /*30f90*/  LDL.LU R59, [R1+0x5c] ;  /* 0x00005c00013b7983 */ /* 0x001ee80000300800 */
[----:B-1----:R-:W3:Y:S04]  /*30fa0*/  LDL.LU R57, [R1+0xa58] ;  /* 0x000a580001397983 */ /* 0x002ee80000300800 */
        /* <DEDUP_REMOVED lines=12> */
[----:B------:R0:W-:Y:S04]  /*31070*/  STS.U16 [R0+UR5+0x9200], R53 ;  /* 0x0092003500007988 */ /* 0x0001e80008000405 */
[----:B------:R-:W3:Y:S04]  /*31080*/  LDL.LU R52, [R1+0x994] ;  /* 0x0009940001347983 */ /* 0x000ee80000300800 */
[----:B--2---:R1:W-:Y:S04]  /*31090*/  STS.U16 [R0+UR5+0x9640], R58 ;  /* 0x0096403a00007988 */ /* 0x0043e80008000405 */
[----:B0-----:R-:W2:Y:S04]  /*310a0*/  LDL.LU R53, [R1+0x978] ;  /* 0x0009780001357983 */ /* 0x001ea80000300800 */
[----:B------:R0:W-:Y:S04]  /*310b0*/  STS.U16 [R0+UR5+0x9600], R61 ;  /* 0x0096003d00007988 */ /* 0x0001e80008000405 */
[----:B-1----:R-:W2:Y:S04]  /*310c0*/  LDL.LU R58, [R1+0x974] ;  /* 0x00097400013a7983 */ /* 0x002ea80000300800 */
[----:B0-----:R-:W2:Y:S04]  /*310d0*/  LDL.LU R61, [R1+0x138] ;  /* 0x00013800013d7983 */ /* 0x001ea80000300800 */
[----:B------:R0:W-:Y:S04]  /*310e0*/  STS.U16 [R0+UR5+0x9a40], R5 ;  /* 0x009a400500007988 */ /* 0x0001e80008000405 */
[----:B------:R1:W-:Y:S04]  /*310f0*/  STS.U16 [R0+UR5+0x9a00], R54 ;  /* 0x009a003600007988 */ /* 0x0003e80008000405 */
[----:B------:R4:W-:Y:S01]  /*31100*/  STS.U16 [R0+UR5+0x9c00], R55 ;  /* 0x009c003700007988 */ /* 0x0009e20008000405 */
[----:B0-----:R-:W-:-:S03]  /*31110*/  LOP3.LUT R5, R0, 0x10, RZ, 0x3c, !PT ;  /* 0x0000001000057812 */ /* 0x001fc600078e3cff */
[----:B-1----:R-:W2:Y:S04]  /*31120*/  LDL.LU R54, [R1+0x134] ;  /* 0x0001340001367983 */ /* 0x002ea80000300800 */
[----:B----4-:R-:W4:Y:S04]  /*31130*/  LDL.LU R55, [R1+0x118] ;  /* 0x0001180001377983 */ /* 0x010f280000300800 */
[----:B------:R-:W-:Y:S04]  /*31140*/  STS.U16 [R0+UR5+0x9800], R9 ;  /* 0x0098000900007988 */ /* 0x000fe80008000405 */
[----:B------:R-:W-:Y:S04]  /*31150*/  STS.U16 [R0+UR5+0x9840], R8 ;  /* 0x0098400800007988 */ /* 0x000fe80008000405 */
[----:B---3--:R0:W-:Y:S04]  /*31160*/  STS.U16 [R0+UR5+0x9c40], R56 ;  /* 0x009c403800007988 */ /* 0x0081e80008000405 */
[----:B------:R-:W-:Y:S04]  /*31170*/  STS.U16 [R0+UR5+0x9e40], R7 ;  /* 0x009e400700007988 */ /* 0x000fe80008000405 */
[----:B0-----:R-:W3:Y:S04]  /*31180*/  LDL.LU R56, [R1+0x114] ;  /* 0x0001140001387983 */ /* 0x001ee80000300800 */
[----:B------:R0:W-:Y:S04]  /*31190*/  STS.U16 [R0+UR5+0x9e00], R59 ;  /* 0x009e003b00007988 */ /* 0x0001e80008000405 */
[----:B------:R1:W-:Y:S04]  /*311a0*/  STS.U16 [R5+UR5+0x8080], R57 ;  /* 0x0080803905007988 */ /* 0x0003e80008000405 */
[----:B0-----:R-:W3:Y:S04]  /*311b0*/  LDL.LU R59, [R1+0xf8] ;  /* 0x0000f800013b7983 */ /* 0x001ee80000300800 */
[----:B------:R-:W-:Y:S04]  /*311c0*/  STS.U16 [R5+UR5+0x80c0], R6 ;  /* 0x0080c00605007988 */ /* 0x000fe80008000405 */
[----:B------:R0:W-:Y:S04]  /*311d0*/  STS.U16 [R5+UR5+0x82c0], R4 ;  /* 0x0082c00405007988 */ /* 0x0001e80008000405 */
[----:B------:R-:W-:Y:S04]  /*311e0*/  STS.U16 [R5+UR5+0x8280], R30 ;  /* 0x0082801e05007988 */ /* 0x000fe80008000405 */
[----:B------:R-:W-:Y:S04]  /*311f0*/  STS.U16 [R5+UR5+0x8480], R32 ;  /* 0x0084802005007988 */ /* 0x000fe80008000405 */
[----:B------:R-:W-:Y:S04]  /*31200*/  STS.U16 [R5+UR5+0x84c0], R34 ;  /* 0x0084c02205007988 */ /* 0x000fe80008000405 */
[----:B------:R-:W-:Y:S04]  /*31210*/  STS.U16 [R5+UR5+0x86c0], R36 ;  /* 0x0086c02405007988 */ /* 0x000fe80008000405 */
[----:B------:R-:W-:Y:S04]  /*31220*/  STS.U16 [R5+UR5+0x8680], R38 ;  /* 0x0086802605007988 */ /* 0x000fe80008000405 */
[----:B------:R-:W-:Y:S04]  /*31230*/  STS.U16 [R5+UR5+0x8880], R40 ;  /* 0x0088802805007988 */ /* 0x000fe80008000405 */
[----:B------:R-:W-:Y:S04]  /*31240*/  STS.U16 [R5+UR5+0x88c0], R42 ;  /* 0x0088c02a05007988 */ /* 0x000fe80008000405 */
[----:B-1----:R-:W3:Y:S04]  /*31250*/  LDL.LU R57, [R1+0xf4] ;  /* 0x0000f40001397983 */ /* 0x002ee80000300800 */
[----:B------:R-:W-:Y:S04]  /*31260*/  STS.U16 [R5+UR5+0x8ac0], R44 ;  /* 0x008ac02c05007988 */ /* 0x000fe80008000405 */
[----:B------:R-:W-:Y:S04]  /*31270*/  STS.U16 [R5+UR5+0x8a80], R46 ;  /* 0x008a802e05007988 */ /* 0x000fe80008000405 */
[----:B------:R-:W3:Y:S04]  /*31280*/  LDL.LU R11, [R1+0xd8] ;  /* 0x0000d800010b7983 */ /* 0x000ee80000300800 */
[----:B------:R-:W-:Y:S04]  /*31290*/  STS.U16 [R5+UR5+0x8c80], R48 ;  /* 0x008c803005007988 */ /* 0x000fe80008000405 */
[----:B------:R-:W3:Y:S04]  /*312a0*/  LDL.LU R10, [R1+0xd4] ;  /* 0x0000d400010a7983 */ /* 0x000ee80000300800 */
[----:B------:R-:W-:Y:S04]  /*312b0*/  STS.U16 [R5+UR5+0x8cc0], R52 ;  /* 0x008cc03405007988 */ /* 0x000fe80008000405 */
[----:B------:R-:W3:Y:S04]  /*312c0*/  LDL.LU R9, [R1+0xb8] ;  /* 0x0000b80001097983 */ /* 0x000ee80000300800 */
[----:B--2---:R-:W-:Y:S04]  /*312d0*/  STS.U16 [R5+UR5+0x8ec0], R53 ;  /* 0x008ec03505007988 */ /* 0x004fe80008000405 */
[----:B------:R-:W2:Y:S04]  /*312e0*/  LDL.LU R8, [R1+0xb4] ;  /* 0x0000b40001087983 */ /* 0x000ea80000300800 */
[----:B------:R1:W-:Y:S04]  /*312f0*/  STS.U16 [R5+UR5+0x8e80], R58 ;  /* 0x008e803a05007988 */ /* 0x0003e80008000405 */
[----:B0-----:R-:W2:Y:S04]  /*31300*/  LDL.LU R4, [R1+0x98] ;  /* 0x0000980001047983 */ /* 0x001ea80000300800 */
[----:B------:R0:W-:Y:S04]  /*31310*/  STS.U16 [R5+UR5+0x9080], R61 ;  /* 0x0090803d05007988 */ /* 0x0001e80008000405 */
[----:B-1----:R-:W2:Y:S04]  /*31320*/  LDL.LU R58, [R1+0x94] ;  /* 0x00009400013a7983 */ /* 0x002ea80000300800 */
[----:B0-----:R-:W2:Y:S04]  /*31330*/  LDL.LU R61, [R1+0x78] ;  /* 0x00007800013d7983 */ /* 0x001ea80000300800 */
[----:B------:R-:W-:Y:S04]  /*31340*/  STS.U16 [R5+UR5+0x90c0], R54 ;  /* 0x0090c03605007988 */ /* 0x000fe80008000405 */
[----:B----4-:R-:W-:Y:S04]  /*31350*/  STS.U16 [R5+UR5+0x92c0], R55 ;  /* 0x0092c03705007988 */ /* 0x010fe80008000405 */
[----:B------:R-:W4:Y:S04]  /*31360*/  LDL.LU R7, [R1+0x74] ;  /* 0x0000740001077983 */ /* 0x000f280000300800 */
[----:B------:R-:W4:Y:S04]  /*31370*/  LDL.LU R6, [R1+0x58] ;  /* 0x0000580001067983 */ /* 0x000f280000300800 */
[----:B---3--:R-:W-:Y:S04]  /*31380*/  STS.U16 [R5+UR5+0x9280], R56 ;  /* 0x0092803805007988 */ /* 0x008fe80008000405 */
[----:B------:R0:W-:Y:S04]  /*31390*/  STS.U16 [R5+UR5+0x9480], R59 ;  /* 0x0094803b05007988 */ /* 0x0001e80008000405 */
[----:B0-----:R-:W3:Y:S04]  /*313a0*/  LDL.LU R59, [R1+0xa50] ;  /* 0x000a5000013b7983 */ /* 0x001ee80000300800 */
        /* <DEDUP_REMOVED lines=11> */
[----:B------:R-:W3:Y:S04]  /*31460*/  LDL.LU R52, [R1+0x9ac] ;  /* 0x0009ac0001347983 */ /* 0x000ee80000300800 */
        /* <DEDUP_REMOVED lines=8> */
[----:B------:R-:W-:Y:S04]  /*314f0*/  STS.U16 [R5+UR5+0x9ac0], R4 ;  /* 0x009ac00405007988 */ /* 0x000fe80008000405 */
[----:B0-----:R-:W2:Y:S04]  /*31500*/  LDL.LU R57, [R1+0x130] ;  /* 0x0001300001397983 */ /* 0x001ea80000300800 */
[----:B------:R0:W-:Y:S04]  /*31510*/  STS.U16 [R5+UR5+0x9a80], R58 ;  /* 0x009a803a05007988 */ /* 0x0001e80008000405 */
[----:B------:R1:W-:Y:S04]  /*31520*/  STS.U16 [R5+UR5+0x9c80], R61 ;  /* 0x009c803d05007988 */ /* 0x0003e80008000405 */
[----:B0-----:R-:W2:Y:S04]  /*31530*/  LDL.LU R58, [R1+0x12c] ;  /* 0x00012c00013a7983 */ /* 0x001ea80000300800 */
[----:B-1----:R-:W2:Y:S01]  /*31540*/  LDL.LU R61, [R1+0x110] ;  /* 0x00011000013d7983 */ /* 0x002ea20000300800 */
[----:B------:R-:W-:-:S03]  /*31550*/  LOP3.LUT R4, R0, 0x20, RZ, 0x3c, !PT ;  /* 0x0000002000047812 */ /* 0x000fc600078e3cff */
[----:B----4-:R-:W-:Y:S04]  /*31560*/  STS.U16 [R5+UR5+0x9cc0], R7 ;  /* 0x009cc00705007988 */ /* 0x010fe80008000405 */
[----:B------:R-:W-:Y:S04]  /*31570*/  STS.U16 [R5+UR5+0x9ec0], R6 ;  /* 0x009ec00605007988 */ /* 0x000fe80008000405 */
[----:B------:R0:W-:Y:S04]  /*31580*/  STS.U16 [R5+UR5+0x9e80], R3 ;  /* 0x009e800305007988 */ /* 0x0001e80008000405 */
[----:B0-----:R-:W4:Y:S04]  /*31590*/  LDL.LU R3, [R1+0x41ac] ;  /* 0x0041ac0001037983 */ /* 0x001f280000300800 */
[----:B---3--:R0:W-:Y:S04]  /*315a0*/  STS.U16 [R4+UR5+0x8100], R59 ;  /* 0x0081003b04007988 */ /* 0x0081e80008000405 */
[----:B------:R1:W-:Y:S04]  /*315b0*/  STS.U16 [R4+UR5+0x8140], R30 ;  /* 0x0081401e04007988 */ /* 0x0003e80008000405 */
[----:B------:R3:W-:Y:S04]  /*315c0*/  STS.U16 [R4+UR5+0x8340], R32 ;  /* 0x0083402004007988 */ /* 0x0007e80008000405 */
[----:B------:R-:W-:Y:S04]  /*315d0*/  STS.U16 [R4+UR5+0x8300], R34 ;  /* 0x0083002204007988 */ /* 0x000fe80008000405 */
[----:B0-----:R-:W4:Y:S04]  /*315e0*/  LDL.LU R59, [R1+0x10c] ;  /* 0x00010c00013b7983 */ /* 0x001f280000300800 */
[----:B------:R-:W-:Y:S04]  /*315f0*/  STS.U16 [R4+UR5+0x8500], R36 ;  /* 0x0085002404007988 */ /* 0x000fe80008000405 */
[----:B------:R-:W-:Y:S04]  /*31600*/  STS.U16 [R4+UR5+0x8540], R38 ;  /* 0x0085402604007988 */ /* 0x000fe80008000405 */
[----:B------:R-:W4:Y:S04]  /*31610*/  LDL.LU R13, [R1+0xf0] ;  /* 0x0000f000010d7983 */ /* 0x000f280000300800 */
        /* <DEDUP_REMOVED lines=15> */
[----:B------:R-:W-:Y:S04]  /*31710*/  STS.U16 [R4+UR5+0x8f40], R55 ;  /* 0x008f403704007988 */ /* 0x000fe80008000405 */
[----:B--2---:R-:W-:Y:S04]  /*31720*/  STS.U16 [R4+UR5+0x8f00], R56 ;  /* 0x008f003804007988 */ /* 0x004fe80008000405 */
[----:B------:R-:W-:Y:S04]  /*31730*/  STS.U16 [R4+UR5+0x9100], R57 ;  /* 0x0091003904007988 */ /* 0x000fe80008000405 */
[----:B------:R-:W2:Y:S04]  /*31740*/  LDL.LU R5, [R1+0x6c] ;  /* 0x00006c0001057983 */ /* 0x000ea80000300800 */
[----:B------:R-:W-:Y:S04]  /*31750*/  STS.U16 [R4+UR5+0x9140], R58 ;  /* 0x0091403a04007988 */ /* 0x000fe80008000405 */
[----:B-1----:R-:W2:Y:S04]  /*31760*/  LDL.LU R30, [R1+0x50] ;  /* 0x00005000011e7983 */ /* 0x002ea80000300800 */
[----:B------:R0:W-:Y:S04]  /*31770*/  STS.U16 [R4+UR5+0x9340], R61 ;  /* 0x0093403d04007988 */ /* 0x0001e80008000405 */
[----:B---3--:R-:W3:Y:S04]  /*31780*/  LDL.LU R32, [R1+0x4c] ;  /* 0x00004c0001207983 */ /* 0x008ee80000300800 */
        /* <DEDUP_REMOVED lines=16> */
[----:B----4-:R0:W-:Y:S04]  /*31890*/  STS.U16 [R4+UR5+0x9300], R59 ;  /* 0x0093003b04007988 */ /* 0x0101e80008000405 */
[----:B0-----:R-:W4:Y:S04]  /*318a0*/  LDL.LU R59, [R1+0x128] ;  /* 0x00012800013b7983 */ /* 0x001f280000300800 */
        /* <DEDUP_REMOVED lines=8> */
[----:B------:R0:W-:Y:S02]  /*31930*/  STS.U16 [R4+UR5+0x9d00], R3 ;  /* 0x009d000304007988 */ /* 0x0001e40008000405 */
[----:B0-----:R-:W-:-:S02]  /*31940*/  LOP3.LUT R3, R0, 0x30, RZ, 0x3c, !PT ;  /* 0x0000003000037812 */ /* 0x001fc400078e3cff */
[----:B--2---:R-:W-:Y:S04]  /*31950*/  STS.U16 [R4+UR5+0x9d40], R5 ;  /* 0x009d400504007988 */ /* 0x004fe80008000405 */
[----:B------:R-:W-:Y:S04]  /*31960*/  STS.U16 [R4+UR5+0x9f40], R30 ;  /* 0x009f401e04007988 */ /* 0x000fe80008000405 */
[----:B---3--:R-:W-:Y:S04]  /*31970*/  STS.U16 [R4+UR5+0x9f00], R32 ;  /* 0x009f002004007988 */ /* 0x008fe80008000405 */
[----:B------:R0:W-:Y:S04]  /*31980*/  STS.U16 [R3+UR5+0x8180], R61 ;  /* 0x0081803d03007988 */ /* 0x0001e80008000405 */
[----:B0-----:R-:W2:Y:S04]  /*31990*/  LDL.LU R61, [R1+0x124] ;  /* 0x00012400013d7983 */ /* 0x001ea80000300800 */
        /* <DEDUP_REMOVED lines=13> */
[----:B0-----:R-:W3:Y:S04]  /*31a70*/  LDL.LU R34, [R1+0x48] ;  /* 0x0000480001227983 */ /* 0x001ee80000300800 */
[----:B------:R-:W3:Y:S04]  /*31a80*/  LDL.LU R0, [R1+0x44] ;  /* 0x0000440001007983 */ /* 0x000ee80000300800 */
[----:B------:R0:W-:Y:S04]  /*31a90*/  STS.U16 [R3+UR5+0x83c0], R36 ;  /* 0x0083c02403007988 */ /* 0x0001e80008000405 */
[----:B------:R1:W-:Y:S04]  /*31aa0*/  STS.U16 [R3+UR5+0x8380], R38 ;  /* 0x0083802603007988 */ /* 0x0003e80008000405 */
[----:B------:R1:W-:Y:S04]  /*31ab0*/  STS.U16 [R3+UR5+0x8580], R40 ;  /* 0x0085802803007988 */ /* 0x0003e80008000405 */
[----:B0-----:R-:W3:Y:S04]  /*31ac0*/  LDL.LU R36, [R1+0x40] ;  /* 0x0000400001247983 */ /* 0x001ee80000300800 */
[----:B-1----:R-:W3:Y:S04]  /*31ad0*/  LDL.LU R38, [R1+0x3c] ;  /* 0x00003c0001267983 */ /* 0x002ee80000300800 */
[----:B------:R0:W-:Y:S04]  /*31ae0*/  STS.U16 [R3+UR5+0x85c0], R42 ;  /* 0x0085c02a03007988 */ /* 0x0001e80008000405 */
[----:B------:R-:W3:Y:S04]  /*31af0*/  LDL.LU R40, [R1+0x38] ;  /* 0x0000380001287983 */ /* 0x000ee80000300800 */
[----:B------:R1:W-:Y:S04]  /*31b00*/  STS.U16 [R3+UR5+0x87c0], R44 ;  /* 0x0087c02c03007988 */ /* 0x0003e80008000405 */
[----:B0-----:R-:W3:Y:S04]  /*31b10*/  LDL.LU R42, [R1+0x34] ;  /* 0x00003400012a7983 */ /* 0x001ee80000300800 */
[----:B------:R0:W-:Y:S04]  /*31b20*/  STS.U16 [R3+UR5+0x8780], R46 ;  /* 0x0087802e03007988 */ /* 0x0001e80008000405 */
[----:B-1----:R-:W3:Y:S04]  /*31b30*/  LDL.LU R44, [R1+0x30] ;  /* 0x00003000012c7983 */ /* 0x002ee80000300800 */
        /* <DEDUP_REMOVED lines=16> */
[----:B0-----:R-:W3:Y:S04]  /*31c40*/  LDL.LU R58, [R1+0xc] ;  /* 0x00000c00013a7983 */ /* 0x001ee80000300800 */
[----:B----4-:R0:W-:Y:S04]  /*31c50*/  STS.U16 [R3+UR5+0x9180], R59 ;  /* 0x0091803b03007988 */ /* 0x0101e80008000405 */
[----:B0-----:R-:W4:Y:S04]  /*31c60*/  LDL.LU R59, [R1+0x8] ;  /* 0x00000800013b7983 */ /* 0x001f280000300800 */
[----:B--2---:R0:W-:Y:S04]  /*31c70*/  STS.U16 [R3+UR5+0x91c0], R61 ;  /* 0x0091c03d03007988 */ /* 0x0041e80008000405 */
[----:B0-----:R-:W2:Y:S04]  /*31c80*/  LDL.LU R61, [R1+0x4] ;  /* 0x00000400013d7983 */ /* 0x001ea80000300800 */
[----:B---3--:R0:W-:Y:S04]  /*31c90*/  STS.U16 [R3+UR5+0x93c0], R13 ;  /* 0x0093c00d03007988 */ /* 0x0081e80008000405 */
        /* <DEDUP_REMOVED lines=12> */
[----:B------:R3:W-:Y:S04]  /*31d60*/  STS.U16 [R3+UR5+0x9f80], R0 ;  /* 0x009f800003007988 */ /* 0x0007e80008000405 */
[----:B0-----:R-:W2:Y:S04]  /*31d70*/  LDL.LU R13, [R1+0x41a8] ;  /* 0x0041a800010d7983 */ /* 0x001ea80000300800 */
[----:B-1----:R-:W2:Y:S01]  /*31d80*/  LDL.LU R12, [R1+0x41a4] ;  /* 0x0041a400010c7983 */ /* 0x002ea20000300800 */
[----:B---3--:R-:W0:Y:S03]  /*31d90*/  S2R R0, SR_TID.X ;  /* 0x0000000000007919 */ /* 0x008e260000002100 */
[----:B------:R-:W3:Y:S04]  /*31da0*/  LDL.LU R11, [R1+0x41a0] ;  /* 0x0041a000010b7983 */ /* 0x000ee80000300800 */
[----:B------:R-:W3:Y:S04]  /*31db0*/  LDL.LU R10, [R1+0x419c] ;  /* 0x00419c00010a7983 */ /* 0x000ee80000300800 */
[----:B------:R-:W3:Y:S04]  /*31dc0*/  LDL.LU R9, [R1+0x4198] ;  /* 0x0041980001097983 */ /* 0x000ee80000300800 */
[----:B------:R-:W3:Y:S04]  /*31dd0*/  LDL.LU R8, [R1+0x4194] ;  /* 0x0041940001087983 */ /* 0x000ee80000300800 */
[----:B------:R-:W3:Y:S04]  /*31de0*/  LDL.LU R7, [R1+0x4190] ;  /* 0x0041900001077983 */ /* 0x000ee80000300800 */
[----:B------:R-:W3:Y:S04]  /*31df0*/  LDL.LU R6, [R1+0x418c] ;  /* 0x00418c0001067983 */ /* 0x000ee80000300800 */
[----:B------:R-:W3:Y:S01]  /*31e00*/  LDL.LU R5, [R1+0x4188] ;  /* 0x0041880001057983 */ /* 0x000ee20000300800 */
[----:B0-----:R-:W-:-:S03]  /*31e10*/  LOP3.LUT R0, R0, 0x1f, RZ, 0xc0, !PT ;  /* 0x0000001f00007812 */ /* 0x001fc600078ec0ff */
[----:B------:R-:W3:Y:S02]  /*31e20*/  LDL.LU R4, [R1+0x4184] ;  /* 0x0041840001047983 */ /* 0x000ee40000300800 */
[----:B------:R-:W-:Y:S02]  /*31e30*/  IMAD.SHL.U32 R0, R0, 0x2, RZ ;  /* 0x0000000200007824 */ /* 0x000fe400078e00ff */
[----:B------:R-:W3:Y:S04]  /*31e40*/  LDL.LU R30, [R1+0x4180] ;  /* 0x00418000011e7983 */ /* 0x000ee80000300800 */
[----:B------:R-:W3:Y:S04]  /*31e50*/  LDL.LU R32, [R1+0x417c] ;  /* 0x00417c0001207983 */ /* 0x000ee80000300800 */
[----:B------:R-:W3:Y:S04]  /*31e60*/  LDL.LU R34, [R1+0x4178] ;  /* 0x0041780001227983 */ /* 0x000ee80000300800 */
[----:B------:R-:W-:Y:S04]  /*31e70*/  STL [R1+0x3ae4], R3 ;  /* 0x003ae40301007387 */ /* 0x000fe80000100800 */
[----:B------:R0:W-:Y:S04]  /*31e80*/  STS.U16 [R0+UR5], R36 ;  /* 0x0000002400007988 */ /* 0x0001e80008000405 */
[----:B------:R1:W-:Y:S04]  /*31e90*/  STS.U16 [R0+UR5+0x40], R38 ;  /* 0x0000402600007988 */ /* 0x0003e80008000405 */
[----:B------:R1:W-:Y:S04]  /*31ea0*/  STS.U16 [R0+UR5+0x240], R40 ;  /* 0x0002402800007988 */ /* 0x0003e80008000405 */
[----:B0-----:R-:W3:Y:S04]  /*31eb0*/  LDL.LU R36, [R1+0x4174] ;  /* 0x0041740001247983 */ /* 0x001ee80000300800 */
[----:B-1----:R-:W3:Y:S04]  /*31ec0*/  LDL.LU R38, [R1+0x4170] ;  /* 0x0041700001267983 */ /* 0x002ee80000300800 */
[----:B------:R-:W3:Y:S04]  /*31ed0*/  LDL.LU R40, [R1+0x416c] ;  /* 0x00416c0001287983 */ /* 0x000ee80000300800 */
[----:B------:R0:W-:Y:S04]  /*31ee0*/  STS.U16 [R0+UR5+0x200], R42 ;  /* 0x0002002a00007988 */ /* 0x0001e80008000405 */
        /* <DEDUP_REMOVED lines=10> */
[----:B----4-:R-:W4:Y:S04]  /*31f90*/  LDL.LU R53, [R1+0x4154] ;  /* 0x0041540001357983 */ /* 0x010f280000300800 */
[----:B------:R0:W-:Y:S04]  /*31fa0*/  STS.U16 [R0+UR5+0x840], R54 ;  /* 0x0008403600007988 */ /* 0x0001e80008000405 */
[----:B------:R1:W-:Y:S04]  /*31fb0*/  STS.U16 [R0+UR5+0xa40], R55 ;  /* 0x000a403700007988 */ /* 0x0003e80008000405 */
[----:B------:R1:W-:Y:S04]  /*31fc0*/  STS.U16 [R0+UR5+0xa00], R56 ;  /* 0x000a003800007988 */ /* 0x0003e80008000405 */
[----:B0-----:R-:W4:Y:S04]  /*31fd0*/  LDL.LU R54, [R1+0x4150] ;  /* 0x0041500001367983 */ /* 0x001f280000300800 */
[----:B-1----:R-:W4:Y:S04]  /*31fe0*/  LDL.LU R55, [R1+0x414c] ;  /* 0x00414c0001377983 */ /* 0x002f280000300800 */
[----:B------:R-:W4:Y:S04]  /*31ff0*/  LDL.LU R56, [R1+0x4148] ;  /* 0x0041480001387983 */ /* 0x000f280000300800 */
[----:B------:R0:W-:Y:S04]  /*32000*/  STS.U16 [R0+UR5+0xc00], R57 ;  /* 0x000c003900007988 */ /* 0x0001e80008000405 */
[----:B------:R1:W-:Y:S04]  /*32010*/  STS.U16 [R0+UR5+0xc40], R58 ;  /* 0x000c403a00007988 */ /* 0x0003e80008000405 */
[----:B------:R1:W-:Y:S04]  /*32020*/  STS.U16 [R0+UR5+0xe40], R59 ;  /* 0x000e403b00007988 */ /* 0x0003e80008000405 */
[----:B0-----:R-:W4:Y:S04]  /*32030*/  LDL.LU R57, [R1+0x4144] ;  /* 0x0041440001397983 */ /* 0x001f280000300800 */
[----:B-1----:R-:W4:Y:S04]  /*32040*/  LDL.LU R58, [R1+0x4140] ;  /* 0x00414000013a7983 */ /* 0x002f280000300800 */
[----:B------:R-:W4:Y:S04]  /*32050*/  LDL.LU R59, [R1+0x413c] ;  /* 0x00413c00013b7983 */ /* 0x000f280000300800 */
[----:B--2---:R0:W-:Y:S04]  /*32060*/  STS.U16 [R0+UR5+0xe00], R61 ;  /* 0x000e003d00007988 */ /* 0x0041e80008000405 */
[----:B0-----:R-:W2:Y:S04]  /*32070*/  LDL.LU R61, [R1+0x4138] ;  /* 0x00413800013d7983 */ /* 0x001ea80000300800 */
[----:B---3--:R-:W-:Y:S04]  /*32080*/  STS.U16 [R0+UR5+0x2400], R5 ;  /* 0x0024000500007988 */ /* 0x008fe80008000405 */
[----:B------:R-:W-:Y:S04]  /*32090*/  STS.U16 [R0+UR5+0x2200], R4 ;  /* 0x0022000400007988 */ /* 0x000fe80008000405 */
[----:B--2---:R0:W-:Y:S04]  /*320a0*/  STS.U16 [R0+UR5+0x1000], R61 ;  /* 0x0010003d00007988 */ /* 0x0041e80008000405 */
[----:B0-----:R-:W2:Y:S04]  /*320b0*/  LDL.LU R61, [R1+0x4134] ;  /* 0x00413400013d7983 */ /* 0x001ea80000300800 */
[----:B------:R-:W3:Y:S04]  /*320c0*/  LDL R4, [R1+0x1bf8] ;  /* 0x001bf80001047983 */ /* 0x000ee80000100800 */
[----:B------:R-:W3:Y:S01]  /*320d0*/  LDL R5, [R1+0x1bf4] ;  /* 0x001bf40001057983 */ /* 0x000ee20000100800 */
[----:B------:R-:W-:-:S06]  /*320e0*/  PRMT R2, RZ, 0x7610, R2 ;  /* 0x00007610ff027816 */ /* 0x000fcc0000000002 */
[----:B---3--:R-:W3:Y:S04]  /*320f0*/  @!P5 LDG.E.U16 R2, desc[UR8][R4.64] ;  /* 0x000000080402d981 */ /* 0x008ee8000c1e1500 */
[----:B---3--:R0:W-:Y:S04]  /*32100*/  STL [R1+0xe24], R2 ;  /* 0x000e240201007387 */ /* 0x0081e80000100800 */
[----:B0-----:R-:W3:Y:S04]  /*32110*/  LDL.LU R2, [R1+0x4130] ;  /* 0x0041300001027983 */ /* 0x001ee80000300800 */
[----:B------:R-:W3:Y:S04]  /*32120*/  LDL R4, [R1+0x1bec] ;  /* 0x001bec0001047983 */ /* 0x000ee80000100800 */
[----:B------:R-:W3:Y:S01]  /*32130*/  LDL R5, [R1+0x1bf0] ;  /* 0x001bf00001057983 */ /* 0x000ee20000100800 */
[----:B--2---:R-:W-:-:S02]  /*32140*/  PRMT R61, RZ, 0x7610, R61 ;  /* 0x00007610ff3d7816 */ /* 0x004fc4000000003d */
[----:B---3--:R-:W-:-:S04]  /*32150*/  @!P6 LOP3.LUT R5, R5, R4, RZ, 0x3c, !PT ;  /* 0x000000040505e212 */ /* 0x008fc800078e3cff */
[----:B------:R-:W-:-:S04]  /*32160*/  @!P6 LOP3.LUT R4, R5, R4, RZ, 0x3c, !PT ;  /* 0x000000040504e212 */ /* 0x000fc800078e3cff */
[----:B------:R-:W-:-:S05]  /*32170*/  @!P6 LOP3.LUT R5, R5, R4, RZ, 0x3c, !PT ;  /* 0x000000040505e212 */ /* 0x000fca00078e3cff */
[----:B------:R-:W2:Y:S04]  /*32180*/  @!P6 LDG.E.U16 R61, desc[UR8][R4.64] ;  /* 0x00000008043de981 */ /* 0x000ea8000c1e1500 */
[----:B--2---:R0:W-:Y:S04]  /*32190*/  STL [R1+0xe20], R61 ;  /* 0x000e203d01007387 */ /* 0x0041e80000100800 */
[----:B0-----:R-:W2:Y:S04]  /*321a0*/  LDL.LU R61, [R1+0x412c] ;  /* 0x00412c00013d7983 */ /* 0x001ea80000300800 */
[----:B------:R-:W3:Y:S04]  /*321b0*/  LDL R4, [R1+0x1be4] ;  /* 0x001be40001047983 */ /* 0x000ee80000100800 */
[----:B------:R-:W3:Y:S01]  /*321c0*/  LDL R5, [R1+0x1be8] ;  /* 0x001be80001057983 */ /* 0x000ee20000100800 */
[----:B------:R-:W-:-:S02]  /*321d0*/  PRMT R2, RZ, 0x7610, R2 ;  /* 0x00007610ff027816 */ /* 0x000fc40000000002 */
[----:B---3--:R-:W-:-:S04]  /*321e0*/  @!P5 LOP3.LUT R5, R5, R4, RZ, 0x3c, !PT ;  /* 0x000000040505d212 */ /* 0x008fc800078e3cff */
[----:B------:R-:W-:-:S04]  /*321f0*/  @!P5 LOP3.LUT R4, R5, R4, RZ, 0x3c, !PT ;  /* 0x000000040504d212 */ /* 0x000fc800078e3cff */
[----:B------:R-:W-:-:S05]  /*32200*/  @!P5 LOP3.LUT R5, R5, R4, RZ, 0x3c, !PT ;  /* 0x000000040505d212 */ /* 0x000fca00078e3cff */
[----:B------:R-:W3:Y:S04]  /*32210*/  @!P5 LDG.E.U16 R2, desc[UR8][R4.64] ;  /* 0x000000080402d981 */ /* 0x000ee8000c1e1500 */
        /* <DEDUP_REMOVED lines=2730> */
[----:B------:R-:W3:Y:S02]  /*3ccc0*/  LDL R5, [R1+0x1040] ;  /* 0x0010400001057983 */ /* 0x000ee40000100800 */
[----:B---3--:R-:W-:-:S02]  /*3ccd0*/  @!P6 LOP3.LUT R5, R5, R4, RZ, 0x3c, !PT ;  /* 0x000000040505e212 */ /* 0x008fc400078e3cff */
[----:B--2---:R-:W-:Y:S02]  /*3cce0*/  PRMT R61, RZ, 0x7610, R61 ;  /* 0x00007610ff3d7816 */ /* 0x004fe4000000003d */
        /* <DEDUP_REMOVED lines=519> */
[----:B------:R-:W3:Y:S04]  /*3ed60*/  LDL R5, [R1+0xe70] ;  /* 0x000e700001057983 */ /* 0x000ee80000100800 */
[----:B------:R0:W-:Y:S02]  /*3ed70*/  STS.U16 [R0+UR5+0x3800], R25 ;  /* 0x0038001900007988 */ /* 0x0001e40008000405 */
[----:B0-----:R-:W-:-:S02]  /*3ed80*/  PRMT R25, RZ, 0x7610, R25 ;  /* 0x00007610ff197816 */ /* 0x001fc40000000019 */
[----:B---3--:R-:W-:-:S04]  /*3ed90*/  @!P6 LOP3.LUT R5, R5, R4, RZ, 0x3c, !PT ;  /* 0x000000040505e212 */ /* 0x008fc800078e3cff */
[----:B------:R-:W-:-:S04]  /*3eda0*/  @!P6 LOP3.LUT R4, R5, R4, RZ, 0x3c, !PT ;  /* 0x000000040504e212 */ /* 0x000fc800078e3cff */
[----:B------:R-:W-:-:S05]  /*3edb0*/  @!P6 LOP3.LUT R5, R5, R4, RZ, 0x3c, !PT ;  /* 0x000000040505e212 */ /* 0x000fca00078e3cff */
[----:B------:R0:W3:Y:S04]  /*3edc0*/  @!P6 LDG.E.U16 R25, desc[UR8][R4.64] ;  /* 0x000000080419e981 */ /* 0x0000e8000c1e1500 */
[----:B------:R-:W0:Y:S04]  /*3edd0*/  LDL R4, [R1+0xe64] ;  /* 0x000e640001047983 */ /* 0x000e280000100800 */
[----:B------:R-:W0:Y:S01]  /*3ede0*/  LDL R5, [R1+0xe68] ;  /* 0x000e680001057983 */ /* 0x000e220000100800 */
[----:B--2---:R-:W-:Y:S02]  /*3edf0*/  PRMT R61, RZ, 0x7610, R61 ;  /* 0x00007610ff3d7816 */ /* 0x004fe4000000003d */
[----:B0-----:R-:W-:-:S04]  /*3ee00*/  @!P5 LOP3.LUT R5, R5, R4, RZ, 0x3c, !PT ;  /* 0x000000040505d212 */ /* 0x001fc800078e3cff */
[----:B------:R-:W-:-:S04]  /*3ee10*/  @!P5 LOP3.LUT R4, R5, R4, RZ, 0x3c, !PT ;  /* 0x000000040504d212 */ /* 0x000fc800078e3cff */
[----:B------:R-:W-:-:S05]  /*3ee20*/  @!P5 LOP3.LUT R5, R5, R4, RZ, 0x3c, !PT ;  /* 0x000000040505d212 */ /* 0x000fca00078e3cff */
[----:B------:R-:W2:Y:S04]  /*3ee30*/  @!P5 LDG.E.U16 R61, desc[UR8][R4.64] ;  /* 0x00000008043dd981 */ /* 0x000ea8000c1e1500 */
[----:B---3--:R0:W-:Y:S04]  /*3ee40*/  STL [R1+0x50], R25 ;  /* 0x0000501901007387 */ /* 0x0081e80000100800 */
[----:B0-----:R-:W3:Y:S04]  /*3ee50*/  LDL R25, [R1+0x2000] ;  /* 0x0020000001197983 */ /* 0x001ee80000100800 */
[----:B--2---:R0:W-:Y:S04]  /*3ee60*/  STL [R1+0x4c], R61 ;  /* 0x00004c3d01007387 */ /* 0x0041e80000100800 */
[----:B0-----:R-:W2:Y:S04]  /*3ee70*/  LDL.LU R61, [R1+0x3b80] ;  /* 0x003b8000013d7983 */ /* 0x001ea80000300800 */
[----:B------:R-:W2:Y:S04]  /*3ee80*/  LDL R4, [R1+0xe5c] ;  /* 0x000e5c0001047983 */ /* 0x000ea80000100800 */
[----:B------:R-:W2:Y:S02]  /*3ee90*/  LDL R5, [R1+0xe60] ;  /* 0x000e600001057983 */ /* 0x000ea40000100800 */
[----:B--2---:R-:W-:-:S02]  /*3eea0*/  @!P6 LOP3.LUT R5, R5, R4, RZ, 0x3c, !PT ;  /* 0x000000040505e212 */ /* 0x004fc400078e3cff */
[----:B------:R-:W-:Y:S02]  /*3eeb0*/  PRMT R61, RZ, 0x7610, R61 ;  /* 0x00007610ff3d7816 */ /* 0x000fe4000000003d */
[----:B------:R-:W-:-:S04]  /*3eec0*/  @!P6 LOP3.LUT R4, R5, R4, RZ, 0x3c, !PT ;  /* 0x000000040504e212 */ /* 0x000fc800078e3cff */
[----:B------:R-:W-:-:S05]  /*3eed0*/  @!P6 LOP3.LUT R5, R5, R4, RZ, 0x3c, !PT ;  /* 0x000000040505e212 */ /* 0x000fca00078e3cff */
[----:B------:R-:W2:Y:S04]  /*3eee0*/  @!P6 LDG.E.U16 R61, desc[UR8][R4.64] ;  /* 0x00000008043de981 */ /* 0x000ea8000c1e1500 */
        /* <DEDUP_REMOVED lines=27> */
[----:B------:R-:W-:Y:S04]  /*3f0a0*/  STS.U16 [R0+UR5+0x3600], R24 ;  /* 0x0036001800007988 */ /* 0x000fe80008000405 */
[----:B--2---:R0:W-:Y:S04]  /*3f0b0*/  STL [R1+0x3c], R61 ;  /* 0x00003c3d01007387 */ /* 0x0041e80000100800 */
[----:B0-----:R-:W2:Y:S04]  /*3f0c0*/  LDL.LU R61, [R1+0x3b70] ;  /* 0x003b7000013d7983 */ /* 0x001ea80000300800 */
[----:B------:R-:W2:Y:S01]  /*3f0d0*/  LDL R5, [R1+0xe40] ;  /* 0x000e400001057983 */ /* 0x000ea20000100800 */
[----:B------:R-:W-:Y:S01]  /*3f0e0*/  PRMT R24, RZ, 0x7610, R24 ;  /* 0x00007610ff187816 */ /* 0x000fe20000000018 */
[----:B---3--:R-:W-:-:S02]  /*3f0f0*/  @!P6 IMAD.MOV.U32 R4, RZ, RZ, R25 ;  /* 0x000000ffff04e224 */ /* 0x008fc400078e0019 */
[----:B------:R-:W3:Y:S04]  /*3f100*/  LDL R25, [R1+0x2024] ;  /* 0x0020240001197983 */ /* 0x000ee80000100800 */
[----:B--2---:R0:W2:Y:S04]  /*3f110*/  @!P6 LDG.E.U16 R24, desc[UR8][R4.64] ;  /* 0x000000080418e981 */ /* 0x0040a8000c1e1500 */
[----:B------:R-:W0:Y:S04]  /*3f120*/  LDL R4, [R1+0x1ffc] ;  /* 0x001ffc0001047983 */ /* 0x000e280000100800 */
[----:B------:R-:W0:Y:S01]  /*3f130*/  LDL R5, [R1+0x2008] ;  /* 0x0020080001057983 */ /* 0x000e220000100800 */
[----:B------:R-:W-:-:S02]  /*3f140*/  PRMT R61, RZ, 0x7610, R61 ;  /* 0x00007610ff3d7816 */ /* 0x000fc4000000003d */
[----:B0-----:R-:W-:-:S04]  /*3f150*/  @!P5 LOP3.LUT R5, R5, R4, RZ, 0x3c, !PT ;  /* 0x000000040505d212 */ /* 0x001fc800078e3cff */
[----:B------:R-:W-:-:S04]  /*3f160*/  @!P5 LOP3.LUT R4, R5, R4, RZ, 0x3c, !PT ;  /* 0x000000040504d212 */ /* 0x000fc800078e3cff */
[----:B------:R-:W-:-:S05]  /*3f170*/  @!P5 LOP3.LUT R5, R5, R4, RZ, 0x3c, !PT ;  /* 0x000000040505d212 */ /* 0x000fca00078e3cff */
[----:B------:R-:W3:Y:S04]  /*3f180*/  @!P5 LDG.E.U16 R61, desc[UR8][R4.64] ;  /* 0x00000008043dd981 */ /* 0x000ee8000c1e1500 */
[----:B--2---:R0:W-:Y:S04]  /*3f190*/  STL [R1+0x38], R24 ;  /* 0x0000381801007387 */ /* 0x0041e80000100800 */
[----:B0-----:R-:W2:Y:S04]  /*3f1a0*/  LDL R24, [R1+0x2030] ;  /* 0x0020300001187983 */ /* 0x001ea80000100800 */
[----:B---3--:R0:W-:Y:S04]  /*3f1b0*/  STL [R1+0x34], R61 ;  /* 0x0000343d01007387 */ /* 0x0081e80000100800 */
[----:B0-----:R-:W3:Y:S04]  /*3f1c0*/  LDL.LU R61, [R1+0x3b6c] ;  /* 0x003b6c00013d7983 */ /* 0x001ee80000300800 */
[----:B------:R-:W2:Y:S04]  /*3f1d0*/  LDL R4, [R1+0x2004] ;  /* 0x0020040001047983 */ /* 0x000ea80000100800 */
[----:B------:R-:W2:Y:S02]  /*3f1e0*/  LDL R5, [R1+0x2010] ;  /* 0x0020100001057983 */ /* 0x000ea40000100800 */
[----:B--2---:R-:W-:-:S02]  /*3f1f0*/  @!P6 LOP3.LUT R5, R5, R4, RZ, 0x3c, !PT ;  /* 0x000000040505e212 */ /* 0x004fc400078e3cff */
[----:B---3--:R-:W-:Y:S02]  /*3f200*/  PRMT R61, RZ, 0x7610, R61 ;  /* 0x00007610ff3d7816 */ /* 0x008fe4000000003d */
        /* <DEDUP_REMOVED lines=25> */
[----:B------:R-:W2:Y:S01]  /*3f3a0*/  LDL R5, [R1+0x2028] ;  /* 0x0020280001057983 */ /* 0x000ea20000100800 */
[----:B------:R-:W-:-:S02]  /*3f3b0*/  PRMT R29, RZ, 0x7610, R29 ;  /* 0x00007610ff1d7816 */ /* 0x000fc4000000001d */
[----:B--2---:R-:W-:-:S04]  /*3f3c0*/  @!P5 LOP3.LUT R5, R5, R4, RZ, 0x3c, !PT ;  /* 0x000000040505d212 */ /* 0x004fc800078e3cff */
[----:B------:R-:W-:-:S04]  /*3f3d0*/  @!P5 LOP3.LUT R4, R5, R4, RZ, 0x3c, !PT ;  /* 0x000000040504d212 */ /* 0x000fc800078e3cff */
[----:B------:R-:W-:-:S05]  /*3f3e0*/  @!P5 LOP3.LUT R5, R5, R4, RZ, 0x3c, !PT ;  /* 0x000000040505d212 */ /* 0x000fca00078e3cff */
[----:B------:R0:W2:Y:S01]  /*3f3f0*/  @!P5 LDG.E.U16 R29, desc[UR8][R4.64] ;  /* 0x00000008041dd981 */ /* 0x0000a2000c1e1500 */
[----:B------:R-:W-:Y:S01]  /*3f400*/  PRMT R60, RZ, 0x7610, R60 ;  /* 0x00007610ff3c7816 */ /* 0x000fe2000000003c */
[----:B0-----:R-:W-:Y:S02]  /*3f410*/  @!P6 IMAD.MOV.U32 R4, RZ, RZ, R24 ;  /* 0x000000ffff04e224 */ /* 0x001fe400078e0018 */
[----:B------:R-:W-:-:S05]  /*3f420*/  @!P6 IMAD.MOV.U32 R5, RZ, RZ, R25 ;  /* 0x000000ffff05e224 */ /* 0x000fca00078e0019 */
[----:B------:R0:W3:Y:S04]  /*3f430*/  @!P6 LDG.E.U16 R60, desc[UR8][R4.64] ;  /* 0x00000008043ce981 */ /* 0x0000e8000c1e1500 */
[----:B--2---:R1:W-:Y:S04]  /*3f440*/  STL [R1+0x24], R29 ;  /* 0x0000241d01007387 */ /* 0x0043e80000100800 */
[----:B------:R-:W0:Y:S04]  /*3f450*/  LDL R4, [R1+0x202c] ;  /* 0x00202c0001047983 */ /* 0x000e280000100800 */
[----:B------:R-:W0:Y:S01]  /*3f460*/  LDL R5, [R1+0x2038] ;  /* 0x0020380001057983 */ /* 0x000e220000100800 */
[----:B------:R-:W-:-:S03]  /*3f470*/  PRMT R61, RZ, 0x7610, R61 ;  /* 0x00007610ff3d7816 */ /* 0x000fc6000000003d */
[----:B------:R-:W2:Y:S04]  /*3f480*/  LDL R25, [R1+0x204c] ;  /* 0x00204c0001197983 */ /* 0x000ea80000100800 */
[----:B------:R-:W2:Y:S04]  /*3f490*/  LDL R24, [R1+0x2058] ;  /* 0x0020580001187983 */ /* 0x000ea80000100800 */
[----:B-1----:R-:W2:Y:S01]  /*3f4a0*/  LDL R29, [R1+0x2050] ;  /* 0x00205000011d7983 */ /* 0x002ea20000100800 */
[----:B0-----:R-:W-:-:S04]  /*3f4b0*/  @!P5 LOP3.LUT R5, R5, R4, RZ, 0x3c, !PT ;  /* 0x000000040505d212 */ /* 0x001fc800078e3cff */
[----:B------:R-:W-:-:S04]  /*3f4c0*/  @!P5 LOP3.LUT R4, R5, R4, RZ, 0x3c, !PT ;  /* 0x000000040504d212 */ /* 0x000fc800078e3cff */
[----:B------:R-:W-:-:S05]  /*3f4d0*/  @!P5 LOP3.LUT R5, R5, R4, RZ, 0x3c, !PT ;  /* 0x000000040505d212 */ /* 0x000fca00078e3cff */
[----:B------:R-:W2:Y:S04]  /*3f4e0*/  @!P5 LDG.E.U16 R61, desc[UR8][R4.64] ;  /* 0x00000008043dd981 */ /* 0x000ea8000c1e1500 */
[----:B---3--:R-:W-:Y:S04]  /*3f4f0*/  STL [R1+0x3ae8], R60 ;  /* 0x003ae83c01007387 */ /* 0x008fe80000100800 */
[----:B------:R-:W-:Y:S04]  /*3f500*/  STS.U16 [R0+UR5+0x3840], R26 ;  /* 0x0038401a00007988 */ /* 0x000fe80008000405 */
[----:B--2---:R0:W-:Y:S04]  /*3f510*/  STL [R1+0x1c], R61 ;  /* 0x00001c3d01007387 */ /* 0x0041e80000100800 */
[----:B0-----:R-:W2:Y:S04]  /*3f520*/  LDL.LU R61, [R1+0x3b60] ;  /* 0x003b6000013d7983 */ /* 0x001ea80000300800 */
[----:B------:R-:W3:Y:S01]  /*3f530*/  LDL R5, [R1+0x2034] ;  /* 0x0020340001057983 */ /* 0x000ee20000100800 */
[----:B------:R-:W-:-:S02]  /*3f540*/  PRMT R26, RZ, 0x7610, R26 ;  /* 0x00007610ff1a7816 */ /* 0x000fc4000000001a */
[----:B------:R-:W-:Y:S01]  /*3f550*/  @!P6 MOV R4, R27 ;  /* 0x0000001b0004e202 */ /* 0x000fe20000000f00 */
[----:B----4-:R-:W-:Y:S04]  /*3f560*/  STS.U16 [R0+UR5+0x1040], R59 ;  /* 0x0010403b00007988 */ /* 0x010fe80008000405 */
        /* <DEDUP_REMOVED lines=47> */
[----:B------:R-:W4:Y:S04]  /*3f860*/  LDL R27, [R1+0x2054] ;  /* 0x00205400011b7983 */ /* 0x000f280000100800 */
[----:B---3--:R1:W3:Y:S04]  /*3f870*/  @!P6 LDG.E.U16 R26, desc[UR8][R4.64] ;  /* 0x00000008041ae981 */ /* 0x0082e8000c1e1500 */
[----:B------:R-:W1:Y:S04]  /*3f880*/  LDL R4, [R1+0x203c] ;  /* 0x00203c0001047983 */ /* 0x000e680000100800 */
[----:B------:R-:W1:Y:S01]  /*3f890*/  LDL R5, [R1+0x2048] ;  /* 0x0020480001057983 */ /* 0x000e620000100800 */
[----:B0-----:R-:W-:-:S02]  /*3f8a0*/  PRMT R0, RZ, 0x7610, R0 ;  /* 0x00007610ff007816 */ /* 0x001fc40000000000 */
[----:B-1----:R-:W-:-:S04]  /*3f8b0*/  @!P5 LOP3.LUT R5, R5, R4, RZ, 0x3c, !PT ;  /* 0x000000040505d212 */ /* 0x002fc800078e3cff */
[----:B------:R-:W-:-:S04]  /*3f8c0*/  @!P5 LOP3.LUT R4, R5, R4, RZ, 0x3c, !PT ;  /* 0x000000040504d212 */ /* 0x000fc800078e3cff */
[----:B------:R-:W-:-:S05]  /*3f8d0*/  @!P5 LOP3.LUT R5, R5, R4, RZ, 0x3c, !PT ;  /* 0x000000040505d212 */ /* 0x000fca00078e3cff */
[----:B------:R-:W2:Y:S04]  /*3f8e0*/  @!P5 LDG.E.U16 R0, desc[UR8][R4.64] ;  /* 0x000000080400d981 */ /* 0x000ea8000c1e1500 */
[----:B---3--:R0:W-:Y:S04]  /*3f8f0*/  STL [R1+0x18], R26 ;  /* 0x0000181a01007387 */ /* 0x0081e80000100800 */
[----:B0-----:R-:W3:Y:S04]  /*3f900*/  LDL R26, [R1+0x2060] ;  /* 0x00206000011a7983 */ /* 0x001ee80000100800 */
[----:B--2---:R-:W-:Y:S04]  /*3f910*/  STL [R1+0x14], R0 ;  /* 0x0000140001007387 */ /* 0x004fe80000100800 */
[----:B------:R-:W2:Y:S01]  /*3f920*/  LDL R5, [R1+0x2044] ;  /* 0x0020440001057983 */ /* 0x000ea20000100800 */
[----:B------:R-:W-:Y:S01]  /*3f930*/  PRMT R28, RZ, 0x7610, R28 ;  /* 0x00007610ff1c7816 */ /* 0x000fe2000000001c */
[----:B------:R-:W-:Y:S01]  /*3f940*/  @!P6 IMAD.MOV.U32 R4, RZ, RZ, R29 ;  /* 0x000000ffff04e224 */ /* 0x000fe200078e001d */
[----:B------:R-:W-:Y:S01]  /*3f950*/  PRMT R60, RZ, 0x7610, R60 ;  /* 0x00007610ff3c7816 */ /* 0x000fe2000000003c */
[----:B------:R-:W3:Y:S04]  /*3f960*/  LDL R29, [R1+0x206c] ;  /* 0x00206c00011d7983 */ /* 0x000ee80000100800 */
[----:B--2---:R0:W2:Y:S02]  /*3f970*/  @!P6 LDG.E.U16 R28, desc[UR8][R4.64] ;  /* 0x00000008041ce981 */ /* 0x0040a4000c1e1500 */
[----:B0-----:R-:W-:-:S02]  /*3f980*/  @!P5 IMAD.MOV.U32 R4, RZ, RZ, R24 ;  /* 0x000000ffff04d224 */ /* 0x001fc400078e0018 */
[----:B------:R-:W-:-:S05]  /*3f990*/  @!P5 IMAD.MOV.U32 R5, RZ, RZ, R25 ;  /* 0x000000ffff05d224 */ /* 0x000fca00078e0019 */
[----:B------:R3:W2:Y:S01]  /*3f9a0*/  @!P5 LDG.E.U16 R60, desc[UR8][R4.64] ;  /* 0x00000008043cd981 */ /* 0x0006a2000c1e1500 */
[----:B------:R-:W-:Y:S01]  /*3f9b0*/  PRMT R3, RZ, 0x7610, R3 ;  /* 0x00007610ff037816 */ /* 0x000fe20000000003 */
[----:B---3--:R-:W-:Y:S02]  /*3f9c0*/  @!P6 IMAD.MOV.U32 R4, RZ, RZ, R26 ;  /* 0x000000ffff04e224 */ /* 0x008fe400078e001a */
[----:B----4-:R-:W-:-:S05]  /*3f9d0*/  @!P6 IMAD.MOV.U32 R5, RZ, RZ, R27 ;  /* 0x000000ffff05e224 */ /* 0x010fca00078e001b */
[----:B------:R0:W3:Y:S04]  /*3f9e0*/  @!P6 LDG.E.U16 R3, desc[UR8][R4.64] ;  /* 0x000000080403e981 */ /* 0x0000e8000c1e1500 */
[----:B--2---:R1:W-:Y:S04]  /*3f9f0*/  STL [R1+0x10], R28 ;  /* 0x0000101c01007387 */ /* 0x0043e80000100800 */
[----:B------:R-:W2:Y:S04]  /*3fa00*/  LDL R25, [R1+0x2074] ;  /* 0x0020740001197983 */ /* 0x000ea80000100800 */
[----:B------:R-:W4:Y:S04]  /*3fa10*/  LDL R24, [R1+0x2080] ;  /* 0x0020800001187983 */ /* 0x000f280000100800 */
[----:B-1----:R-:W2:Y:S04]  /*3fa20*/  LDL R28, [R1+0x2078] ;  /* 0x00207800011c7983 */ /* 0x002ea80000100800 */
[----:B------:R1:W-:Y:S04]  /*3fa30*/  STL [R1+0x3aec], R60 ;  /* 0x003aec3c01007387 */ /* 0x0003e80000100800 */
[----:B------:R-:W2:Y:S01]  /*3fa40*/  LDL R5, [R1+0x205c] ;  /* 0x00205c0001057983 */ /* 0x000ea20000100800 */
[----:B------:R-:W-:-:S02]  /*3fa50*/  PRMT R2, RZ, 0x7610, R2 ;  /* 0x00007610ff027816 */ /* 0x000fc40000000002 */
[----:B------:R-:W-:Y:S02]  /*3fa60*/  PRMT R58, RZ, 0x7610, R58 ;  /* 0x00007610ff3a7816 */ /* 0x000fe4000000003a */
[----:B------:R-:W-:Y:S01]  /*3fa70*/  PRMT R56, RZ, 0x7610, R56 ;  /* 0x00007610ff387816 */ /* 0x000fe20000000038 */
[----:B------:R-:W2:Y:S04]  /*3fa80*/  LDL R27, [R1+0x20ac] ;  /* 0x0020ac00011b7983 */ /* 0x000ea80000100800 */
[----:B------:R-:W2:Y:S04]  /*3fa90*/  LDL R26, [R1+0x20b8] ;  /* 0x0020b800011a7983 */ /* 0x000ea80000100800 */
[----:B-1----:R-:W0:Y:S02]  /*3faa0*/  LDL R60, [R1+0x2068] ;  /* 0x00206800013c7983 */ /* 0x002e240000100800 */
[----:B0-----:R-:W-:-:S05]  /*3fab0*/  @!P5 IMAD.MOV.U32 R4, RZ, RZ, R60 ;  /* 0x000000ffff04d224 */ /* 0x001fca00078e003c */
[----:B--2---:R0:W2:Y:S02]  /*3fac0*/  @!P5 LDG.E.U16 R2, desc[UR8][R4.64] ;  /* 0x000000080402d981 */ /* 0x0040a4000c1e1500 */
[----:B0-----:R-:W-:Y:S01]  /*3fad0*/  @!P5 IMAD.MOV.U32 R4, RZ, RZ, R28 ;  /* 0x000000ffff04d224 */ /* 0x001fe200078e001c */
[----:B------:R-:W-:-:S05]  /*3fae0*/  @!P5 MOV R5, R29 ;  /* 0x0000001d0005d202 */ /* 0x000fca0000000f00 */
[----:B------:R4:W2:Y:S02]  /*3faf0*/  @!P5 LDG.E.U16 R58, desc[UR8][R4.64] ;  /* 0x00000008043ad981 */ /* 0x0008a4000c1e1500 */
[----:B----4-:R-:W-:Y:S02]  /*3fb00*/  @!P6 IMAD.MOV.U32 R4, RZ, RZ, R24 ;  /* 0x000000ffff04e224 */ /* 0x010fe400078e0018 */
[----:B------:R-:W-:-:S05]  /*3fb10*/  @!P6 IMAD.MOV.U32 R5, RZ, RZ, R25 ;  /* 0x000000ffff05e224 */ /* 0x000fca00078e0019 */
[----:B------:R0:W4:Y:S04]  /*3fb20*/  @!P6 LDG.E.U16 R56, desc[UR8][R4.64] ;  /* 0x000000080438e981 */ /* 0x000128000c1e1500 */
[----:B---3--:R1:W-:Y:S01]  /*3fb30*/  STL [R1+0x3af0], R3 ;  /* 0x003af00301007387 */ /* 0x0083e20000100800 */
[----:B------:R-:W-:Y:S01]  /*3fb40*/  PRMT R42, RZ, 0x7610, R42 ;  /* 0x00007610ff2a7816 */ /* 0x000fe2000000002a */
[----:B0-----:R-:W-:Y:S02]  /*3fb50*/  @!P5 IMAD.MOV.U32 R4, RZ, RZ, R26 ;  /* 0x000000ffff04d224 */ /* 0x001fe400078e001a */
[----:B------:R-:W-:-:S05]  /*3fb60*/  @!P5 IMAD.MOV.U32 R5, RZ, RZ, R27 ;  /* 0x000000ffff05d224 */ /* 0x000fca00078e001b */
[----:B------:R-:W3:Y:S04]  /*3fb70*/  @!P5 LDG.E.U16 R42, desc[UR8][R4.64] ;  /* 0x00000008042ad981 */ /* 0x000ee8000c1e1500 */
[----:B--2---:R0:W-:Y:S04]  /*3fb80*/  STL [R1+0x3af4], R2 ;  /* 0x003af40201007387 */ /* 0x0041e80000100800 */
[----:B-1----:R-:W2:Y:S04]  /*3fb90*/  LDL R3, [R1+0x20b4] ;  /* 0x0020b40001037983 */ /* 0x002ea80000100800 */
[----:B0-----:R-:W2:Y:S04]  /*3fba0*/  LDL R2, [R1+0x20c0] ;  /* 0x0020c00001027983 */ /* 0x001ea80000100800 */
[----:B------:R-:W-:Y:S04]  /*3fbb0*/  STL [R1+0x3b28], R58 ;  /* 0x003b283a01007387 */ /* 0x000fe80000100800 */
[----:B------:R-:W2:Y:S04]  /*3fbc0*/  LDL R25, [R1+0x20ec] ;  /* 0x0020ec0001197983 */ /* 0x000ea80000100800 */
[----:B------:R-:W2:Y:S04]  /*3fbd0*/  LDL R24, [R1+0x20f8] ;  /* 0x0020f80001187983 */ /* 0x000ea80000100800 */
[----:B----4-:R-:W-:Y:S04]  /*3fbe0*/  STL [R1+0x3b2c], R56 ;  /* 0x003b2c3801007387 */ /* 0x010fe80000100800 */
[----:B------:R-:W4:Y:S04]  /*3fbf0*/  LDL R29, [R1+0x20f4] ;  /* 0x0020f400011d7983 */ /* 0x000f280000100800 */
[----:B------:R-:W4:Y:S01]  /*3fc00*/  LDL R28, [R1+0x2100] ;  /* 0x00210000011c7983 */ /* 0x000f220000100800 */
[----:B------:R-:W-:-:S02]  /*3fc10*/  PRMT R40, RZ, 0x7610, R40 ;  /* 0x00007610ff287816 */ /* 0x000fc40000000028 */
[----:B------:R-:W-:Y:S02]  /*3fc20*/  PRMT R23, RZ, 0x7610, R23 ;  /* 0x00007610ff177816 */ /* 0x000fe40000000017 */
[----:B------:R-:W-:Y:S01]  /*3fc30*/  PRMT R22, RZ, 0x7610, R22 ;  /* 0x00007610ff167816 */ /* 0x000fe20000000016 */
[----:B------:R-:W4:Y:S04]  /*3fc40*/  LDL R27, [R1+0x212c] ;  /* 0x00212c00011b7983 */ /* 0x000f280000100800 */
[----:B------:R-:W4:Y:S04]  /*3fc50*/  LDL R26, [R1+0x2138] ;  /* 0x00213800011a7983 */ /* 0x000f280000100800 */
[----:B---3--:R-:W-:Y:S01]  /*3fc60*/  STL [R1+0x3b30], R42 ;  /* 0x003b302a01007387 */ /* 0x008fe20000100800 */
[----:B--2---:R-:W-:-:S03]  /*3fc70*/  @!P6 IMAD.MOV.U32 R5, RZ, RZ, R3 ;  /* 0x000000ffff05e224 */ /* 0x004fc600078e0003 */
[----:B------:R-:W2:Y:S01]  /*3fc80*/  LDL R3, [R1+0x2134] ;  /* 0x0021340001037983 */ /* 0x000ea20000100800 */
[----:B------:R-:W-:-:S03]  /*3fc90*/  @!P6 IMAD.MOV.U32 R4, RZ, RZ, R2 ;  /* 0x000000ffff04e224 */ /* 0x000fc600078e0002 */
[----:B------:R-:W3:Y:S04]  /*3fca0*/  LDL R2, [R1+0x2140] ;  /* 0x0021400001027983 */ /* 0x000ee80000100800 */
[----:B------:R0:W2:Y:S02]  /*3fcb0*/  @!P6 LDG.E.U16 R40, desc[UR8][R4.64] ;  /* 0x000000080428e981 */ /* 0x0000a4000c1e1500 */
[----:B0-----:R-:W-:Y:S02]  /*3fcc0*/  @!P5 IMAD.MOV.U32 R4, RZ, RZ, R24 ;  /* 0x000000ffff04d224 */ /* 0x001fe400078e0018 */
[----:B------:R-:W-:-:S05]  /*3fcd0*/  @!P5 IMAD.MOV.U32 R5, RZ, RZ, R25 ;  /* 0x000000ffff05d224 */ /* 0x000fca00078e0019 */
[----:B------:R4:W3:Y:S02]  /*3fce0*/  @!P5 LDG.E.U16 R23, desc[UR8][R4.64] ;  /* 0x000000080417d981 */ /* 0x0008e4000c1e1500 */
[----:B----4-:R-:W-:Y:S01]  /*3fcf0*/  @!P6 MOV R4, R28 ;  /* 0x0000001c0004e202 */ /* 0x010fe20000000f00 */
[----:B------:R-:W-:-:S05]  /*3fd00*/  @!P6 IMAD.MOV.U32 R5, RZ, RZ, R29 ;  /* 0x000000ffff05e224 */ /* 0x000fca00078e001d */
[----:B------:R0:W4:Y:S01]  /*3fd10*/  @!P6 LDG.E.U16 R22, desc[UR8][R4.64] ;  /* 0x000000080416e981 */ /* 0x000122000c1e1500 */
[----:B------:R-:W-:Y:S01]  /*3fd20*/  PRMT R21, RZ, 0x7610, R21 ;  /* 0x00007610ff157816 */ /* 0x000fe20000000015 */
[----:B0-----:R-:W-:Y:S02]  /*3fd30*/  @!P5 IMAD.MOV.U32 R4, RZ, RZ, R26 ;  /* 0x000000ffff04d224 */ /* 0x001fe400078e001a */
[----:B------:R-:W-:-:S05]  /*3fd40*/  @!P5 IMAD.MOV.U32 R5, RZ, RZ, R27 ;  /* 0x000000ffff05d224 */ /* 0x000fca00078e001b */
[----:B------:R0:W4:Y:S01]  /*3fd50*/  @!P5 LDG.E.U16 R21, desc[UR8][R4.64] ;  /* 0x000000080415d981 */ /* 0x000122000c1e1500 */
[----:B------:R-:W-:-:S03]  /*3fd60*/  PRMT R20, RZ, 0x7610, R20 ;  /* 0x00007610ff147816 */ /* 0x000fc60000000014 */
[----:B--2---:R-:W-:Y:S04]  /*3fd70*/  STL [R1+0x3b34], R40 ;  /* 0x003b342801007387 */ /* 0x004fe80000100800 */
[----:B------:R-:W2:Y:S04]  /*3fd80*/  LDL R25, [R1+0x216c] ;  /* 0x00216c0001197983 */ /* 0x000ea80000100800 */
[----:B------:R-:W2:Y:S04]  /*3fd90*/  LDL R24, [R1+0x2178] ;  /* 0x0021780001187983 */ /* 0x000ea80000100800 */
[----:B---3--:R-:W-:Y:S01]  /*3fda0*/  STL [R1+0x3b38], R23 ;  /* 0x003b381701007387 */ /* 0x008fe20000100800 */
[----:B0-----:R-:W-:-:S02]  /*3fdb0*/  @!P6 IMAD.MOV.U32 R4, RZ, RZ, R2 ;  /* 0x000000ffff04e224 */ /* 0x001fc400078e0002 */
[----:B------:R-:W-:-:S05]  /*3fdc0*/  @!P6 IMAD.MOV.U32 R5, RZ, RZ, R3 ;  /* 0x000000ffff05e224 */ /* 0x000fca00078e0003 */
[----:B------:R2:W3:Y:S04]  /*3fdd0*/  @!P6 LDG.E.U16 R20, desc[UR8][R4.64] ;  /* 0x000000080414e981 */ /* 0x0004e8000c1e1500 */
[----:B----4-:R0:W-:Y:S04]  /*3fde0*/  STL [R1+0x3b3c], R22 ;  /* 0x003b3c1601007387 */ /* 0x0101e80000100800 */
[----:B------:R-:W4:Y:S04]  /*3fdf0*/  LDL R26, [R1+0x2174] ;  /* 0x00217400011a7983 */ /* 0x000f280000100800 */
[----:B0-----:R-:W3:Y:S01]  /*3fe00*/  LDL R22, [R1+0x2180] ;  /* 0x0021800001167983 */ /* 0x001ee20000100800 */
[----:B------:R-:W-:-:S02]  /*3fe10*/  PRMT R19, RZ, 0x7610, R19 ;  /* 0x00007610ff137816 */ /* 0x000fc40000000013 */
[----:B------:R-:W-:Y:S01]  /*3fe20*/  PRMT R18, RZ, 0x7610, R18 ;  /* 0x00007610ff127816 */ /* 0x000fe20000000012 */
[----:B------:R0:W-:Y:S04]  /*3fe30*/  STL [R1+0x3b40], R21 ;  /* 0x003b401501007387 */ /* 0x0001e80000100800 */
[----:B------:R-:W3:Y:S04]  /*3fe40*/  LDL R3, [R1+0x21ac] ;  /* 0x0021ac0001037983 */ /* 0x000ee80000100800 */
[----:B------:R-:W3:Y:S01]  /*3fe50*/  LDL R2, [R1+0x21b8] ;  /* 0x0021b80001027983 */ /* 0x000ee20000100800 */
[----:B--2---:R-:W-:-:S02]  /*3fe60*/  @!P5 IMAD.MOV.U32 R5, RZ, RZ, R25 ;  /* 0x000000ffff05d224 */ /* 0x004fc400078e0019 */
[----:B------:R-:W-:-:S05]  /*3fe70*/  @!P5 IMAD.MOV.U32 R4, RZ, RZ, R24 ;  /* 0x000000ffff04d224 */ /* 0x000fca00078e0018 */
[----:B------:R4:W2:Y:S02]  /*3fe80*/  @!P5 LDG.E.U16 R19, desc[UR8][R4.64] ;  /* 0x000000080413d981 */ /* 0x0008a4000c1e1500 */
[----:B----4-:R-:W-:Y:S01]  /*3fe90*/  @!P6 MOV R5, R26 ;  /* 0x0000001a0005e202 */ /* 0x010fe20000000f00 */
[----:B---3--:R-:W-:-:S05]  /*3fea0*/  @!P6 IMAD.MOV.U32 R4, RZ, RZ, R22 ;  /* 0x000000ffff04e224 */ /* 0x008fca00078e0016 */
[----:B------:R1:W3:Y:S04]  /*3feb0*/  @!P6 LDG.E.U16 R18, desc[UR8][R4.64] ;  /* 0x000000080412e981 */ /* 0x0002e8000c1e1500 */
[----:B------:R-:W-:Y:S04]  /*3fec0*/  STL [R1+0x3b44], R20 ;  /* 0x003b441401007387 */ /* 0x000fe80000100800 */
[----:B------:R-:W4:Y:S04]  /*3fed0*/  LDL R25, [R1+0x21b4] ;  /* 0x0021b40001197983 */ /* 0x000f280000100800 */
[----:B------:R-:W4:Y:S04]  /*3fee0*/  LDL R24, [R1+0x21c0] ;  /* 0x0021c00001187983 */ /* 0x000f280000100800 */
[----:B------:R-:W4:Y:S01]  /*3fef0*/  LDL R23, [R1+0x21f8] ;  /* 0x0021f80001177983 */ /* 0x000f220000100800 */
[----:B------:R-:W-:Y:S01]  /*3ff00*/  PRMT R17, RZ, 0x7610, R17 ;  /* 0x00007610ff117816 */ /* 0x000fe20000000011 */
[----:B-1----:R-:W-:-:S02]  /*3ff10*/  @!P5 IMAD.MOV.U32 R4, RZ, RZ, R2 ;  /* 0x000000ffff04d224 */ /* 0x002fc400078e0002 */
[----:B------:R-:W-:-:S05]  /*3ff20*/  @!P5 IMAD.MOV.U32 R5, RZ, RZ, R3 ;  /* 0x000000ffff05d224 */ /* 0x000fca00078e0003 */
[----:B------:R4:W4:Y:S01]  /*3ff30*/  @!P5 LDG.E.U16 R17, desc[UR8][R4.64] ;  /* 0x000000080411d981 */ /* 0x000922000c1e1500 */
[----:B------:R-:W-:-:S03]  /*3ff40*/  PRMT R16, RZ, 0x7610, R16 ;  /* 0x00007610ff107816 */ /* 0x000fc60000000010 */
[----:B--2---:R1:W-:Y:S04]  /*3ff50*/  STL [R1+0x3b48], R19 ;  /* 0x003b481301007387 */ /* 0x0043e80000100800 */
[----:B------:R-:W2:Y:S04]  /*3ff60*/  LDL R22, [R1+0x21f4] ;  /* 0x0021f40001167983 */ /* 0x000ea80000100800 */
[----:B0-----:R-:W2:Y:S04]  /*3ff70*/  LDL R21, [R1+0x2200] ;  /* 0x0022000001157983 */ /* 0x001ea80000100800 */
[----:B-1----:R-:W2:Y:S04]  /*3ff80*/  LDL R19, [R1+0x21ec] ;  /* 0x0021ec0001137983 */ /* 0x002ea80000100800 */
[----:B---3--:R-:W-:Y:S04]  /*3ff90*/  STL [R1+0x3b4c], R18 ;  /* 0x003b4c1201007387 */ /* 0x008fe80000100800 */
[----:B------:R-:W3:Y:S04]  /*3ffa0*/  LDL R20, [R1+0x2064] ;  /* 0x0020640001147983 */ /* 0x000ee80000100800 */
[----:B------:R-:W3:Y:S01]  /*3ffb0*/  LDL R2, [R1+0x2070] ;  /* 0x0020700001027983 */ /* 0x000ee20000100800 */
[----:B----4-:R-:W-:-:S02]  /*3ffc0*/  @!P6 IMAD.MOV.U32 R4, RZ, RZ, R24 ;  /* 0x000000ffff04e224 */ /* 0x010fc400078e0018 */
[----:B------:R-:W-:Y:S01]  /*3ffd0*/  @!P6 IMAD.MOV.U32 R5, RZ, RZ, R25 ;  /* 0x000000ffff05e224 */ /* 0x000fe200078e0019 */
[----:B------:R-:W-:Y:S02]  /*3ffe0*/  PRMT R15, RZ, 0x7610, R15 ;  /* 0x00007610ff0f7816 */ /* 0x000fe4000000000f */
[----:B------:R-:W-:Y:S02]  /*3fff0*/  PRMT R14, RZ, 0x7610, R14 ;  /* 0x00007610ff0e7816 */ /* 0x000fe4000000000e */
[----:B------:R-:W-:Y:S01]  /*40000*/  PRMT R61, RZ, 0x7610, R61 ;  /* 0x00007610ff3d7816 */ /* 0x000fe2000000003d */
[----:B------:R-:W4:Y:S04]  /*40010*/  LDL R3, [R1+0x2088] ;  /* 0x0020880001037983 */ /* 0x000f280000100800 */
[----:B------:R0:W4:Y:S02]  /*40020*/  @!P6 LDG.E.U16 R16, desc[UR8][R4.64] ;  /* 0x000000080410e981 */ /* 0x000124000c1e1500 */
[----:B0-----:R-:W-:-:S02]  /*40030*/  @!P5 IMAD.MOV.U32 R4, RZ, RZ, R23 ;  /* 0x000000ffff04d224 */ /* 0x001fc400078e0017 */
[----:B------:R0:W-:Y:S04]  /*40040*/  STL [R1+0x3b50], R17 ;  /* 0x003b501101007387 */ /* 0x0001e80000100800 */
[----:B0-----:R-:W4:Y:S01]  /*40050*/  LDL R17, [R1+0x207c] ;  /* 0x00207c0001117983 */ /* 0x001f220000100800 */
[----:B--2---:R-:W-:-:S05]  /*40060*/  @!P5 IMAD.MOV.U32 R5, RZ, RZ, R19 ;  /* 0x000000ffff05d224 */ /* 0x004fca00078e0013 */
[----:B------:R0:W2:Y:S02]  /*40070*/  @!P5 LDG.E.U16 R15, desc[UR8][R4.64] ;  /* 0x00000008040fd981 */ /* 0x0000a4000c1e1500 */
[----:B0-----:R-:W-:Y:S02]  /*40080*/  @!P6 IMAD.MOV.U32 R4, RZ, RZ, R21 ;  /* 0x000000ffff04e224 */ /* 0x001fe400078e0015 */
[----:B------:R-:W-:-:S05]  /*40090*/  @!P6 IMAD.MOV.U32 R5, RZ, RZ, R22 ;  /* 0x000000ffff05e224 */ /* 0x000fca00078e0016 */
[----:B------:R3:W2:Y:S02]  /*400a0*/  @!P6 LDG.E.U16 R14, desc[UR8][R4.64] ;  /* 0x00000008040ee981 */ /* 0x0006a4000c1e1500 */
[----:B---3--:R-:W-:Y:S01]  /*400b0*/  @!P6 IMAD.MOV.U32 R5, RZ, RZ, R20 ;  /* 0x000000ffff05e224 */ /* 0x008fe200078e0014 */
[----:B------:R-:W-:-:S05]  /*400c0*/  @!P6 MOV R4, R2 ;  /* 0x000000020004e202 */ /* 0x000fca0000000f00 */
[----:B------:R0:W3:Y:S04]  /*400d0*/  @!P6 LDG.E.U16 R61, desc[UR8][R4.64] ;  /* 0x00000008043de981 */ /* 0x0000e8000c1e1500 */
[----:B----4-:R1:W-:Y:S04]  /*400e0*/  STL [R1+0x3b54], R16 ;  /* 0x003b541001007387 */ /* 0x0103e80000100800 */
[----:B------:R-:W4:Y:S04]  /*400f0*/  LDL R19, [R1+0x2084] ;  /* 0x0020840001137983 */ /* 0x000f280000100800 */
[----:B------:R-:W4:Y:S01]  /*40100*/  LDL R18, [R1+0x2090] ;  /* 0x0020900001127983 */ /* 0x000f220000100800 */
[----:B------:R-:W-:Y:S01]  /*40110*/  PRMT R54, RZ, 0x7610, R54 ;  /* 0x00007610ff367816 */ /* 0x000fe20000000036 */
[----:B0-----:R-:W-:Y:S01]  /*40120*/  @!P5 IMAD.MOV.U32 R4, RZ, RZ, R3 ;  /* 0x000000ffff04d224 */ /* 0x001fe200078e0003 */
[----:B------:R-:W-:Y:S01]  /*40130*/  PRMT R52, RZ, 0x7610, R52 ;  /* 0x00007610ff347816 */ /* 0x000fe20000000034 */
[----:B------:R-:W-:-:S05]  /*40140*/  @!P5 IMAD.MOV.U32 R5, RZ, RZ, R17 ;  /* 0x000000ffff05d224 */ /* 0x000fca00078e0011 */
[----:B------:R4:W4:Y:S04]  /*40150*/  @!P5 LDG.E.U16 R54, desc[UR8][R4.64] ;  /* 0x000000080436d981 */ /* 0x000928000c1e1500 */
[----:B--2---:R0:W-:Y:S04]  /*40160*/  STL [R1+0x3b58], R15 ;  /* 0x003b580f01007387 */ /* 0x0041e80000100800 */
[----:B-1----:R-:W2:Y:S04]  /*40170*/  LDL R16, [R1+0x208c] ;  /* 0x00208c0001107983 */ /* 0x002ea80000100800 */
[----:B0-----:R-:W2:Y:S04]  /*40180*/  LDL R15, [R1+0x2098] ;  /* 0x00209800010f7983 */ /* 0x001ea80000100800 */
[----:B------:R0:W-:Y:S04]  /*40190*/  STL [R1+0x3b5c], R14 ;  /* 0x003b5c0e01007387 */ /* 0x0001e80000100800 */
[----:B------:R-:W2:Y:S04]  /*401a0*/  LDL R2, [R1+0x20a0] ;  /* 0x0020a00001027983 */ /* 0x000ea80000100800 */
[----:B0-----:R-:W2:Y:S04]  /*401b0*/  LDL R14, [R1+0x2094] ;  /* 0x00209400010e7983 */ /* 0x001ea80000100800 */
        /* <DEDUP_REMOVED lines=9> */
[----:B------:R2:W4:Y:S04]  /*40250*/  @!P6 LDG.E.U16 R52, desc[UR8][R4.64] ;  /* 0x000000080434e981 */ /* 0x000528000c1e1500 */
[----:B------:R-:W-:Y:S04]  /*40260*/  STL [R1+0x3afc], R54 ;  /* 0x003afc3601007387 */ /* 0x000fe80000100800 */
[----:B------:R-:W4:Y:S04]  /*40270*/  LDL R19, [R1+0x20a4] ;  /* 0x0020a40001137983 */ /* 0x000f280000100800 */
[----:B------:R-:W4:Y:S04]  /*40280*/  LDL R21, [R1+0x20bc] ;  /* 0x0020bc0001157983 */ /* 0x000f280000100800 */
[----:B------:R-:W4:Y:S01]  /*40290*/  LDL R18, [R1+0x20c8] ;  /* 0x0020c80001127983 */ /* 0x000f220000100800 */
[----:B--2---:R-:W-:-:S02]  /*402a0*/  @!P5 IMAD.MOV.U32 R5, RZ, RZ, R16 ;  /* 0x000000ffff05d224 */ /* 0x004fc400078e0010 */
[----:B------:R-:W-:-:S05]  /*402b0*/  @!P5 IMAD.MOV.U32 R4, RZ, RZ, R15 ;  /* 0x000000ffff04d224 */ /* 0x000fca00078e000f */
[----:B------:R0:W2:Y:S02]  /*402c0*/  @!P5 LDG.E.U16 R50, desc[UR8][R4.64] ;  /* 0x000000080432d981 */ /* 0x0000a4000c1e1500 */
[----:B0-----:R-:W-:Y:S01]  /*402d0*/  @!P6 IMAD.MOV.U32 R4, RZ, RZ, R2 ;  /* 0x000000ffff04e224 */ /* 0x001fe200078e0002 */
[----:B------:R-:W-:-:S05]  /*402e0*/  @!P6 MOV R5, R14 ;  /* 0x0000000e0005e202 */ /* 0x000fca0000000f00 */
[----:B------:R3:W2:Y:S02]  /*402f0*/  @!P6 LDG.E.U16 R48, desc[UR8][R4.64] ;  /* 0x000000080430e981 */ /* 0x0006a4000c1e1500 */
[----:B---3--:R-:W-:Y:S02]  /*40300*/  @!P5 IMAD.MOV.U32 R4, RZ, RZ, R3 ;  /* 0x000000ffff04d224 */ /* 0x008fe400078e0003 */
[----:B------:R-:W-:-:S05]  /*40310*/  @!P5 IMAD.MOV.U32 R5, RZ, RZ, R20 ;  /* 0x000000ffff05d224 */ /* 0x000fca00078e0014 */
[----:B------:R0:W3:Y:S04]  /*40320*/  @!P5 LDG.E.U16 R46, desc[UR8][R4.64] ;  /* 0x00000008042ed981 */ /* 0x0000e8000c1e1500 */
[----:B----4-:R-:W-:Y:S04]  /*40330*/  STL [R1+0x3b00], R52 ;  /* 0x003b003401007387 */ /* 0x010fe80000100800 */
[----:B------:R-:W4:Y:S04]  /*40340*/  LDL R16, [R1+0x20c4] ;  /* 0x0020c40001107983 */ /* 0x000f280000100800 */
[----:B------:R-:W4:Y:S01]  /*40350*/  LDL R15, [R1+0x20d0] ;  /* 0x0020d000010f7983 */ /* 0x000f220000100800 */
[----:B------:R-:W-:Y:S01]  /*40360*/  PRMT R44, RZ, 0x7610, R44 ;  /* 0x00007610ff2c7816 */ /* 0x000fe2000000002c */
[----:B0-----:R-:W-:-:S02]  /*40370*/  @!P6 IMAD.MOV.U32 R4, RZ, RZ, R17 ;  /* 0x000000ffff04e224 */ /* 0x001fc400078e0011 */
[----:B------:R-:W-:Y:S01]  /*40380*/  @!P6 IMAD.MOV.U32 R5, RZ, RZ, R19 ;  /* 0x000000ffff05e224 */ /* 0x000fe200078e0013 */
[----:B------:R-:W-:-:S04]  /*40390*/  PRMT R38, RZ, 0x7610, R38 ;  /* 0x00007610ff267816 */ /* 0x000fc80000000026 */
[----:B------:R0:W4:Y:S01]  /*403a0*/  @!P6 LDG.E.U16 R44, desc[UR8][R4.64] ;  /* 0x00000008042ce981 */ /* 0x000122000c1e1500 */
[----:B------:R-:W-:Y:S01]  /*403b0*/  PRMT R36, RZ, 0x7610, R36 ;  /* 0x00007610ff247816 */ /* 0x000fe20000000024 */
[----:B0-----:R-:W-:Y:S02]  /*403c0*/  @!P5 IMAD.MOV.U32 R4, RZ, RZ, R18 ;  /* 0x000000ffff04d224 */ /* 0x001fe400078e0012 */
[----:B------:R-:W-:-:S05]  /*403d0*/  @!P5 IMAD.MOV.U32 R5, RZ, RZ, R21 ;  /* 0x000000ffff05d224 */ /* 0x000fca00078e0015 */
[----:B------:R4:W4:Y:S04]  /*403e0*/  @!P5 LDG.E.U16 R38, desc[UR8][R4.64] ;  /* 0x000000080426d981 */ /* 0x000928000c1e1500 */
[----:B--2---:R-:W-:Y:S04]  /*403f0*/  STL [R1+0x3b04], R50 ;  /* 0x003b043201007387 */ /* 0x004fe80000100800 */
[----:B------:R-:W2:Y:S04]  /*40400*/  LDL R14, [R1+0x20cc] ;  /* 0x0020cc00010e7983 */ /* 0x000ea80000100800 */
[----:B------:R-:W2:Y:S04]  /*40410*/  LDL R2, [R1+0x20d8] ;  /* 0x0020d80001027983 */ /* 0x000ea80000100800 */
[----:B------:R-:W-:Y:S04]  /*40420*/  STL [R1+0x3b08], R48 ;  /* 0x003b083001007387 */ /* 0x000fe80000100800 */
[----:B------:R-:W2:Y:S04]  /*40430*/  LDL R20, [R1+0x20d4] ;  /* 0x0020d40001147983 */ /* 0x000ea80000100800 */
[----:B------:R-:W2:Y:S04]  /*40440*/  LDL R3, [R1+0x20e0] ;  /* 0x0020e00001037983 */ /* 0x000ea80000100800 */
[----:B---3--:R-:W-:Y:S04]  /*40450*/  STL [R1+0x3b0c], R46 ;  /* 0x003b0c2e01007387 */ /* 0x008fe80000100800 */
[----:B------:R-:W3:Y:S04]  /*40460*/  LDL R19, [R1+0x20fc] ;  /* 0x0020fc0001137983 */ /* 0x000ee80000100800 */
[----:B------:R-:W3:Y:S01]  /*40470*/  LDL R17, [R1+0x2108] ;  /* 0x0021080001117983 */ /* 0x000ee20000100800 */
[----:B----4-:R-:W-:-:S02]  /*40480*/  @!P6 IMAD.MOV.U32 R4, RZ, RZ, R15 ;  /* 0x000000ffff04e224 */ /* 0x010fc400078e000f */
[----:B------:R-:W-:-:S05]  /*40490*/  @!P6 IMAD.MOV.U32 R5, RZ, RZ, R16 ;  /* 0x000000ffff05e224 */ /* 0x000fca00078e0010 */
[----:B------:R2:W4:Y:S01]  /*404a0*/  @!P6 LDG.E.U16 R36, desc[UR8][R4.64] ;  /* 0x000000080424e981 */ /* 0x000522000c1e1500 */
[----:B------:R-:W-:Y:S02]  /*404b0*/  PRMT R34, RZ, 0x7610, R34 ;  /* 0x00007610ff227816 */ /* 0x000fe40000000022 */
[----:B------:R-:W-:Y:S02]  /*404c0*/  PRMT R32, RZ, 0x7610, R32 ;  /* 0x00007610ff207816 */ /* 0x000fe40000000020 */
[----:B------:R-:W-:Y:S01]  /*404d0*/  PRMT R13, RZ, 0x7610, R13 ;  /* 0x00007610ff0d7816 */ /* 0x000fe2000000000d */
[----:B------:R-:W-:Y:S04]  /*404e0*/  STL [R1+0x3b10], R44 ;  /* 0x003b102c01007387 */ /* 0x000fe80000100800 */
[----:B------:R-:W4:Y:S04]  /*404f0*/  LDL R18, [R1+0x2110] ;  /* 0x0021100001127983 */ /* 0x000f280000100800 */
[----:B------:R-:W4:Y:S04]  /*40500*/  LDL R21, [R1+0x2104] ;  /* 0x0021040001157983 */ /* 0x000f280000100800 */
[----:B------:R-:W-:Y:S04]  /*40510*/  STL [R1+0x3b14], R38 ;  /* 0x003b142601007387 */ /* 0x000fe80000100800 */
[----:B------:R-:W4:Y:S04]  /*40520*/  LDL R22, [R1+0x213c] ;  /* 0x00213c0001167983 */ /* 0x000f280000100800 */
[----:B------:R-:W4:Y:S04]  /*40530*/  LDL R15, [R1+0x2148] ;  /* 0x00214800010f7983 */ /* 0x000f280000100800 */
[----:B------:R-:W4:Y:S01]  /*40540*/  LDL R16, [R1+0x2150] ;  /* 0x0021500001107983 */ /* 0x000f220000100800 */
[----:B--2---:R-:W-:Y:S01]  /*40550*/  @!P5 IMAD.MOV.U32 R5, RZ, RZ, R14 ;  /* 0x000000ffff05d224 */ /* 0x004fe200078e000e */
[----:B------:R-:W-:-:S05]  /*40560*/  @!P5 MOV R4, R2 ;  /* 0x000000020004d202 */ /* 0x000fca0000000f00 */
[----:B------:R0:W2:Y:S02]  /*40570*/  @!P5 LDG.E.U16 R34, desc[UR8][R4.64] ;  /* 0x000000080422d981 */ /* 0x0000a4000c1e1500 */
[----:B0-----:R-:W-:Y:S02]  /*40580*/  @!P6 IMAD.MOV.U32 R5, RZ, RZ, R20 ;  /* 0x000000ffff05e224 */ /* 0x001fe400078e0014 */
[----:B------:R-:W-:-:S05]  /*40590*/  @!P6 IMAD.MOV.U32 R4, RZ, RZ, R3 ;  /* 0x000000ffff04e224 */ /* 0x000fca00078e0003 */
[----:B------:R3:W2:Y:S02]  /*405a0*/  @!P6 LDG.E.U16 R32, desc[UR8][R4.64] ;  /* 0x000000080420e981 */ /* 0x0006a4000c1e1500 */
[----:B---3--:R-:W-:Y:S02]  /*405b0*/  @!P5 IMAD.MOV.U32 R5, RZ, RZ, R19 ;  /* 0x000000ffff05d224 */ /* 0x008fe400078e0013 */
[----:B------:R-:W-:-:S05]  /*405c0*/  @!P5 IMAD.MOV.U32 R4, RZ, RZ, R17 ;  /* 0x000000ffff04d224 */ /* 0x000fca00078e0011 */
[----:B------:R0:W3:Y:S04]  /*405d0*/  @!P5 LDG.E.U16 R13, desc[UR8][R4.64] ;  /* 0x00000008040dd981 */ /* 0x0000e8000c1e1500 */
[----:B----4-:R-:W-:Y:S04]  /*405e0*/  STL [R1+0x3b18], R36 ;  /* 0x003b182401007387 */ /* 0x010fe80000100800 */
[----:B------:R-:W4:Y:S04]  /*405f0*/  LDL R24, [R1+0x2144] ;  /* 0x0021440001187983 */ /* 0x000f280000100800 */
[----:B------:R-:W4:Y:S04]  /*40600*/  LDL R14, [R1+0x217c] ;  /* 0x00217c00010e7983 */ /* 0x000f280000100800 */
[----:B------:R-:W4:Y:S01]  /*40610*/  LDL R2, [R1+0x2188] ;  /* 0x0021880001027983 */ /* 0x000f220000100800 */
[----:B------:R-:W-:-:S02]  /*40620*/  PRMT R12, RZ, 0x7610, R12 ;  /* 0x00007610ff0c7816 */ /* 0x000fc4000000000c */
[----:B------:R-:W-:Y:S01]  /*40630*/  PRMT R11, RZ, 0x7610, R11 ;  /* 0x00007610ff0b7816 */ /* 0x000fe2000000000b */
[----:B0-----:R-:W-:Y:S02]  /*40640*/  @!P6 IMAD.MOV.U32 R4, RZ, RZ, R18 ;  /* 0x000000ffff04e224 */ /* 0x001fe400078e0012 */
[----:B------:R-:W-:-:S05]  /*40650*/  @!P6 IMAD.MOV.U32 R5, RZ, RZ, R21 ;  /* 0x000000ffff05e224 */ /* 0x000fca00078e0015 */
[----:B------:R0:W4:Y:S01]  /*40660*/  @!P6 LDG.E.U16 R12, desc[UR8][R4.64] ;  /* 0x00000008040ce981 */ /* 0x000122000c1e1500 */
[----:B------:R-:W-:Y:S02]  /*40670*/  PRMT R10, RZ, 0x7610, R10 ;  /* 0x00007610ff0a7816 */ /* 0x000fe4000000000a */
[----:B0-----:R-:W-:Y:S01]  /*40680*/  @!P5 MOV R5, R22 ;  /* 0x000000160005d202 */ /* 0x001fe20000000f00 */
[----:B------:R-:W-:-:S05]  /*40690*/  @!P5 IMAD.MOV.U32 R4, RZ, RZ, R15 ;  /* 0x000000ffff04d224 */ /* 0x000fca00078e000f */
[----:B------:R0:W4:Y:S02]  /*406a0*/  @!P5 LDG.E.U16 R11, desc[UR8][R4.64] ;  /* 0x00000008040bd981 */ /* 0x000124000c1e1500 */
[----:B0-----:R-:W-:Y:S02]  /*406b0*/  @!P6 IMAD.MOV.U32 R4, RZ, RZ, R16 ;  /* 0x000000ffff04e224 */ /* 0x001fe400078e0010 */
[----:B--2---:R-:W-:Y:S04]  /*406c0*/  STL [R1+0x3b1c], R34 ;  /* 0x003b1c2201007387 */ /* 0x004fe80000100800 */
[----:B------:R-:W2:Y:S04]  /*406d0*/  LDL R23, [R1+0x2184] ;  /* 0x0021840001177983 */ /* 0x000ea80000100800 */
[----:B------:R-:W2:Y:S04]  /*406e0*/  LDL R20, [R1+0x2190] ;  /* 0x0021900001147983 */ /* 0x000ea80000100800 */
[----:B------:R-:W2:Y:S04]  /*406f0*/  LDL R3, [R1+0x21c8] ;  /* 0x0021c80001037983 */ /* 0x000ea80000100800 */
[----:B------:R-:W-:Y:S04]  /*40700*/  STL [R1+0x3b20], R32 ;  /* 0x003b202001007387 */ /* 0x000fe80000100800 */
[----:B------:R-:W2:Y:S04]  /*40710*/  LDL R19, [R1+0x21bc] ;  /* 0x0021bc0001137983 */ /* 0x000ea80000100800 */
[----:B------:R-:W2:Y:S04]  /*40720*/  LDL R17, [R1+0x21d0] ;  /* 0x0021d00001117983 */ /* 0x000ea80000100800 */
[----:B---3--:R0:W-:Y:S04]  /*40730*/  STL [R1+0x3b24], R13 ;  /* 0x003b240d01007387 */ /* 0x0081e80000100800 */
[----:B------:R-:W3:Y:S04]  /*40740*/  LDL R18, [R1+0x21c4] ;  /* 0x0021c40001127983 */ /* 0x000ee80000100800 */
[----:B------:R-:W3:Y:S04]  /*40750*/  LDL R21, [R1+0x2208] ;  /* 0x0022080001157983 */ /* 0x000ee80000100800 */
[----:B------:R-:W3:Y:S01]  /*40760*/  LDL R22, [R1+0x21fc] ;  /* 0x0021fc0001167983 */ /* 0x000ee20000100800 */
[----:B----4-:R-:W-:-:S03]  /*40770*/  @!P6 IMAD.MOV.U32 R5, RZ, RZ, R24 ;  /* 0x000000ffff05e224 */ /* 0x010fc600078e0018 */
[----:B------:R-:W4:Y:S04]  /*40780*/  LDL R15, [R1+0x2210] ;  /* 0x00221000010f7983 */ /* 0x000f280000100800 */
[----:B------:R-:W4:Y:S04]  /*40790*/  LDL R16, [R1+0x2204] ;  /* 0x0022040001107983 */ /* 0x000f280000100800 */
[----:B------:R1:W4:Y:S04]  /*407a0*/  @!P6 LDG.E.U16 R10, desc[UR8][R4.64] ;  /* 0x00000008040ae981 */ /* 0x000328000c1e1500 */
[----:B0-----:R-:W4:Y:S01]  /*407b0*/  LDL R13, [R1+0x20e8] ;  /* 0x0020e800010d7983 */ /* 0x001f220000100800 */
[----:B------:R-:W-:-:S02]  /*407c0*/  PRMT R9, RZ, 0x7610, R9 ;  /* 0x00007610ff097816 */ /* 0x000fc40000000009 */
[----:B------:R-:W-:Y:S02]  /*407d0*/  PRMT R8, RZ, 0x7610, R8 ;  /* 0x00007610ff087816 */ /* 0x000fe40000000008 */
[----:B------:R-:W-:Y:S02]  /*407e0*/  PRMT R7, RZ, 0x7610, R7 ;  /* 0x00007610ff077816 */ /* 0x000fe40000000007 */
[----:B------:R-:W-:Y:S02]  /*407f0*/  PRMT R6, RZ, 0x7610, R6 ;  /* 0x00007610ff067816 */ /* 0x000fe40000000006 */
[----:B------:R-:W-:Y:S01]  /*40800*/  PRMT R30, RZ, 0x7610, R30 ;  /* 0x00007610ff1e7816 */ /* 0x000fe2000000001e */
[----:B------:R-:W4:Y:S01]  /*40810*/  LDL R32, [R1+0x2154] ;  /* 0x0021540001207983 */ /* 0x000f220000100800 */
[----:B------:R-:W-:Y:S02]  /*40820*/  PRMT R31, RZ, 0x7610, R31 ;  /* 0x00007610ff1f7816 */ /* 0x000fe4000000001f */
[----:B------:R-:W-:Y:S01]  /*40830*/  PRMT R33, RZ, 0x7610, R33 ;  /* 0x00007610ff217816 */ /* 0x000fe20000000021 */
[----:B-1----:R-:W-:Y:S01]  /*40840*/  @!P5 IMAD.MOV.U32 R5, RZ, RZ, R14 ;  /* 0x000000ffff05d224 */ /* 0x002fe200078e000e */
[----:B------:R-:W-:Y:S01]  /*40850*/  PRMT R35, RZ, 0x7610, R35 ;  /* 0x00007610ff237816 */ /* 0x000fe20000000023 */
[----:B------:R-:W4:Y:S01]  /*40860*/  LDL R14, [R1+0x20dc] ;  /* 0x0020dc00010e7983 */ /* 0x000f220000100800 */
[----:B------:R-:W-:-:S03]  /*40870*/  @!P5 IMAD.MOV.U32 R4, RZ, RZ, R2 ;  /* 0x000000ffff04d224 */ /* 0x000fc600078e0002 */
[----:B------:R-:W4:Y:S04]  /*40880*/  LDL R2, [R1+0x20f0] ;  /* 0x0020f00001027983 */ /* 0x000f280000100800 */
[----:B------:R-:W4:Y:S04]  /*40890*/  LDL R46, [R1+0x21cc] ;  /* 0x0021cc00012e7983 */ /* 0x000f280000100800 */
[----:B------:R2:W4:Y:S04]  /*408a0*/  @!P5 LDG.E.U16 R9, desc[UR8][R4.64] ;  /* 0x000000080409d981 */ /* 0x000528000c1e1500 */
[----:B------:R-:W4:Y:S01]  /*408b0*/  LDL R44, [R1+0x21d8] ;  /* 0x0021d800012c7983 */ /* 0x000f220000100800 */
[----:B------:R-:W-:-:S03]  /*408c0*/  PRMT R37, RZ, 0x7610, R37 ;  /* 0x00007610ff257816 */ /* 0x000fc60000000025 */
[----:B------:R-:W4:Y:S04]  /*408d0*/  LDL R36, [R1+0x21e0] ;  /* 0x0021e00001247983 */ /* 0x000f280000100800 */
[----:B------:R-:W4:Y:S01]  /*408e0*/  LDL R38, [R1+0x21d4] ;  /* 0x0021d40001267983 */ /* 0x000f220000100800 */
[----:B------:R-:W-:-:S03]  /*408f0*/  PRMT R39, RZ, 0x7610, R39 ;  /* 0x00007610ff277816 */ /* 0x000fc60000000027 */
[----:B------:R-:W4:Y:S01]  /*40900*/  LDL R34, [R1+0x21dc] ;  /* 0x0021dc0001227983 */ /* 0x000f220000100800 */
[----:B--2---:R-:W-:Y:S02]  /*40910*/  @!P6 IMAD.MOV.U32 R5, RZ, RZ, R23 ;  /* 0x000000ffff05e224 */ /* 0x004fe400078e0017 */
[----:B------:R-:W-:Y:S01]  /*40920*/  @!P6 IMAD.MOV.U32 R4, RZ, RZ, R20 ;  /* 0x000000ffff04e224 */ /* 0x000fe200078e0014 */
[----:B------:R-:W2:Y:S04]  /*40930*/  LDL R23, [R1+0x2160] ;  /* 0x0021600001177983 */ /* 0x000ea80000100800 */
[----:B------:R-:W2:Y:S04]  /*40940*/  LDL R20, [R1+0x20e4] ;  /* 0x0020e40001147983 */ /* 0x000ea80000100800 */
[----:B------:R0:W2:Y:S02]  /*40950*/  @!P6 LDG.E.U16 R8, desc[UR8][R4.64] ;  /* 0x000000080408e981 */ /* 0x0000a4000c1e1500 */
[----:B0-----:R-:W-:-:S02]  /*40960*/  @!P5 IMAD.MOV.U32 R4, RZ, RZ, R3 ;  /* 0x000000ffff04d224 */ /* 0x001fc400078e0003 */
[----:B------:R-:W2:Y:S01]  /*40970*/  LDL R3, [R1+0x2118] ;  /* 0x0021180001037983 */ /* 0x000ea20000100800 */
[----:B------:R-:W-:-:S03]  /*40980*/  @!P5 IMAD.MOV.U32 R5, RZ, RZ, R19 ;  /* 0x000000ffff05d224 */ /* 0x000fc600078e0013 */
[----:B------:R-:W2:Y:S04]  /*40990*/  LDL R19, [R1+0x210c] ;  /* 0x00210c0001137983 */ /* 0x000ea80000100800 */
[----:B------:R0:W2:Y:S02]  /*409a0*/  @!P5 LDG.E.U16 R7, desc[UR8][R4.64] ;  /* 0x000000080407d981 */ /* 0x0000a4000c1e1500 */
[----:B0-----:R-:W-:Y:S01]  /*409b0*/  @!P6 MOV R4, R17 ;  /* 0x000000110004e202 */ /* 0x001fe20000000f00 */
[----:B---3--:R-:W-:Y:S02]  /*409c0*/  @!P6 IMAD.MOV.U32 R5, RZ, RZ, R18 ;  /* 0x000000ffff05e224 */ /* 0x008fe400078e0012 */
[----:B------:R-:W-:Y:S02]  /*409d0*/  @!P5 IMAD.MOV.U32 R24, RZ, RZ, R21 ;  /* 0x000000ffff18d224 */ /* 0x000fe400078e0015 */
[----:B------:R-:W-:Y:S01]  /*409e0*/  @!P5 IMAD.MOV.U32 R25, RZ, RZ, R22 ;  /* 0x000000ffff19d224 */ /* 0x000fe200078e0016 */
[----:B------:R-:W3:Y:S04]  /*409f0*/  LDL R18, [R1+0x2114] ;  /* 0x0021140001127983 */ /* 0x000ee80000100800 */
[----:B------:R0:W3:Y:S04]  /*40a00*/  @!P6 LDG.E.U16 R6, desc[UR8][R4.64] ;  /* 0x000000080406e981 */ /* 0x0000e8000c1e1500 */
[----:B------:R-:W3:Y:S04]  /*40a10*/  LDL R17, [R1+0x2120] ;  /* 0x0021200001117983 */ /* 0x000ee80000100800 */
[----:B------:R-:W3:Y:S04]  /*40a20*/  LDL R22, [R1+0x215c] ;  /* 0x00215c0001167983 */ /* 0x000ee80000100800 */
[----:B------:R-:W3:Y:S01]  /*40a30*/  LDL R21, [R1+0x2168] ;  /* 0x0021680001157983 */ /* 0x000ee20000100800 */
[----:B0-----:R-:W-:-:S02]  /*40a40*/  PRMT R5, RZ, 0x7610, R5 ;  /* 0x00007610ff057816 */ /* 0x001fc40000000005 */
[----:B------:R-:W-:-:S04]  /*40a50*/  PRMT R4, RZ, 0x7610, R4 ;  /* 0x00007610ff047816 */ /* 0x000fc80000000004 */
[----:B------:R4:W3:Y:S02]  /*40a60*/  @!P5 LDG.E.U16 R5, desc[UR8][R24.64] ;  /* 0x000000081805d981 */ /* 0x0008e4000c1e1500 */
[----:B----4-:R-:W-:Y:S02]  /*40a70*/  @!P6 IMAD.MOV.U32 R24, RZ, RZ, R15 ;  /* 0x000000ffff18e224 */ /* 0x010fe400078e000f */
[----:B------:R-:W-:Y:S01]  /*40a80*/  @!P6 IMAD.MOV.U32 R25, RZ, RZ, R16 ;  /* 0x000000ffff19e224 */ /* 0x000fe200078e0010 */
[----:B------:R-:W4:Y:S04]  /*40a90*/  LDL R15, [R1+0x2128] ;  /* 0x00212800010f7983 */ /* 0x000f280000100800 */
[----:B------:R-:W4:Y:S04]  /*40aa0*/  LDL R16, [R1+0x211c] ;  /* 0x00211c0001107983 */ /* 0x000f280000100800 */
[----:B------:R0:W4:Y:S02]  /*40ab0*/  @!P6 LDG.E.U16 R4, desc[UR8][R24.64] ;  /* 0x000000081804e981 */ /* 0x000124000c1e1500 */
[----:B0-----:R-:W-:-:S02]  /*40ac0*/  @!P5 IMAD.MOV.U32 R25, RZ, RZ, R14 ;  /* 0x000000ffff19d224 */ /* 0x001fc400078e000e */
[----:B------:R-:W4:Y:S01]  /*40ad0*/  LDL R14, [R1+0x2124] ;  /* 0x00212400010e7983 */ /* 0x000f220000100800 */
[----:B------:R-:W-:-:S03]  /*40ae0*/  @!P5 IMAD.MOV.U32 R24, RZ, RZ, R13 ;  /* 0x000000ffff18d224 */ /* 0x000fc600078e000d */
[----:B------:R-:W4:Y:S01]  /*40af0*/  LDL R13, [R1+0x2130] ;  /* 0x00213000010d7983 */ /* 0x000f220000100800 */
[----:B------:R-:W-:-:S03]  /*40b00*/  @!P6 IMAD.MOV.U32 R26, RZ, RZ, R2 ;  /* 0x000000ffff1ae224 */ /* 0x000fc600078e0002 */
[----:B------:R-:W4:Y:S04]  /*40b10*/  LDL R2, [R1+0x2158] ;  /* 0x0021580001027983 */ /* 0x000f280000100800 */
[----:B------:R0:W4:Y:S02]  /*40b20*/  @!P5 LDG.E.U16 R30, desc[UR8][R24.64] ;  /* 0x00000008181ed981 */ /* 0x000124000c1e1500 */
[----:B0-----:R-:W-:Y:S02]  /*40b30*/  PRMT R24, RZ, 0x7610, R24 ;  /* 0x00007610ff187816 */ /* 0x001fe40000000018 */
[----:B------:R-:W-:Y:S02]  /*40b40*/  PRMT R25, RZ, 0x7610, R25 ;  /* 0x00007610ff197816 */ /* 0x000fe40000000019 */
[----:B--2---:R-:W-:-:S02]  /*40b50*/  @!P6 MOV R27, R20 ;  /* 0x00000014001be202 */ /* 0x004fc40000000f00 */
[----:B------:R-:W2:Y:S04]  /*40b60*/  LDL R20, [R1+0x2164] ;  /* 0x0021640001147983 */ /* 0x000ea80000100800 */
[----:B------:R0:W2:Y:S02]  /*40b70*/  @!P6 LDG.E.U16 R24, desc[UR8][R26.64] ;  /* 0x000000081a18e981 */ /* 0x0000a4000c1e1500 */
[----:B0-----:R-:W-:Y:S02]  /*40b80*/  @!P5 IMAD.MOV.U32 R26, RZ, RZ, R3 ;  /* 0x000000ffff1ad224 */ /* 0x001fe400078e0003 */
[----:B------:R-:W2:Y:S01]  /*40b90*/  LDL R3, [R1+0x214c] ;  /* 0x00214c0001037983 */ /* 0x000ea20000100800 */
[----:B------:R-:W-:-:S03]  /*40ba0*/  @!P5 IMAD.MOV.U32 R27, RZ, RZ, R19 ;  /* 0x000000ffff1bd224 */ /* 0x000fc600078e0013 */
[----:B------:R-:W2:Y:S04]  /*40bb0*/  LDL R19, [R1+0x2170] ;  /* 0x0021700001137983 */ /* 0x000ea80000100800 */
[----:B------:R0:W2:Y:S02]  /*40bc0*/  @!P5 LDG.E.U16 R25, desc[UR8][R26.64] ;  /* 0x000000081a19d981 */ /* 0x0000a4000c1e1500 */
[----:B0-----:R-:W-:Y:S01]  /*40bd0*/  PRMT R26, RZ, 0x7610, R26 ;  /* 0x00007610ff1a7816 */ /* 0x001fe2000000001a */
[----:B---3--:R-:W-:Y:S02]  /*40be0*/  @!P6 IMAD.MOV.U32 R29, RZ, RZ, R18 ;  /* 0x000000ffff1de224 */ /* 0x008fe400078e0012 */
[----:B------:R-:W-:Y:S01]  /*40bf0*/  @!P6 IMAD.MOV.U32 R28, RZ, RZ, R17 ;  /* 0x000000ffff1ce224 */ /* 0x000fe200078e0011 */
[----:B------:R-:W3:Y:S04]  /*40c00*/  LDL R18, [R1+0x218c] ;  /* 0x00218c0001127983 */ /* 0x000ee80000100800 */
[----:B------:R-:W3:Y:S04]  /*40c10*/  LDL R17, [R1+0x2198] ;  /* 0x0021980001117983 */ /* 0x000ee80000100800 */
[----:B------:R4:W3:Y:S01]  /*40c20*/  @!P6 LDG.E.U16 R26, desc[UR8][R28.64] ;  /* 0x000000081c1ae981 */ /* 0x0008e2000c1e1500 */
[----:B------:R-:W-:Y:S01]  /*40c30*/  PRMT R27, RZ, 0x7610, R27 ;  /* 0x00007610ff1b7816 */ /* 0x000fe2000000001b */
[----:B----4-:R-:W-:-:S02]  /*40c40*/  @!P5 IMAD.MOV.U32 R28, RZ, RZ, R15 ;  /* 0x000000ffff1cd224 */ /* 0x010fc400078e000f */
[----:B------:R-:W-:Y:S01]  /*40c50*/  @!P5 IMAD.MOV.U32 R29, RZ, RZ, R16 ;  /* 0x000000ffff1dd224 */ /* 0x000fe200078e0010 */
[----:B------:R-:W4:Y:S04]  /*40c60*/  LDL R15, [R1+0x21a0] ;  /* 0x0021a000010f7983 */ /* 0x000f280000100800 */
[----:B------:R-:W3:Y:S04]  /*40c70*/  LDL R16, [R1+0x2194] ;  /* 0x0021940001107983 */ /* 0x000ee80000100800 */
[----:B------:R0:W4:Y:S02]  /*40c80*/  @!P5 LDG.E.U16 R27, desc[UR8][R28.64] ;  /* 0x000000081c1bd981 */ /* 0x000124000c1e1500 */
[----:B0-----:R-:W-:-:S02]  /*40c90*/  @!P6 IMAD.MOV.U32 R29, RZ, RZ, R14 ;  /* 0x000000ffff1de224 */ /* 0x001fc400078e000e */
[----:B------:R-:W4:Y:S01]  /*40ca0*/  LDL R14, [R1+0x219c] ;  /* 0x00219c00010e7983 */ /* 0x000f220000100800 */
[----:B------:R-:W-:-:S03]  /*40cb0*/  @!P6 IMAD.MOV.U32 R28, RZ, RZ, R13 ;  /* 0x000000ffff1ce224 */ /* 0x000fc600078e000d */
[----:B------:R-:W4:Y:S04]  /*40cc0*/  LDL R13, [R1+0x21a8] ;  /* 0x0021a800010d7983 */ /* 0x000f280000100800 */
[----:B------:R0:W4:Y:S02]  /*40cd0*/  @!P6 LDG.E.U16 R31, desc[UR8][R28.64] ;  /* 0x000000081c1fe981 */ /* 0x000124000c1e1500 */
[----:B0-----:R-:W-:Y:S02]  /*40ce0*/  @!P5 MOV R28, R2 ;  /* 0x00000002001cd202 */ /* 0x001fe40000000f00 */
[----:B------:R-:W4:Y:S01]  /*40cf0*/  LDL R2, [R1+0x21b0] ;  /* 0x0021b00001027983 */ /* 0x000f220000100800 */
[----:B------:R-:W-:Y:S02]  /*40d00*/  PRMT R41, RZ, 0x7610, R41 ;  /* 0x00007610ff297816 */ /* 0x000fe40000000029 */
[----:B------:R-:W-:Y:S01]  /*40d10*/  PRMT R43, RZ, 0x7610, R43 ;  /* 0x00007610ff2b7816 */ /* 0x000fe2000000002b */
[----:B--2---:R-:W-:-:S02]  /*40d20*/  @!P5 IMAD.MOV.U32 R29, RZ, RZ, R3 ;  /* 0x000000ffff1dd224 */ /* 0x004fc400078e0003 */
[----:B------:R-:W2:Y:S04]  /*40d30*/  LDL R3, [R1+0x21a4] ;  /* 0x0021a40001037983 */ /* 0x000ea80000100800 */
[----:B------:R0:W2:Y:S02]  /*40d40*/  @!P5 LDG.E.U16 R33, desc[UR8][R28.64] ;  /* 0x000000081c21d981 */ /* 0x0000a4000c1e1500 */
[----:B0-----:R-:W-:Y:S02]  /*40d50*/  @!P6 IMAD.MOV.U32 R28, RZ, RZ, R23 ;  /* 0x000000ffff1ce224 */ /* 0x001fe400078e0017 */
[----:B------:R-:W-:Y:S02]  /*40d60*/  @!P6 IMAD.MOV.U32 R29, RZ, RZ, R32 ;  /* 0x000000ffff1de224 */ /* 0x000fe400078e0020 */
[----:B------:R-:W2:Y:S04]  /*40d70*/  LDL R32, [R1+0x21e8] ;  /* 0x0021e80001207983 */ /* 0x000ea80000100800 */
[----:B------:R0:W2:Y:S02]  /*40d80*/  @!P6 LDG.E.U16 R35, desc[UR8][R28.64] ;  /* 0x000000081c23e981 */ /* 0x0000a4000c1e1500 */
[----:B0-----:R-:W-:-:S02]  /*40d90*/  @!P5 IMAD.MOV.U32 R28, RZ, RZ, R21 ;  /* 0x000000ffff1cd224 */ /* 0x001fc400078e0015 */
[----:B------:R-:W-:-:S05]  /*40da0*/  @!P5 IMAD.MOV.U32 R29, RZ, RZ, R22 ;  /* 0x000000ffff1dd224 */ /* 0x000fca00078e0016 */
[----:B------:R0:W2:Y:S02]  /*40db0*/  @!P5 LDG.E.U16 R37, desc[UR8][R28.64] ;  /* 0x000000081c25d981 */ /* 0x0000a4000c1e1500 */
[----:B0-----:R-:W-:Y:S02]  /*40dc0*/  @!P6 IMAD.MOV.U32 R28, RZ, RZ, R19 ;  /* 0x000000ffff1ce224 */ /* 0x001fe400078e0013 */
[----:B------:R-:W-:-:S05]  /*40dd0*/  @!P6 IMAD.MOV.U32 R29, RZ, RZ, R20 ;  /* 0x000000ffff1de224 */ /* 0x000fca00078e0014 */
[----:B------:R3:W2:Y:S02]  /*40de0*/  @!P6 LDG.E.U16 R39, desc[UR8][R28.64] ;  /* 0x000000081c27e981 */ /* 0x0006a4000c1e1500 */
[----:B---3--:R-:W-:Y:S01]  /*40df0*/  @!P5 IMAD.MOV.U32 R28, RZ, RZ, R17 ;  /* 0x000000ffff1cd224 */ /* 0x008fe200078e0011 */
[----:B------:R-:W-:Y:S01]  /*40e00*/  @!P5 MOV R29, R18 ;  /* 0x00000012001dd202 */ /* 0x000fe20000000f00 */
[----:B------:R-:W3:Y:S04]  /*40e10*/  LDL R17, [R1+0x21f0] ;  /* 0x0021f00001117983 */ /* 0x000ee80000100800 */
[----:B------:R-:W3:Y:S04]  /*40e20*/  LDL R18, [R1+0x21e4] ;  /* 0x0021e40001127983 */ /* 0x000ee80000100800 */
[----:B------:R4:W3:Y:S02]  /*40e30*/  @!P5 LDG.E.U16 R41, desc[UR8][R28.64] ;  /* 0x000000081c29d981 */ /* 0x0008e4000c1e1500 */
[----:B----4-:R-:W-:-:S02]  /*40e40*/  @!P6 IMAD.MOV.U32 R28, RZ, RZ, R15 ;  /* 0x000000ffff1ce224 */ /* 0x010fc400078e000f */
[----:B------:R-:W-:Y:S01]  /*40e50*/  @!P6 IMAD.MOV.U32 R29, RZ, RZ, R16 ;  /* 0x000000ffff1de224 */ /* 0x000fe200078e0010 */
[----:B------:R-:W4:Y:S04]  /*40e60*/  LDL R15, [R1+0x2220] ;  /* 0x00222000010f7983 */ /* 0x000f280000100800 */
[----:B------:R-:W4:Y:S04]  /*40e70*/  LDL R16, [R1+0x2214] ;  /* 0x0022140001107983 */ /* 0x000f280000100800 */
[----:B------:R0:W4:Y:S02]  /*40e80*/  @!P6 LDG.E.U16 R43, desc[UR8][R28.64] ;  /* 0x000000081c2be981 */ /* 0x000124000c1e1500 */
[----:B0-----:R-:W-:-:S02]  /*40e90*/  @!P5 IMAD.MOV.U32 R29, RZ, RZ, R14 ;  /* 0x000000ffff1dd224 */ /* 0x001fc400078e000e */
[----:B------:R-:W4:Y:S01]  /*40ea0*/  LDL R14, [R1+0x220c] ;  /* 0x00220c00010e7983 */ /* 0x000f220000100800 */
[----:B------:R-:W-:-:S03]  /*40eb0*/  @!P5 IMAD.MOV.U32 R28, RZ, RZ, R13 ;  /* 0x000000ffff1cd224 */ /* 0x000fc600078e000d */
[----:B------:R-:W4:Y:S04]  /*40ec0*/  LDL R13, [R1+0x2218] ;  /* 0x00221800010d7983 */ /* 0x000f280000100800 */
        /* <DEDUP_REMOVED lines=9> */
[----:B------:R-:W-:Y:S01]  /*40f60*/  PRMT R45, RZ, 0x7610, R45 ;  /* 0x00007610ff2d7816 */ /* 0x000fe2000000002d */
[----:B------:R-:W0:Y:S01]  /*40f70*/  S2R R0, SR_TID.X ;  /* 0x0000000000007919 */ /* 0x000e220000002100 */
[----:B------:R-:W-:-:S04]  /*40f80*/  PRMT R47, RZ, 0x7610, R47 ;  /* 0x00007610ff2f7816 */ /* 0x000fc8000000002f */
[----:B------:R1:W4:Y:S01]  /*40f90*/  @!P5 LDG.E.U16 R45, desc[UR8][R28.64] ;  /* 0x000000081c2dd981 */ /* 0x000322000c1e1500 */
[----:B------:R-:W-:Y:S01]  /*40fa0*/  PRMT R49, RZ, 0x7610, R49 ;  /* 0x00007610ff317816 */ /* 0x000fe20000000031 */
[----:B-1----:R-:W-:Y:S01]  /*40fb0*/  @!P6 IMAD.MOV.U32 R28, RZ, RZ, R2 ;  /* 0x000000ffff1ce224 */ /* 0x002fe200078e0002 */
[----:B------:R-:W-:Y:S02]  /*40fc0*/  PRMT R51, RZ, 0x7610, R51 ;  /* 0x00007610ff337816 */ /* 0x000fe40000000033 */
[----:B------:R-:W-:Y:S02]  /*40fd0*/  PRMT R53, RZ, 0x7610, R53 ;  /* 0x00007610ff357816 */ /* 0x000fe40000000035 */
[----:B------:R-:W-:Y:S02]  /*40fe0*/  PRMT R55, RZ, 0x7610, R55 ;  /* 0x00007610ff377816 */ /* 0x000fe40000000037 */
[----:B------:R-:W-:Y:S01]  /*40ff0*/  PRMT R57, RZ, 0x7610, R57 ;  /* 0x00007610ff397816 */ /* 0x000fe20000000039 */
[----:B------:R-:W4:Y:S01]  /*41000*/  LDL.LU R2, [R1+0xa3c] ;  /* 0x000a3c0001027983 */ /* 0x000f220000300800 */
[----:B0-----:R-:W-:-:S05]  /*41010*/  LOP3.LUT R0, R0, 0x1f, RZ, 0xc0, !PT ;  /* 0x0000001f00007812 */ /* 0x001fca00078ec0ff */
[----:B------:R-:W-:Y:S02]  /*41020*/  IMAD.SHL.U32 R0, R0, 0x2, RZ ;  /* 0x0000000200007824 */ /* 0x000fe400078e00ff */
[----:B--2---:R-:W-:Y:S02]  /*41030*/  @!P6 IMAD.MOV.U32 R29, RZ, RZ, R3 ;  /* 0x000000ffff1de224 */ /* 0x004fe400078e0003 */
[----:B------:R-:W2:Y:S04]  /*41040*/  LDL.LU R3, [R1+0xa38] ;  /* 0x000a380001037983 */ /* 0x000ea80000300800 */
[----:B------:R0:W2:Y:S04]  /*41050*/  @!P6 LDG.E.U16 R47, desc[UR8][R28.64] ;  /* 0x000000081c2fe981 */ /* 0x0000a8000c1e1500 */
[----:B------:R-:W2:Y:S01]  /*41060*/  LDL.LU R60, [R1+0xa1c] ;  /* 0x000a1c00013c7983 */ /* 0x000ea20000300800 */
[----:B0-----:R-:W-:-:S02]  /*41070*/  @!P5 IMAD.MOV.U32 R28, RZ, RZ, R44 ;  /* 0x000000ffff1cd224 */ /* 0x001fc400078e002c */
[----:B------:R-:W-:-:S05]  /*41080*/  @!P5 IMAD.MOV.U32 R29, RZ, RZ, R46 ;  /* 0x000000ffff1dd224 */ /* 0x000fca00078e002e */
[----:B------:R0:W2:Y:S02]  /*41090*/  @!P5 LDG.E.U16 R49, desc[UR8][R28.64] ;  /* 0x000000081c31d981 */ /* 0x0000a4000c1e1500 */
[----:B0-----:R-:W-:Y:S01]  /*410a0*/  @!P6 MOV R28, R36 ;  /* 0x00000024001ce202 */ /* 0x001fe20000000f00 */
[----:B------:R-:W-:-:S05]  /*410b0*/  @!P6 IMAD.MOV.U32 R29, RZ, RZ, R38 ;  /* 0x000000ffff1de224 */ /* 0x000fca00078e0026 */
[----:B------:R0:W2:Y:S02]  /*410c0*/  @!P6 LDG.E.U16 R51, desc[UR8][R28.64] ;  /* 0x000000081c33e981 */ /* 0x0000a4000c1e1500 */
[----:B0-----:R-:W-:Y:S02]  /*410d0*/  @!P5 IMAD.MOV.U32 R28, RZ, RZ, R32 ;  /* 0x000000ffff1cd224 */ /* 0x001fe400078e0020 */
[----:B------:R-:W-:-:S05]  /*410e0*/  @!P5 IMAD.MOV.U32 R29, RZ, RZ, R34 ;  /* 0x000000ffff1dd224 */ /* 0x000fca00078e0022 */
[----:B------:R3:W2:Y:S02]  /*410f0*/  @!P5 LDG.E.U16 R53, desc[UR8][R28.64] ;  /* 0x000000081c35d981 */ /* 0x0006a4000c1e1500 */
[----:B---3--:R-:W-:Y:S02]  /*41100*/  @!P6 IMAD.MOV.U32 R28, RZ, RZ, R17 ;  /* 0x000000ffff1ce224 */ /* 0x008fe400078e0011 */
[----:B------:R-:W-:-:S05]  /*41110*/  @!P6 IMAD.MOV.U32 R29, RZ, RZ, R18 ;  /* 0x000000ffff1de224 */ /* 0x000fca00078e0012 */
[----:B------:R4:W3:Y:S02]  /*41120*/  @!P6 LDG.E.U16 R55, desc[UR8][R28.64] ;  /* 0x000000081c37e981 */ /* 0x0008e4000c1e1500 */
[----:B----4-:R-:W-:Y:S02]  /*41130*/  @!P6 IMAD.MOV.U32 R28, RZ, RZ, R15 ;  /* 0x000000ffff1ce224 */ /* 0x010fe400078e000f */
[----:B------:R-:W-:-:S05]  /*41140*/  @!P6 IMAD.MOV.U32 R29, RZ, RZ, R16 ;  /* 0x000000ffff1de224 */ /* 0x000fca00078e0010 */
[----:B------:R0:W4:Y:S02]  /*41150*/  @!P6 LDG.E.U16 R57, desc[UR8][R28.64] ;  /* 0x000000081c39e981 */ /* 0x000124000c1e1500 */
[----:B0-----:R-:W-:Y:S02]  /*41160*/  @!P5 MOV R29, R14 ;  /* 0x0000000e001dd202 */ /* 0x001fe40000000f00 */
[----:B------:R-:W3:Y:S04]  /*41170*/  LDL.LU R14, [R1+0xa18] ;  /* 0x000a1800010e7983 */ /* 0x000ee80000300800 */
[----:B------:R-:W4:Y:S04]  /*41180*/  LDL.LU R15, [R1+0x9fc] ;  /* 0x0009fc00010f7983 */ /* 0x000f280000300800 */
[----:B------:R-:W4:Y:S04]  /*41190*/  LDL.LU R16, [R1+0x9f8] ;  /* 0x0009f80001107983 */ /* 0x000f280000300800 */
[----:B------:R-:W4:Y:S04]  /*411a0*/  LDL.LU R17, [R1+0x9dc] ;  /* 0x0009dc0001117983 */ /* 0x000f280000300800 */
[----:B------:R0:W-:Y:S04]  /*411b0*/  STS.U16 [R0+UR5+0x4600], R19 ;  /* 0x0046001300007988 */ /* 0x0001e80008000405 */
[----:B------:R-:W4:Y:S04]  /*411c0*/  LDL.LU R18, [R1+0x9d8] ;  /* 0x0009d80001127983 */ /* 0x000f280000300800 */
[----:B------:R1:W-:Y:S04]  /*411d0*/  STS.U16 [R0+UR5+0x4800], R20 ;  /* 0x0048001400007988 */ /* 0x0003e80008000405 */
[----:B------:R0:W-:Y:S04]  /*411e0*/  STS.U16 [R0+UR5+0x4840], R21 ;  /* 0x0048401500007988 */ /* 0x0001e80008000405 */
[----:B------:R0:W-:Y:S04]  /*411f0*/  STS.U16 [R0+UR5+0x4a40], R22 ;  /* 0x004a401600007988 */ /* 0x0001e80008000405 */
[----:B------:R1:W-:Y:S04]  /*41200*/  STS.U16 [R0+UR5+0x4a00], R23 ;  /* 0x004a001700007988 */ /* 0x0003e80008000405 */
[----:B------:R1:W-:Y:S04]  /*41210*/  STS.U16 [R0+UR5+0x4c00], R40 ;  /* 0x004c002800007988 */ /* 0x0003e80008000405 */
[----:B0-----:R-:W4:Y:S04]  /*41220*/  LDL.LU R19, [R1+0x9bc] ;  /* 0x0009bc0001137983 */ /* 0x001f280000300800 */
[----:B-1----:R-:W4:Y:S04]  /*41230*/  LDL.LU R20, [R1+0x9b8] ;  /* 0x0009b80001147983 */ /* 0x002f280000300800 */
[----:B------:R-:W4:Y:S04]  /*41240*/  LDL.LU R21, [R1+0x99c] ;  /* 0x00099c0001157983 */ /* 0x000f280000300800 */
[----:B------:R-:W4:Y:S04]  /*41250*/  LDL.LU R22, [R1+0x998] ;  /* 0x0009980001167983 */ /* 0x000f280000300800 */
[----:B------:R-:W4:Y:S04]  /*41260*/  LDL.LU R23, [R1+0x97c] ;  /* 0x00097c0001177983 */ /* 0x000f280000300800 */
[----:B------:R0:W-:Y:S04]  /*41270*/  STS.U16 [R0+UR5+0x4c40], R42 ;  /* 0x004c402a00007988 */ /* 0x0001e80008000405 */
[----:B------:R-:W4:Y:S04]  /*41280*/  LDL.LU R40, [R1+0x978] ;  /* 0x0009780001287983 */ /* 0x000f280000300800 */
[----:B------:R1:W-:Y:S04]  /*41290*/  STS.U16 [R0+UR5+0x4e40], R56 ;  /* 0x004e403800007988 */ /* 0x0003e80008000405 */
[----:B------:R1:W-:Y:S04]  /*412a0*/  STS.U16 [R0+UR5+0x4e00], R58 ;  /* 0x004e003a00007988 */ /* 0x0003e80008000405 */
[----:B0-----:R-:W4:Y:S04]  /*412b0*/  LDL.LU R42, [R1+0x13c] ;  /* 0x00013c00012a7983 */ /* 0x001f280000300800 */
[----:B-1----:R-:W4:Y:S04]  /*412c0*/  LDL.LU R56, [R1+0x138] ;  /* 0x0001380001387983 */ /* 0x002f280000300800 */
[----:B------:R-:W4:Y:S01]  /*412d0*/  LDL.LU R58, [R1+0x11c] ;  /* 0x00011c00013a7983 */ /* 0x000f220000300800 */
[----:B------:R-:W-:Y:S01]  /*412e0*/  PRMT R59, RZ, 0x7610, R59 ;  /* 0x00007610ff3b7816 */ /* 0x000fe2000000003b */
[----:B------:R-:W-:-:S05]  /*412f0*/  @!P5 IMAD.MOV.U32 R28, RZ, RZ, R13 ;  /* 0x000000ffff1cd224 */ /* 0x000fca00078e000d */
[----:B------:R-:W4:Y:S04]  /*41300*/  @!P5 LDG.E.U16 R59, desc[UR8][R28.64] ;  /* 0x000000081c3bd981 */ /* 0x000f28000c1e1500 */
        /* <DEDUP_REMOVED lines=13> */
[----:B------:R0:W-:Y:S04]  /*413e0*/  STS.U16 [R0+UR5+0x5000], R2 ;  /* 0x0050000200007988 */ /* 0x0001e80008000405 */
[----:B------:R-:W4:Y:S04]  /*413f0*/  LDL.LU R61, [R1+0x3c] ;  /* 0x00003c00013d7983 */ /* 0x000f280000300800 */
[----:B0-----:R-:W4:Y:S04]  /*41400*/  LDL.LU R2, [R1+0x38] ;  /* 0x0000380001027983 */ /* 0x001f280000300800 */
[----:B--2---:R0:W-:Y:S04]  /*41410*/  STS.U16 [R0+UR5+0x5040], R3 ;  /* 0x0050400300007988 */ /* 0x0041e80008000405 */
[----:B------:R1:W-:Y:S04]  /*41420*/  STS.U16 [R0+UR5+0x5240], R60 ;  /* 0x0052403c00007988 */ /* 0x0003e80008000405 */
[----:B0-----:R-:W2:Y:S04]  /*41430*/  LDL.LU R3, [R1+0x1c] ;  /* 0x00001c0001037983 */ /* 0x001ea80000300800 */
[----:B-1----:R-:W2:Y:S04]  /*41440*/  LDL.LU R60, [R1+0x18] ;  /* 0x00001800013c7983 */ /* 0x002ea80000300800 */
[----:B---3--:R0:W-:Y:S04]  /*41450*/  STS.U16 [R0+UR5+0x5200], R14 ;  /* 0x0052000e00007988 */ /* 0x0081e80008000405 */
[----:B----4-:R1:W-:Y:S04]  /*41460*/  STS.U16 [R0+UR5+0x5400], R15 ;  /* 0x0054000f00007988 */ /* 0x0103e80008000405 */
[----:B------:R3:W-:Y:S04]  /*41470*/  STS.U16 [R0+UR5+0x5440], R16 ;  /* 0x0054401000007988 */ /* 0x0007e80008000405 */
[----:B------:R4:W-:Y:S04]  /*41480*/  STS.U16 [R0+UR5+0x5640], R17 ;  /* 0x0056401100007988 */ /* 0x0009e80008000405 */
[----:B------:R3:W-:Y:S04]  /*41490*/  STS.U16 [R0+UR5+0x5600], R18 ;  /* 0x0056001200007988 */ /* 0x0007e80008000405 */
[----:B0-----:R-:W2:Y:S04]  /*414a0*/  LDL.LU R14, [R1+0x3b5c] ;  /* 0x003b5c00010e7983 */ /* 0x001ea80000300800 */
[----:B-1----:R-:W2:Y:S04]  /*414b0*/  LDL.LU R15, [R1+0x3b58] ;  /* 0x003b5800010f7983 */ /* 0x002ea80000300800 */
[----:B---3--:R-:W3:Y:S04]  /*414c0*/  LDL.LU R16, [R1+0x3b54] ;  /* 0x003b540001107983 */ /* 0x008ee80000300800 */
[----:B----4-:R-:W4:Y:S04]  /*414d0*/  LDL.LU R17, [R1+0x3b50] ;  /* 0x003b500001117983 */ /* 0x010f280000300800 */
[----:B------:R-:W3:Y:S04]  /*414e0*/  LDL.LU R18, [R1+0x3b4c] ;  /* 0x003b4c0001127983 */ /* 0x000ee80000300800 */
[----:B------:R0:W-:Y:S04]  /*414f0*/  STS.U16 [R0+UR5+0x5800], R19 ;  /* 0x0058001300007988 */ /* 0x0001e80008000405 */
[----:B------:R1:W-:Y:S04]  /*41500*/  STS.U16 [R0+UR5+0x5840], R20 ;  /* 0x0058401400007988 */ /* 0x0003e80008000405 */
[----:B------:R0:W-:Y:S04]  /*41510*/  STS.U16 [R0+UR5+0x5a40], R21 ;  /* 0x005a401500007988 */ /* 0x0001e80008000405 */
[----:B------:R0:W-:Y:S04]  /*41520*/  STS.U16 [R0+UR5+0x5a00], R22 ;  /* 0x005a001600007988 */ /* 0x0001e80008000405 */
[----:B------:R0:W-:Y:S04]  /*41530*/  STS.U16 [R0+UR5+0x5c00], R23 ;  /* 0x005c001700007988 */ /* 0x0001e80008000405 */
[----:B------:R1:W-:Y:S04]  /*41540*/  STS.U16 [R0+UR5+0x5c40], R40 ;  /* 0x005c402800007988 */ /* 0x0003e80008000405 */
[----:B0-----:R-:W3:Y:S04]  /*41550*/  LDL.LU R19, [R1+0x3b48] ;  /* 0x003b480001137983 */ /* 0x001ee80000300800 */
[----:B-1----:R-:W3:Y:S04]  /*41560*/  LDL.LU R20, [R1+0x3b44] ;  /* 0x003b440001147983 */ /* 0x002ee80000300800 */
[----:B------:R-:W3:Y:S04]  /*41570*/  LDL.LU R21, [R1+0x3b40] ;  /* 0x003b400001157983 */ /* 0x000ee80000300800 */
[----:B------:R-:W3:Y:S04]  /*41580*/  LDL.LU R22, [R1+0x3b3c] ;  /* 0x003b3c0001167983 */ /* 0x000ee80000300800 */
[----:B------:R-:W3:Y:S04]  /*41590*/  LDL.LU R23, [R1+0x3b38] ;  /* 0x003b380001177983 */ /* 0x000ee80000300800 */
[----:B------:R-:W4:Y:S04]  /*415a0*/  LDL.LU R40, [R1+0x3b34] ;  /* 0x003b340001287983 */ /* 0x000f280000300800 */
        /* <DEDUP_REMOVED lines=39> */
[----:B----4-:R-:W-:Y:S04]  /*41820*/  STS.U16 [R0+UR5+0x7440], R40 ;  /* 0x0074402800007988 */ /* 0x010fe80008000405 */
[----:B------:R-:W-:Y:S04]  /*41830*/  STS.U16 [R0+UR5+0x7400], R42 ;  /* 0x0074002a00007988 */ /* 0x000fe80008000405 */
[----:B------:R0:W-:Y:S04]  /*41840*/  STS.U16 [R0+UR5+0x7240], R58 ;  /* 0x0072403a00007988 */ /* 0x0001e80008000405 */
[----:B------:R1:W-:Y:S04]  /*41850*/  STS.U16 [R0+UR5+0x7200], R56 ;  /* 0x0072003800007988 */ /* 0x0003e80008000405 */
[----:B0-----:R-:W3:Y:S04]  /*41860*/  LDL.LU R58, [R1+0xdf4] ;  /* 0x000df400013a7983 */ /* 0x001ee80000300800 */
[----:B-1----:R-:W4:Y:S04]  /*41870*/  LDL.LU R56, [R1+0xe08] ;  /* 0x000e080001387983 */ /* 0x002f280000300800 */
[----:B------:R-:W2:Y:S04]  /*41880*/  LDL.LU R42, [R1+0xe0c] ;  /* 0x000e0c00012a7983 */ /* 0x000ea80000300800 */
[----:B------:R-:W2:Y:S04]  /*41890*/  LDL.LU R40, [R1+0xe20] ;  /* 0x000e200001287983 */ /* 0x000ea80000300800 */
[----:B------:R-:W2:Y:S04]  /*418a0*/  LDL.LU R23, [R1+0xe24] ;  /* 0x000e240001177983 */ /* 0x000ea80000300800 */
[----:B------:R0:W-:Y:S04]  /*418b0*/  STS.U16 [R0+UR5+0x7000], R3 ;  /* 0x0070000300007988 */ /* 0x0001e80008000405 */
        /* <DEDUP_REMOVED lines=8> */
[----:B------:R1:W-:Y:S01]  /*41940*/  STS.U16 [R0+UR5+0x7e40], R15 ;  /* 0x007e400f00007988 */ /* 0x0003e20008000405 */
[----:B0-----:R-:W-:-:S03]  /*41950*/  LOP3.LUT R3, R0, 0x10, RZ, 0x3c, !PT ;  /* 0x0000001000037812 */ /* 0x001fc600078e3cff */
        /* <DEDUP_REMOVED lines=10> */
[----:B--2---:R0:W-:Y:S04]  /*41a00*/  STS.U16 [R3+UR5+0x80], R23 ;  /* 0x0000801703007988 */ /* 0x0041e80008000405 */
[----:B------:R1:W-:Y:S04]  /*41a10*/  STS.U16 [R3+UR5+0xc0], R40 ;  /* 0x0000c02803007988 */ /* 0x0003e80008000405 */
[----:B------:R2:W-:Y:S04]  /*41a20*/  STS.U16 [R3+UR5+0x2c0], R42 ;  /* 0x0002c02a03007988 */ /* 0x0005e80008000405 */
[----:B----4-:R4:W-:Y:S04]  /*41a30*/  STS.U16 [R3+UR5+0x280], R56 ;  /* 0x0002803803007988 */ /* 0x0109e80008000405 */
[----:B---3--:R3:W-:Y:S04]  /*41a40*/  STS.U16 [R3+UR5+0x480], R58 ;  /* 0x0004803a03007988 */ /* 0x0087e80008000405 */
[----:B------:R2:W-:Y:S04]  /*41a50*/  STS.U16 [R3+UR5+0x4c0], R28 ;  /* 0x0004c01c03007988 */ /* 0x0005e80008000405 */
[----:B0-----:R-:W3:Y:S04]  /*41a60*/  LDL.LU R23, [R1+0xcb4] ;  /* 0x000cb40001177983 */ /* 0x001ee80000300800 */
[----:B-1----:R-:W3:Y:S04]  /*41a70*/  LDL.LU R40, [R1+0xca0] ;  /* 0x000ca00001287983 */ /* 0x002ee80000300800 */
[----:B--2---:R-:W2:Y:S04]  /*41a80*/  LDL.LU R42, [R1+0xc9c] ;  /* 0x000c9c00012a7983 */ /* 0x004ea80000300800 */
[----:B----4-:R-:W4:Y:S04]  /*41a90*/  LDL.LU R56, [R1+0xc88] ;  /* 0x000c880001387983 */ /* 0x010f280000300800 */
[----:B---3--:R-:W3:Y:S04]  /*41aa0*/  LDL.LU R58, [R1+0xc84] ;  /* 0x000c8400013a7983 */ /* 0x008ee80000300800 */
[----:B------:R0:W-:Y:S04]  /*41ab0*/  STS.U16 [R3+UR5+0x6c0], R29 ;  /* 0x0006c01d03007988 */ /* 0x0001e80008000405 */
[----:B------:R-:W3:Y:S04]  /*41ac0*/  LDL.LU R28, [R1+0xc70] ;  /* 0x000c7000011c7983 */ /* 0x000ee80000300800 */
        /* <DEDUP_REMOVED lines=48> */
[----:B0-----:R-:W3:Y:S04]  /*41dd0*/  LDL.LU R22, [R1+0xb4c] ;  /* 0x000b4c0001167983 */ /* 0x001ee80000300800 */
[----:B------:R0:W-:Y:S04]  /*41de0*/  STS.U16 [R3+UR5+0x1e80], R23 ;  /* 0x001e801703007988 */ /* 0x0001e80008000405 */
[----:B------:R1:W-:Y:S04]  /*41df0*/  STS.U16 [R3+UR5+0x2080], R40 ;  /* 0x0020802803007988 */ /* 0x0003e80008000405 */
[----:B--2---:R2:W-:Y:S04]  /*41e00*/  STS.U16 [R3+UR5+0x20c0], R42 ;  /* 0x0020c02a03007988 */ /* 0x0045e80008000405 */
        /* <DEDUP_REMOVED lines=36> */
[----:B------:R-:W-:Y:S04]  /*42050*/  STS.U16 [R3+UR5+0x3480], R14 ;  /* 0x0034800e03007988 */ /* 0x000fe80008000405 */
[----:B------:R-:W-:Y:S04]  /*42060*/  STS.U16 [R3+UR5+0x34c0], R0 ;  /* 0x0034c00003007988 */ /* 0x000fe80008000405 */
[----:B------:R-:W-:Y:S04]  /*42070*/  STS.U16 [R3+UR5+0x36c0], R15 ;  /* 0x0036c00f03007988 */ /* 0x000fe80008000405 */
[----:B0-----:R-:W3:Y:S04]  /*42080*/  LDL.LU R61, [R1+0xa34] ;  /* 0x000a3400013d7983 */ /* 0x001ee80000300800 */
[----:B-1----:R-:W3:Y:S04]  /*42090*/  LDL.LU R2, [R1+0xa30] ;  /* 0x000a300001027983 */ /* 0x002ee80000300800 */
[----:B------:R-:W3:Y:S04]  /*420a0*/  LDL.LU R60, [R1+0xa14] ;  /* 0x000a1400013c7983 */ /* 0x000ee80000300800 */
        /* <DEDUP_REMOVED lines=9> */
[----:B--2---:R-:W-:Y:S04]  /*42140*/  STS.U16 [R3+UR5+0x4080], R42 ;  /* 0x0040802a03007988 */ /* 0x004fe80008000405 */
[----:B----4-:R-:W-:Y:S04]  /*42150*/  STS.U16 [R3+UR5+0x40c0], R56 ;  /* 0x0040c03803007988 */ /* 0x010fe80008000405 */
[----:B---3--:R-:W-:Y:S04]  /*42160*/  STS.U16 [R3+UR5+0x42c0], R58 ;  /* 0x0042c03a03007988 */ /* 0x008fe80008000405 */
[----:B------:R-:W-:Y:S04]  /*42170*/  STS.U16 [R3+UR5+0x4280], R28 ;  /* 0x0042801c03007988 */ /* 0x000fe80008000405 */
[----:B------:R-:W-:Y:S04]  /*42180*/  STS.U16 [R3+UR5+0x4480], R29 ;  /* 0x0044801d03007988 */ /* 0x000fe80008000405 */
[----:B------:R0:W-:Y:S04]  /*42190*/  STS.U16 [R3+UR5+0x44c0], R13 ;  /* 0x0044c00d03007988 */ /* 0x0001e80008000405 */
[----:B------:R1:W-:Y:S04]  /*421a0*/  STS.U16 [R3+UR5+0x46c0], R32 ;  /* 0x0046c02003007988 */ /* 0x0003e80008000405 */
[----:B------:R2:W-:Y:S04]  /*421b0*/  STS.U16 [R3+UR5+0x4680], R34 ;  /* 0x0046802203007988 */ /* 0x0005e80008000405 */
[----:B------:R3:W-:Y:S04]  /*421c0*/  STS.U16 [R3+UR5+0x4880], R36 ;  /* 0x0048802403007988 */ /* 0x0007e80008000405 */
[----:B------:R4:W-:Y:S04]  /*421d0*/  STS.U16 [R3+UR5+0x48c0], R38 ;  /* 0x0048c02603007988 */ /* 0x0009e80008000405 */
[----:B0-----:R-:W3:Y:S04]  /*421e0*/  LDL.LU R13, [R1+0xa10] ;  /* 0x000a1000010d7983 */ /* 0x001ee80000300800 */
[----:B-1----:R-:W3:Y:S04]  /*421f0*/  LDL.LU R32, [R1+0x9f4] ;  /* 0x0009f40001207983 */ /* 0x002ee80000300800 */
[----:B--2---:R-:W2:Y:S04]  /*42200*/  LDL.LU R34, [R1+0x9f0] ;  /* 0x0009f00001227983 */ /* 0x004ea80000300800 */
[----:B---3--:R-:W3:Y:S04]  /*42210*/  LDL.LU R36, [R1+0x9d4] ;  /* 0x0009d40001247983 */ /* 0x008ee80000300800 */
[----:B------:R0:W-:Y:S04]  /*42220*/  STS.U16 [R3+UR5+0x4ac0], R44 ;  /* 0x004ac02c03007988 */ /* 0x0001e80008000405 */
[----:B----4-:R-:W4:Y:S04]  /*42230*/  LDL.LU R38, [R1+0x9d0] ;  /* 0x0009d00001267983 */ /* 0x010f280000300800 */
        /* <DEDUP_REMOVED lines=10> */
[----:B------:R-:W4:Y:S04]  /*422e0*/  LDL.LU R54, [R1+0x970] ;  /* 0x0009700001367983 */ /* 0x000f280000300800 */
        /* <DEDUP_REMOVED lines=23> */
[----:B------:R0:W-:Y:S04]  /*42460*/  STS.U16 [R3+UR5+0x5280], R13 ;  /* 0x0052800d03007988 */ /* 0x0001e80008000405 */
[----:B------:R1:W-:Y:S04]  /*42470*/  STS.U16 [R3+UR5+0x5480], R32 ;  /* 0x0054802003007988 */ /* 0x0003e80008000405 */
[----:B--2---:R2:W-:Y:S04]  /*42480*/  STS.U16 [R3+UR5+0x54c0], R34 ;  /* 0x0054c02203007988 */ /* 0x0045e80008000405 */
[----:B---3--:R3:W-:Y:S04]  /*42490*/  STS.U16 [R3+UR5+0x56c0], R36 ;  /* 0x0056c02403007988 */ /* 0x0087e80008000405 */
[----:B----4-:R4:W-:Y:S04]  /*424a0*/  STS.U16 [R3+UR5+0x5680], R38 ;  /* 0x0056802603007988 */ /* 0x0109e80008000405 */
[----:B0-----:R-:W4:Y:S04]  /*424b0*/  LDL.LU R13, [R1+0x3b24] ;  /* 0x003b2400010d7983 */ /* 0x001f280000300800 */
[----:B-1----:R-:W4:Y:S04]  /*424c0*/  LDL.LU R32, [R1+0x3b20] ;  /* 0x003b200001207983 */ /* 0x002f280000300800 */
[----:B--2---:R-:W2:Y:S04]  /*424d0*/  LDL.LU R34, [R1+0x3b1c] ;  /* 0x003b1c0001227983 */ /* 0x004ea80000300800 */
[----:B---3--:R-:W3:Y:S04]  /*424e0*/  LDL.LU R36, [R1+0x3b18] ;  /* 0x003b180001247983 */ /* 0x008ee80000300800 */
[----:B----4-:R-:W4:Y:S04]  /*424f0*/  LDL.LU R38, [R1+0x3b14] ;  /* 0x003b140001267983 */ /* 0x010f280000300800 */
[----:B------:R0:W-:Y:S04]  /*42500*/  STS.U16 [R3+UR5+0x5880], R44 ;  /* 0x0058802c03007988 */ /* 0x0001e80008000405 */
[----:B------:R1:W-:Y:S04]  /*42510*/  STS.U16 [R3+UR5+0x58c0], R46 ;  /* 0x0058c02e03007988 */ /* 0x0003e80008000405 */
[----:B------:R0:W-:Y:S04]  /*42520*/  STS.U16 [R3+UR5+0x5ac0], R48 ;  /* 0x005ac03003007988 */ /* 0x0001e80008000405 */
[----:B------:R0:W-:Y:S04]  /*42530*/  STS.U16 [R3+UR5+0x5a80], R50 ;  /* 0x005a803203007988 */ /* 0x0001e80008000405 */
[----:B------:R1:W-:Y:S04]  /*42540*/  STS.U16 [R3+UR5+0x5c80], R52 ;  /* 0x005c803403007988 */ /* 0x0003e80008000405 */
[----:B------:R1:W-:Y:S04]  /*42550*/  STS.U16 [R3+UR5+0x5cc0], R54 ;  /* 0x005cc03603007988 */ /* 0x0003e80008000405 */
[----:B0-----:R-:W2:Y:S04]  /*42560*/  LDL.LU R44, [R1+0x3b10] ;  /* 0x003b1000012c7983 */ /* 0x001ea80000300800 */
[----:B-1----:R-:W2:Y:S04]  /*42570*/  LDL.LU R46, [R1+0x3b0c] ;  /* 0x003b0c00012e7983 */ /* 0x002ea80000300800 */
[----:B------:R-:W2:Y:S04]  /*42580*/  LDL.LU R48, [R1+0x3b08] ;  /* 0x003b080001307983 */ /* 0x000ea80000300800 */
[----:B------:R-:W2:Y:S04]  /*42590*/  LDL.LU R50, [R1+0x3b04] ;  /* 0x003b040001327983 */ /* 0x000ea80000300800 */
[----:B------:R-:W2:Y:S04]  /*425a0*/  LDL.LU R52, [R1+0x3b00] ;  /* 0x003b000001347983 */ /* 0x000ea80000300800 */
[----:B------:R-:W2:Y:S04]  /*425b0*/  LDL.LU R54, [R1+0x3afc] ;  /* 0x003afc0001367983 */ /* 0x000ea80000300800 */
        /* <DEDUP_REMOVED lines=38> */
[----:B0-----:R-:W3:Y:S04]  /*42820*/  LDL.LU R29, [R1+0xd58] ;  /* 0x000d5800011d7983 */ /* 0x001ee80000300800 */
[----:B-1----:R-:W3:Y:S04]  /*42830*/  LDL.LU R60, [R1+0xd44] ;  /* 0x000d4400013c7983 */ /* 0x002ee80000300800 */
[----:B--2---:R0:W-:Y:S04]  /*42840*/  STS.U16 [R3+UR5+0x72c0], R54 ;  /* 0x0072c03603007988 */ /* 0x0041e80008000405 */
[----:B0-----:R-:W2:Y:S04]  /*42850*/  LDL.LU R54, [R1+0xe1c] ;  /* 0x000e1c0001367983 */ /* 0x001ea80000300800 */
[----:B------:R0:W-:Y:S02]  /*42860*/  STS.U16 [R3+UR5+0x7280], R52 ;  /* 0x0072803403007988 */ /* 0x0001e40008000405 */
[----:B0-----:R-:W0:Y:S02]  /*42870*/  S2R R52, SR_TID.X ;  /* 0x0000000000347919 */ /* 0x001e240000002100 */
[----:B----4-:R1:W-:Y:S04]  /*42880*/  STS.U16 [R3+UR5+0x7480], R38 ;  /* 0x0074802603007988 */ /* 0x0103e80008000405 */
[----:B-1----:R-:W4:Y:S01]  /*42890*/  LDL.LU R3, [R1+0x3af0] ;  /* 0x003af00001037983 */ /* 0x002f220000300800 */
[----:B0-----:R-:W-:-:S05]  /*428a0*/  LOP3.LUT R52, R52, 0x1f, RZ, 0xc0, !PT ;  /* 0x0000001f34347812 */ /* 0x001fca00078ec0ff */
[----:B------:R-:W-:-:S05]  /*428b0*/  IMAD.SHL.U32 R38, R52, 0x2, RZ ;  /* 0x0000000234267824 */ /* 0x000fca00078e00ff */
[----:B------:R-:W-:-:S05]  /*428c0*/  LOP3.LUT R38, R38, 0x10, RZ, 0x3c, !PT ;  /* 0x0000001026267812 */ /* 0x000fca00078e3cff */
[----:B---3--:R-:W-:Y:S04]  /*428d0*/  STS.U16 [R38+UR5+0x74c0], R36 ;  /* 0x0074c02426007988 */ /* 0x008fe80008000405 */
        /* <DEDUP_REMOVED lines=10> */
[----:B------:R-:W-:-:S03]  /*42980*/  IMAD.SHL.U32 R52, R52, 0x2, RZ ;  /* 0x0000000234347824 */ /* 0x000fc600078e00ff */
[----:B0-----:R-:W3:Y:S04]  /*42990*/  LDL.LU R4, [R1+0xd40] ;  /* 0x000d400001047983 */ /* 0x001ee80000300800 */
[----:B------:R-:W3:Y:S04]  /*429a0*/  LDL.LU R5, [R1+0xd2c] ;  /* 0x000d2c0001057983 */ /* 0x000ee80000300800 */
[----:B------:R-:W3:Y:S04]  /*429b0*/  LDL.LU R6, [R1+0xd28] ;  /* 0x000d280001067983 */ /* 0x000ee80000300800 */
[----:B------:R-:W3:Y:S04]  /*429c0*/  LDL.LU R7, [R1+0xd14] ;  /* 0x000d140001077983 */ /* 0x000ee80000300800 */
[----:B------:R-:W3:Y:S04]  /*429d0*/  LDL.LU R8, [R1+0xd10] ;  /* 0x000d100001087983 */ /* 0x000ee80000300800 */
[----:B------:R-:W3:Y:S01]  /*429e0*/  LDL.LU R9, [R1+0xcfc] ;  /* 0x000cfc0001097983 */ /* 0x000ee20000300800 */
[----:B------:R-:W-:-:S03]  /*429f0*/  LOP3.LUT R52, R52, 0x20, RZ, 0x3c, !PT ;  /* 0x0000002034347812 */ /* 0x000fc600078e3cff */
[----:B------:R-:W3:Y:S04]  /*42a00*/  LDL.LU R10, [R1+0xcf8] ;  /* 0x000cf800010a7983 */ /* 0x000ee80000300800 */
[----:B------:R-:W3:Y:S04]  /*42a10*/  LDL.LU R11, [R1+0xce0] ;  /* 0x000ce000010b7983 */ /* 0x000ee80000300800 */
[----:B------:R-:W3:Y:S04]  /*42a20*/  LDL.LU R12, [R1+0xcdc] ;  /* 0x000cdc00010c7983 */ /* 0x000ee80000300800 */
[----:B------:R-:W3:Y:S04]  /*42a30*/  LDL.LU R13, [R1+0xcc8] ;  /* 0x000cc800010d7983 */ /* 0x000ee80000300800 */
[----:B------:R-:W3:Y:S04]  /*42a40*/  LDL.LU R36, [R1+0xcc4] ;  /* 0x000cc40001247983 */ /* 0x000ee80000300800 */
[----:B------:R-:W4:Y:S04]  /*42a50*/  LDL.LU R38, [R1+0xcb0] ;  /* 0x000cb00001267983 */ /* 0x000f280000300800 */
[----:B--2---:R0:W-:Y:S04]  /*42a60*/  STS.U16 [R52+UR5+0x100], R54 ;  /* 0x0001003634007988 */ /* 0x0041e80008000405 */
[----:B------:R1:W-:Y:S04]  /*42a70*/  STS.U16 [R52+UR5+0x140], R14 ;  /* 0x0001400e34007988 */ /* 0x0003e80008000405 */
[----:B------:R2:W-:Y:S04]  /*42a80*/  STS.U16 [R52+UR5+0x340], R0 ;  /* 0x0003400034007988 */ /* 0x0005e80008000405 */
[----:B------:R0:W-:Y:S04]  /*42a90*/  STS.U16 [R52+UR5+0x300], R15 ;  /* 0x0003000f34007988 */ /* 0x0001e80008000405 */
[----:B------:R1:W-:Y:S04]  /*42aa0*/  STS.U16 [R52+UR5+0x500], R16 ;  /* 0x0005001034007988 */ /* 0x0003e80008000405 */
[----:B------:R2:W-:Y:S04]  /*42ab0*/  STS.U16 [R52+UR5+0x540], R17 ;  /* 0x0005401134007988 */ /* 0x0005e80008000405 */
[----:B0-----:R-:W4:Y:S04]  /*42ac0*/  LDL.LU R54, [R1+0xcac] ;  /* 0x000cac0001367983 */ /* 0x001f280000300800 */
[----:B-1----:R-:W4:Y:S04]  /*42ad0*/  LDL.LU R14, [R1+0xc98] ;  /* 0x000c9800010e7983 */ /* 0x002f280000300800 */
[----:B--2---:R-:W2:Y:S04]  /*42ae0*/  LDL.LU R0, [R1+0xc94] ;  /* 0x000c940001007983 */ /* 0x004ea80000300800 */
[----:B------:R-:W2:Y:S04]  /*42af0*/  LDL.LU R15, [R1+0xc80] ;  /* 0x000c8000010f7983 */ /* 0x000ea80000300800 */
[----:B------:R-:W2:Y:S04]  /*42b00*/  LDL.LU R16, [R1+0xc7c] ;  /* 0x000c7c0001107983 */ /* 0x000ea80000300800 */
[----:B------:R0:W-:Y:S04]  /*42b10*/  STS.U16 [R52+UR5+0x740], R18 ;  /* 0x0007401234007988 */ /* 0x0001e80008000405 */
[----:B------:R-:W2:Y:S04]  /*42b20*/  LDL.LU R17, [R1+0xc68] ;  /* 0x000c680001117983 */ /* 0x000ea80000300800 */
        /* <DEDUP_REMOVED lines=24> */
[----:B0-----:R-:W2:Y:S04]  /*42cb0*/  LDL.LU R60, [R1+0xbd4] ;  /* 0x000bd400013c7983 */ /* 0x001ea80000300800 */
[----:B---3--:R0:W-:Y:S04]  /*42cc0*/  STS.U16 [R52+UR5+0x1300], R4 ;  /* 0x0013000434007988 */ /* 0x0081e80008000405 */
[----:B------:R1:W-:Y:S04]  /*42cd0*/  STS.U16 [R52+UR5+0x1500], R5 ;  /* 0x0015000534007988 */ /* 0x0003e80008000405 */
[----:B------:R3:W-:Y:S04]  /*42ce0*/  STS.U16 [R52+UR5+0x1540], R6 ;  /* 0x0015400634007988 */ /* 0x0007e80008000405 */
[----:B------:R0:W-:Y:S04]  /*42cf0*/  STS.U16 [R52+UR5+0x1740], R7 ;  /* 0x0017400734007988 */ /* 0x0001e80008000405 */
[----:B------:R1:W-:Y:S04]  /*42d00*/  STS.U16 [R52+UR5+0x1700], R8 ;  /* 0x0017000834007988 */ /* 0x0003e80008000405 */
[----:B------:R3:W-:Y:S04]  /*42d10*/  STS.U16 [R52+UR5+0x1900], R9 ;  /* 0x0019000934007988 */ /* 0x0007e80008000405 */
[----:B0-----:R-:W2:Y:S04]  /*42d20*/  LDL.LU R4, [R1+0xbc0] ;  /* 0x000bc00001047983 */ /* 0x001ea80000300800 */
[----:B-1----:R-:W2:Y:S04]  /*42d30*/  LDL.LU R5, [R1+0xbbc] ;  /* 0x000bbc0001057983 */ /* 0x002ea80000300800 */
[----:B---3--:R-:W3:Y:S04]  /*42d40*/  LDL.LU R6, [R1+0xba8] ;  /* 0x000ba80001067983 */ /* 0x008ee80000300800 */
        /* <DEDUP_REMOVED lines=8> */
[----:B----4-:R4:W-:Y:S04]  /*42dd0*/  STS.U16 [R52+UR5+0x1f40], R38 ;  /* 0x001f402634007988 */ /* 0x0109e80008000405 */
[----:B0-----:R-:W3:Y:S04]  /*42de0*/  LDL.LU R10, [R1+0xb78] ;  /* 0x000b7800010a7983 */ /* 0x001ee80000300800 */
[----:B-1----:R-:W3:Y:S04]  /*42df0*/  LDL.LU R11, [R1+0xb74] ;  /* 0x000b7400010b7983 */ /* 0x002ee80000300800 */
[----:B------:R-:W3:Y:S04]  /*42e00*/  LDL.LU R12, [R1+0xb60] ;  /* 0x000b6000010c7983 */ /* 0x000ee80000300800 */
[----:B------:R-:W3:Y:S04]  /*42e10*/  LDL.LU R13, [R1+0xb5c] ;  /* 0x000b5c00010d7983 */ /* 0x000ee80000300800 */
[----:B------:R-:W3:Y:S04]  /*42e20*/  LDL.LU R36, [R1+0xb48] ;  /* 0x000b480001247983 */ /* 0x000ee80000300800 */
[----:B----4-:R-:W4:Y:S04]  /*42e30*/  LDL.LU R38, [R1+0xb44] ;  /* 0x000b440001267983 */ /* 0x010f280000300800 */
[----:B------:R0:W-:Y:S04]  /*42e40*/  STS.U16 [R52+UR5+0x1f00], R54 ;  /* 0x001f003634007988 */ /* 0x0001e80008000405 */
[----:B------:R1:W-:Y:S04]  /*42e50*/  STS.U16 [R52+UR5+0x2100], R14 ;  /* 0x0021000e34007988 */ /* 0x0003e80008000405 */
[----:B--2---:R2:W-:Y:S04]  /*42e60*/  STS.U16 [R52+UR5+0x2140], R0 ;  /* 0x0021400034007988 */ /* 0x0045e80008000405 */
        /* <DEDUP_REMOVED lines=35> */
[----:B------:R-:W-:Y:S04]  /*430a0*/  STS.U16 [R52+UR5+0x3340], R4 ;  /* 0x0033400434007988 */ /* 0x000fe80008000405 */
[----:B------:R-:W-:Y:S04]  /*430b0*/  STS.U16 [R52+UR5+0x3300], R5 ;  /* 0x0033000534007988 */ /* 0x000fe80008000405 */
        /* <DEDUP_REMOVED lines=9> */
[----:B----4-:R-:W-:Y:S04]  /*43150*/  STS.U16 [R52+UR5+0x3d40], R38 ;  /* 0x003d402634007988 */ /* 0x010fe80008000405 */
[----:B------:R-:W-:Y:S04]  /*43160*/  STS.U16 [R52+UR5+0x3f40], R54 ;  /* 0x003f403634007988 */ /* 0x000fe80008000405 */
[----:B------:R-:W-:Y:S04]  /*43170*/  STS.U16 [R52+UR5+0x3f00], R14 ;  /* 0x003f000e34007988 */ /* 0x000fe80008000405 */
[----:B--2---:R-:W-:Y:S04]  /*43180*/  STS.U16 [R52+UR5+0x4100], R0 ;  /* 0x0041000034007988 */ /* 0x004fe80008000405 */
        /* <DEDUP_REMOVED lines=17> */
[----:B------:R-:W3:Y:S04]  /*432a0*/  LDL.LU R4, [R1+0xa0c] ;  /* 0x000a0c0001047983 */ /* 0x000ee80000300800 */
[----:B------:R-:W4:Y:S04]  /*432b0*/  LDL.LU R5, [R1+0xa08] ;  /* 0x000a080001057983 */ /* 0x000f280000300800 */
[----:B------:R-:W3:Y:S04]  /*432c0*/  LDL.LU R6, [R1+0x9ec] ;  /* 0x0009ec0001067983 */ /* 0x000ee80000300800 */
        /* <DEDUP_REMOVED lines=27> */
[----:B--2---:R0:W-:Y:S04]  /*43480*/  STS.U16 [R52+UR5+0x5140], R60 ;  /* 0x0051403c34007988 */ /* 0x0041e80008000405 */
[----:B0-----:R-:W2:Y:S04]  /*43490*/  LDL.LU R60, [R1+0x3aec] ;  /* 0x003aec00013c7983 */ /* 0x001ea80000300800 */
[----:B---3--:R-:W-:Y:S04]  /*434a0*/  STS.U16 [R52+UR5+0x5340], R4 ;  /* 0x0053400434007988 */ /* 0x008fe80008000405 */
        /* <DEDUP_REMOVED lines=29> */
[----:B--2---:R0:W-:Y:S04]  /*43680*/  STS.U16 [R52+UR5+0x7100], R60 ;  /* 0x0071003c34007988 */ /* 0x0041e80008000405 */
[----:B------:R1:W-:Y:S04]  /*43690*/  STS.U16 [R52+UR5+0x7140], R3 ;  /* 0x0071400334007988 */ /* 0x0003e80008000405 */
[----:B0-----:R-:W2:Y:S04]  /*436a0*/  LDL.LU R60, [R1+0x3ae8] ;  /* 0x003ae800013c7983 */ /* 0x001ea80000300800 */
[----:B-1----:R-:W3:Y:S04]  /*436b0*/  LDL.LU R3, [R1+0x3ae4] ;  /* 0x003ae40001037983 */ /* 0x002ee80000300800 */
[----:B------:R-:W3:Y:S04]  /*436c0*/  LDL.LU R54, [R1+0xe14] ;  /* 0x000e140001367983 */ /* 0x000ee80000300800 */
[----:B------:R-:W4:Y:S04]  /*436d0*/  LDL.LU R14, [R1+0xe10] ;  /* 0x000e1000010e7983 */ /* 0x000f280000300800 */
[----:B------:R-:W2:Y:S04]  /*436e0*/  LDL.LU R0, [R1+0xdfc] ;  /* 0x000dfc0001007983 */ /* 0x000ea80000300800 */
        /* <DEDUP_REMOVED lines=15> */
[----:B------:R-:W-:Y:S04]  /*437e0*/  STS.U16 [R52+UR5+0x7340], R50 ;  /* 0x0073403234007988 */ /* 0x000fe80008000405 */
[----:B------:R-:W-:Y:S04]  /*437f0*/  STS.U16 [R52+UR5+0x7300], R48 ;  /* 0x0073003034007988 */ /* 0x000fe80008000405 */
[----:B------:R-:W-:Y:S04]  /*43800*/  STS.U16 [R52+UR5+0x7500], R34 ;  /* 0x0075002234007988 */ /* 0x000fe80008000405 */
[----:B------:R-:W2:Y:S04]  /*43810*/  LDL.LU R4, [R1+0xd3c] ;  /* 0x000d3c0001047983 */ /* 0x000ea80000300800 */
        /* <DEDUP_REMOVED lines=20> */
[----:B------:R0:W-:Y:S04]  /*43960*/  STS.U16 [R52+UR5+0x7f00], R57 ;  /* 0x007f003934007988 */ /* 0x0001e80008000405 */
[----:B------:R-:W2:Y:S04]  /*43970*/  LDL.LU R38, [R1+0xcbc] ;  /* 0x000cbc0001267983 */ /* 0x000ea80000300800 */
[----:B0-----:R-:W2:Y:S04]  /*43980*/  LDL.LU R52, [R1+0xca8] ;  /* 0x000ca80001347983 */ /* 0x001ea80000300800 */
[----:B---3--:R0:W-:Y:S04]  /*43990*/  STS.U16 [R3+UR5+0x180], R54 ;  /* 0x0001803603007988 */ /* 0x0081e80008000405 */
[----:B----4-:R1:W-:Y:S04]  /*439a0*/  STS.U16 [R3+UR5+0x1c0], R14 ;  /* 0x0001c00e03007988 */ /* 0x0103e80008000405 */
[----:B--2---:R2:W-:Y:S04]  /*439b0*/  STS.U16 [R3+UR5+0x3c0], R0 ;  /* 0x0003c00003007988 */ /* 0x0045e80008000405 */
[----:B------:R3:W-:Y:S04]  /*439c0*/  STS.U16 [R3+UR5+0x380], R15 ;  /* 0x0003800f03007988 */ /* 0x0007e80008000405 */
[----:B------:R4:W-:Y:S04]  /*439d0*/  STS.U16 [R3+UR5+0x580], R16 ;  /* 0x0005801003007988 */ /* 0x0009e80008000405 */
[----:B------:R2:W-:Y:S04]  /*439e0*/  STS.U16 [R3+UR5+0x5c0], R17 ;  /* 0x0005c01103007988 */ /* 0x0005e80008000405 */
[----:B0-----:R-:W2:Y:S04]  /*439f0*/  LDL.LU R54, [R1+0xca4] ;  /* 0x000ca40001367983 */ /* 0x001ea80000300800 */
[----:B-1----:R-:W2:Y:S04]  /*43a00*/  LDL.LU R14, [R1+0xc90] ;  /* 0x000c9000010e7983 */ /* 0x002ea80000300800 */
[----:B--2---:R-:W2:Y:S04]  /*43a10*/  LDL.LU R0, [R1+0xc8c] ;  /* 0x000c8c0001007983 */ /* 0x004ea80000300800 */
[----:B---3--:R-:W3:Y:S04]  /*43a20*/  LDL.LU R15, [R1+0xc78] ;  /* 0x000c7800010f7983 */ /* 0x008ee80000300800 */
[----:B----4-:R-:W4:Y:S04]  /*43a30*/  LDL.LU R16, [R1+0xc74] ;  /* 0x000c740001107983 */ /* 0x010f280000300800 */
        /* <DEDUP_REMOVED lines=56> */
[----:B------:R2:W-:Y:S04]  /*43dc0*/  STS.U16 [R3+UR5+0x2580], R17 ;  /* 0x0025801103007988 */ /* 0x0005e80008000405 */
[----:B0-----:R-:W4:Y:S04]  /*43dd0*/  LDL.LU R54, [R1+0xb28] ;  /* 0x000b280001367983 */ /* 0x001f280000300800 */
[----:B-1----:R-:W4:Y:S04]  /*43de0*/  LDL.LU R14, [R1+0xb24] ;  /* 0x000b2400010e7983 */ /* 0x002f280000300800 */
        /* <DEDUP_REMOVED lines=122> */
[----:B------:R1:W-:Y:S04]  /*44590*/  STS.U16 [R3+UR5+0x7180], R2 ;  /* 0x0071800203007988 */ /* 0x0003e80008000405 */
[----:B0-----:R-:W2:Y:S04]  /*445a0*/  LDL.LU R60, [R1+0x3ae0] ;  /* 0x003ae000013c7983 */ /* 0x001ea80000300800 */
[----:B-1----:R-:W3:Y:S04]  /*445b0*/  LDL.LU R2, [R1+0x3adc] ;  /* 0x003adc0001027983 */ /* 0x002ee80000300800 */
[----:B------:R0:W-:Y:S04]  /*445c0*/  STS.U16 [R3+UR5+0x71c0], R61 ;  /* 0x0071c03d03007988 */ /* 0x0001e80008000405 */
        /* <DEDUP_REMOVED lines=12> */
[----:B------:R-:W-:Y:S01]  /*44690*/  STS.U16 [R3+UR5+0x7dc0], R55 ;  /* 0x007dc03703007988 */ /* 0x000fe20008000405 */
[----:B------:R-:W0:Y:S02]  /*446a0*/  S2R R58, SR_TID.X ;  /* 0x00000000003a7919 */ /* 0x000e240000002100 */
[C---:B0-----:R-:W-:Y:S01]  /*446b0*/  LOP3.LUT R0, R58.reuse, 0x7, RZ, 0xc0, !PT ;  /* 0x000000073a007812 */ /* 0x041fe200078ec0ff */
[----:B------:R-:W-:-:S04]  /*446c0*/  IMAD.SHL.U32 R28, R58, 0x2, RZ ;  /* 0x000000023a1c7824 */ /* 0x000fc800078e00ff */
[----:B------:R-:W-:Y:S02]  /*446d0*/  IMAD R0, R0, 0x90, RZ ;  /* 0x0000009000007824 */ /* 0x000fe400078e02ff */
[----:B------:R-:W-:-:S03]  /*446e0*/  IMAD.SHL.U32 R29, R58, 0x40, RZ ;  /* 0x000000403a1d7824 */ /* 0x000fc600078e00ff */
[----:B------:R-:W-:-:S04]  /*446f0*/  LOP3.LUT R0, R0, 0x10, R28, 0x78, !PT ;  /* 0x0000001000007812 */ /* 0x000fc800078e781c */
[----:B------:R-:W-:Y:S01]  /*44700*/  LOP3.LUT R0, R0, 0x400, R29, 0xf8, !PT ;  /* 0x0000040000007812 */ /* 0x000fe200078ef81d */
[----:B--2---:R-:W-:Y:S04]  /*44710*/  STS.U16 [R3+UR5+0x7fc0], R60 ;  /* 0x007fc03c03007988 */ /* 0x004fe80008000405 */
[----:B---3--:R-:W-:Y:S01]  /*44720*/  STS.U16 [R3+UR5+0x7f80], R2 ;  /* 0x007f800203007988 */ /* 0x008fe20008000405 */
[----:B------:R-:W-:Y:S06]  /*44730*/  BAR.SYNC.DEFER_BLOCKING 0x0 ;  /* 0x0000000000007b1d */ /* 0x000fec0000010000 */
[----:B----4-:R-:W0:Y:S04]  /*44740*/  LDSM.16.M88.4 R8, [R61+UR5] ;  /* 0x000000053d08783b */ /* 0x010e280008000200 */
[----:B------:R-:W1:Y:S04]  /*44750*/  LDSM.16.M88.4 R12, [R61+UR5+0x400] ;  /* 0x000400053d0c783b */ /* 0x000e680008000200 */
[----:B------:R-:W2:Y:S04]  /*44760*/  LDSM.16.M88.4 R4, [R61+UR5+0x800] ;  /* 0x000800053d04783b */ /* 0x000ea80008000200 */
[----:B------:R-:W3:Y:S04]  /*44770*/  LDSM.16.M88.4 R16, [R61+UR5+0xc00] ;  /* 0x000c00053d10783b */ /* 0x000ee80008000200 */
[----:B------:R-:W-:Y:S04]  /*44780*/  LDSM.16.MT88.4 R40, [R0+UR5+0x8000] ;  /* 0x008000050028783b */ /* 0x000fe80008004200 */
[----:B------:R-:W-:Y:S04]  /*44790*/  LDSM.16.M88.4 R20, [R61+UR5+0x2c00] ;  /* 0x002c00053d14783b */ /* 0x000fe80008000200 */
[----:B------:R-:W-:Y:S04]  /*447a0*/  LDSM.16.M88.4 R56, [R61+UR5+0x5000] ;  /* 0x005000053d38783b */ /* 0x000fe80008000200 */
[----:B------:R-:W-:Y:S04]  /*447b0*/  LDSM.16.M88.4 R52, [R61+UR5+0x5400] ;  /* 0x005400053d34783b */ /* 0x000fe80008000200 */
[----:B------:R-:W-:Y:S04]  /*447c0*/  LDSM.16.M88.4 R48, [R61+UR5+0x5800] ;  /* 0x005800053d30783b */ /* 0x000fe80008000200 */
[----:B------:R-:W-:Y:S04]  /*447d0*/  LDSM.16.M88.4 R36, [R61+UR5+0x5c00] ;  /* 0x005c00053d24783b */ /* 0x000fe80008000200 */
[----:B------:R-:W-:Y:S04]  /*447e0*/  LDSM.16.M88.4 R32, [R61+UR5+0x6000] ;  /* 0x006000053d20783b */ /* 0x000fe80008000200 */
[----:B------:R-:W-:Y:S04]  /*447f0*/  LDSM.16.M88.4 R28, [R61+UR5+0x6400] ;  /* 0x006400053d1c783b */ /* 0x000fe80008000200 */
[----:B------:R-:W-:Y:S04]  /*44800*/  LDSM.16.M88.4 R24, [R61+UR5+0x6800] ;  /* 0x006800053d18783b */ /* 0x000fe80008000200 */
[----:B0-----:R0:W-:Y:S04]  /*44810*/  STL.64 [R1+0x130], R8 ;  /* 0x0001300801007387 */ /* 0x0011e80000100a00 */
[----:B------:R-:W-:Y:S04]  /*44820*/  STL.64 [R1+0x138], R10 ;  /* 0x0001380a01007387 */ /* 0x000fe80000100a00 */
[----:B-1----:R-:W-:Y:S04]  /*44830*/  STL.64 [R1+0x120], R12 ;  /* 0x0001200c01007387 */ /* 0x002fe80000100a00 */
[----:B------:R-:W-:Y:S04]  /*44840*/  STL.64 [R1+0x128], R14 ;  /* 0x0001280e01007387 */ /* 0x000fe80000100a00 */
[----:B--2---:R-:W-:Y:S04]  /*44850*/  STL.64 [R1+0x110], R4 ;  /* 0x0001100401007387 */ /* 0x004fe80000100a00 */
[----:B------:R-:W1:Y:S04]  /*44860*/  LDSM.16.M88.4 R12, [R61+UR5+0x1000] ;  /* 0x001000053d0c783b */ /* 0x000e680008000200 */
[----:B------:R-:W-:Y:S01]  /*44870*/  STL.64 [R1+0x118], R6 ;  /* 0x0001180601007387 */ /* 0x000fe20000100a00 */
[----:B------:R-:W-:-:S02]  /*44880*/  IMAD.MOV.U32 R60, RZ, RZ, R5 ;  /* 0x000000ffff3c7224 */ /* 0x000fc400078e0005 */
[----:B0-----:R-:W-:Y:S02]  /*44890*/  IMAD.MOV.U32 R8, RZ, RZ, R4 ;  /* 0x000000ffff087224 */ /* 0x001fe400078e0004 */
[----:B------:R-:W0:Y:S04]  /*448a0*/  LDSM.16.M88.4 R4, [R61+UR5+0x1400] ;  /* 0x001400053d04783b */ /* 0x000e280008000200 */
[----:B---3--:R-:W-:Y:S04]  /*448b0*/  STL.64 [R1+0x100], R16 ;  /* 0x0001001001007387 */ /* 0x008fe80000100a00 */
[----:B------:R-:W-:Y:S04]  /*448c0*/  STL.64 [R1+0x108], R18 ;  /* 0x0001081201007387 */ /* 0x000fe80000100a00 */
[----:B------:R-:W-:Y:S04]  /*448d0*/  LDSM.16.M88.4 R16, [R61+UR5+0x3000] ;  /* 0x003000053d10783b */ /* 0x000fe80008000200 */
[----:B-1----:R-:W-:Y:S04]  /*448e0*/  STL.64 [R1+0xf0], R12 ;  /* 0x0000f00c01007387 */ /* 0x002fe80000100a00 */
[----:B------:R-:W-:Y:S04]  /*448f0*/  STL.64 [R1+0xf8], R14 ;  /* 0x0000f80e01007387 */ /* 0x000fe80000100a00 */
[----:B------:R-:W-:Y:S04]  /*44900*/  LDSM.16.M88.4 R12, [R61+UR5+0x2000] ;  /* 0x002000053d0c783b */ /* 0x000fe80008000200 */
[----:B0-----:R-:W-:Y:S01]  /*44910*/  STL.64 [R1+0xe0], R4 ;  /* 0x0000e00401007387 */ /* 0x001fe20000100a00 */
[----:B------:R-:W-:-:S03]  /*44920*/  IMAD.MOV.U32 R2, RZ, RZ, R4 ;  /* 0x000000ffff027224 */ /* 0x000fc600078e0004 */
[----:B------:R-:W-:Y:S01]  /*44930*/  STL.64 [R1+0xe8], R6 ;  /* 0x0000e80601007387 */ /* 0x000fe20000100a00 */
[----:B------:R-:W-:-:S03]  /*44940*/  IMAD.MOV.U32 R0, RZ, RZ, R5 ;  /* 0x000000ffff007224 */ /* 0x000fc600078e0005 */
[----:B------:R-:W0:Y:S04]  /*44950*/  LDSM.16.M88.4 R4, [R61+UR5+0x1800] ;  /* 0x001800053d04783b */ /* 0x000e280008000200 */
[----:B0-----:R-:W-:Y:S01]  /*44960*/  STL.64 [R1+0xd0], R4 ;  /* 0x0000d00401007387 */ /* 0x001fe20000100a00 */
[----:B------:R-:W-:-:S03]  /*44970*/  MOV R11, R4 ;  /* 0x00000004000b7202 */ /* 0x000fc60000000f00 */
[----:B------:R-:W-:Y:S01]  /*44980*/  STL.64 [R1+0xd8], R6 ;  /* 0x0000d80601007387 */ /* 0x000fe20000100a00 */
[----:B------:R-:W-:-:S03]  /*44990*/  IMAD.MOV.U32 R3, RZ, RZ, R5 ;  /* 0x000000ffff037224 */ /* 0x000fc600078e0005 */
[----:B------:R-:W0:Y:S04]  /*449a0*/  LDSM.16.M88.4 R4, [R61+UR5+0x1c00] ;  /* 0x001c00053d04783b */ /* 0x000e280008000200 */
[----:B0-----:R-:W-:Y:S04]  /*449b0*/  STL.64 [R1+0xc0], R4 ;  /* 0x0000c00401007387 */ /* 0x001fe80000100a00 */
[----:B------:R0:W-:Y:S04]  /*449c0*/  STL.64 [R1+0xc8], R6 ;  /* 0x0000c80601007387 */ /* 0x0001e80000100a00 */
[----:B------:R-:W-:Y:S04]  /*449d0*/  STL.64 [R1+0xb0], R12 ;  /* 0x0000b00c01007387 */ /* 0x000fe80000100a00 */
[----:B------:R-:W-:Y:S01]  /*449e0*/  STL.64 [R1+0xb8], R14 ;  /* 0x0000b80e01007387 */ /* 0x000fe20000100a00 */
[----:B0-----:R-:W-:-:S02]  /*449f0*/  IMAD.MOV.U32 R7, RZ, RZ, R13 ;  /* 0x000000ffff077224 */ /* 0x001fc400078e000d */
[----:B------:R-:W-:Y:S02]  /*44a00*/  IMAD.MOV.U32 R6, RZ, RZ, R12 ;  /* 0x000000ffff067224 */ /* 0x000fe400078e000c */
[----:B------:R-:W0:Y:S01]  /*44a10*/  LDSM.16.M88.4 R12, [R61+UR5+0x2400] ;  /* 0x002400053d0c783b */ /* 0x000e220008000200 */
[----:B------:R-:W-:Y:S02]  /*44a20*/  IMAD.MOV.U32 R10, RZ, RZ, R5 ;  /* 0x000000ffff0a7224 */ /* 0x000fe400078e0005 */
[----:B------:R-:W-:Y:S01]  /*44a30*/  IMAD.MOV.U32 R9, RZ, RZ, R4 ;  /* 0x000000ffff097224 */ /* 0x000fe200078e0004 */
[----:B0-----:R-:W-:Y:S01]  /*44a40*/  STL.64 [R1+0xa0], R12 ;  /* 0x0000a00c01007387 */ /* 0x001fe20000100a00 */
[----:B------:R-:W-:-:S03]  /*44a50*/  IMAD.MOV.U32 R5, RZ, RZ, R13 ;  /* 0x000000ffff057224 */ /* 0x000fc600078e000d */
[----:B------:R-:W-:Y:S01]  /*44a60*/  STL.64 [R1+0xa8], R14 ;  /* 0x0000a80e01007387 */ /* 0x000fe20000100a00 */
[----:B------:R-:W-:-:S03]  /*44a70*/  IMAD.MOV.U32 R4, RZ, RZ, R12 ;  /* 0x000000ffff047224 */ /* 0x000fc600078e000c */
[----:B------:R-:W0:Y:S04]  /*44a80*/  LDSM.16.M88.4 R12, [R61+UR5+0x2800] ;  /* 0x002800053d0c783b */ /* 0x000e280008000200 */
[----:B0-----:R-:W-:Y:S04]  /*44a90*/  STL.64 [R1+0x90], R12 ;  /* 0x0000900c01007387 */ /* 0x001fe80000100a00 */
[----:B------:R-:W-:Y:S04]  /*44aa0*/  STL.64 [R1+0x98], R14 ;  /* 0x0000980e01007387 */ /* 0x000fe80000100a00 */
[----:B------:R-:W0:Y:S04]  /*44ab0*/  LDSM.16.M88.4 R12, [R61+UR5+0x3400] ;  /* 0x003400053d0c783b */ /* 0x000e280008000200 */
[----:B------:R-:W-:Y:S04]  /*44ac0*/  STL.64 [R1+0x80], R20 ;  /* 0x0000801401007387 */ /* 0x000fe80000100a00 */
[----:B------:R-:W-:Y:S04]  /*44ad0*/  STL.64 [R1+0x88], R22 ;  /* 0x0000881601007387 */ /* 0x000fe80000100a00 */
[----:B------:R-:W1:Y:S04]  /*44ae0*/  LDSM.16.M88.4 R20, [R61+UR5+0x3800] ;  /* 0x003800053d14783b */ /* 0x000e680008000200 */
[----:B------:R-:W-:Y:S04]  /*44af0*/  STL.64 [R1+0x70], R16 ;  /* 0x0000701001007387 */ /* 0x000fe80000100a00 */
[----:B------:R-:W-:Y:S04]  /*44b00*/  STL.64 [R1+0x78], R18 ;  /* 0x0000781201007387 */ /* 0x000fe80000100a00 */
[----:B------:R-:W2:Y:S04]  /*44b10*/  LDSM.16.M88.4 R16, [R61+UR5+0x3c00] ;  /* 0x003c00053d10783b */ /* 0x000ea80008000200 */
[----:B0-----:R-:W-:Y:S04]  /*44b20*/  STL.64 [R1+0x60], R12 ;  /* 0x0000600c01007387 */ /* 0x001fe80000100a00 */
[----:B------:R-:W-:Y:S04]  /*44b30*/  STL.64 [R1+0x68], R14 ;  /* 0x0000680e01007387 */ /* 0x000fe80000100a00 */
[----:B------:R-:W0:Y:S04]  /*44b40*/  LDSM.16.M88.4 R12, [R61+UR5+0x4000] ;  /* 0x004000053d0c783b */ /* 0x000e280008000200 */
[----:B-1----:R-:W-:Y:S04]  /*44b50*/  STL.64 [R1+0x50], R20 ;  /* 0x0000501401007387 */ /* 0x002fe80000100a00 */
[----:B------:R-:W-:Y:S04]  /*44b60*/  STL.64 [R1+0x58], R22 ;  /* 0x0000581601007387 */ /* 0x000fe80000100a00 */
[----:B------:R-:W1:Y:S04]  /*44b70*/  LDSM.16.M88.4 R20, [R61+UR5+0x4400] ;  /* 0x004400053d14783b */ /* 0x000e680008000200 */
[----:B--2---:R-:W-:Y:S04]  /*44b80*/  STL.64 [R1+0x40], R16 ;  /* 0x0000401001007387 */ /* 0x004fe80000100a00 */
[----:B------:R-:W-:Y:S04]  /*44b90*/  STL.64 [R1+0x48], R18 ;  /* 0x0000481201007387 */ /* 0x000fe80000100a00 */
[----:B------:R-:W2:Y:S04]  /*44ba0*/  LDSM.16.M88.4 R16, [R61+UR5+0x4800] ;  /* 0x004800053d10783b */ /* 0x000ea80008000200 */
[----:B0-----:R-:W-:Y:S04]  /*44bb0*/  STL.64 [R1+0x30], R12 ;  /* 0x0000300c01007387 */ /* 0x001fe80000100a00 */
[----:B------:R-:W-:Y:S04]  /*44bc0*/  STL.64 [R1+0x38], R14 ;  /* 0x0000380e01007387 */ /* 0x000fe80000100a00 */
[----:B------:R-:W0:Y:S04]  /*44bd0*/  LDSM.16.M88.4 R12, [R61+UR5+0x4c00] ;  /* 0x004c00053d0c783b */ /* 0x000e280008000200 */
[----:B-1----:R-:W-:Y:S04]  /*44be0*/  STL.64 [R1+0x20], R20 ;  /* 0x0000201401007387 */ /* 0x002fe80000100a00 */
[----:B------:R-:W-:Y:S04]  /*44bf0*/  STL.64 [R1+0x28], R22 ;  /* 0x0000281601007387 */ /* 0x000fe80000100a00 */
[----:B--2---:R-:W-:Y:S04]  /*44c00*/  STL.64 [R1+0x10], R16 ;  /* 0x0000101001007387 */ /* 0x004fe80000100a00 */
[----:B------:R-:W-:Y:S04]  /*44c10*/  STL.64 [R1+0x18], R18 ;  /* 0x0000181201007387 */ /* 0x000fe80000100a00 */
[----:B------:R-:W-:Y:S04]  /*44c20*/  STL [R1+0x3510], R58 ;  /* 0x0035103a01007387 */ /* 0x000fe80000100800 */
[----:B------:R-:W1:Y:S04]  /*44c30*/  LDSM.16.M88.4 R20, [R61+UR5+0x6c00] ;  /* 0x006c00053d14783b */ /* 0x000e680008000200 */
[----:B------:R-:W2:Y:S04]  /*44c40*/  LDSM.16.M88.4 R16, [R61+UR5+0x7000] ;  /* 0x007000053d10783b */ /* 0x000ea80008000200 */
[----:B0-----:R-:W-:Y:S04]  /*44c50*/  STL.64 [R1], R12 ;  /* 0x0000000c01007387 */ /* 0x001fe80000100a00 */
[----:B------:R-:W-:Y:S04]  /*44c60*/  STL.64 [R1+0x8], R14 ;  /* 0x0000080e01007387 */ /* 0x000fe80000100a00 */
[----:B------:R-:W-:Y:S04]  /*44c70*/  STL [R1+0x350c], R59 ;  /* 0x00350c3b01007387 */ /* 0x000fe80000100800 */
[----:B------:R-:W-:Y:S04]  /*44c80*/  STL.64 [R1+0x3a60], R56 ;  /* 0x003a603801007387 */ /* 0x000fe80000100a00 */
[----:B------:R-:W-:Y:S04]  /*44c90*/  STL.64 [R1+0x3a58], R54 ;  /* 0x003a583601007387 */ /* 0x000fe80000100a00 */
[----:B------:R0:W-:Y:S04]  /*44ca0*/  STL.64 [R1+0x3a50], R52 ;  /* 0x003a503401007387 */ /* 0x0001e80000100a00 */
[----:B------:R-:W3:Y:S04]  /*44cb0*/  LDSM.16.M88.4 R12, [R61+UR5+0x7400] ;  /* 0x007400053d0c783b */ /* 0x000ee80008000200 */
[----:B0-----:R-:W4:Y:S04]  /*44cc0*/  LDL.64 R52, [R1+0x130] ;  /* 0x0001300001347983 */ /* 0x001f280000100a00 */
[----:B------:R-:W-:Y:S04]  /*44cd0*/  STL.64 [R1+0x3a48], R50 ;  /* 0x003a483201007387 */ /* 0x000fe80000100a00 */
[----:B------:R-:W4:Y:S04]  /*44ce0*/  LDL R44, [R1+0x223c] ;  /* 0x00223c00012c7983 */ /* 0x000f280000100800 */
[----:B------:R-:W-:Y:S04]  /*44cf0*/  STL.64 [R1+0x3a40], R48 ;  /* 0x003a403001007387 */ /* 0x000fe80000100a00 */
[----:B------:R-:W-:Y:S04]  /*44d00*/  STL.64 [R1+0x3a70], R38 ;  /* 0x003a702601007387 */ /* 0x000fe80000100a00 */
[----:B------:R0:W-:Y:S04]  /*44d10*/  STL.64 [R1+0x3a68], R36 ;  /* 0x003a682401007387 */ /* 0x0001e80000100a00 */
[----:B0-----:R-:W4:Y:S04]  /*44d20*/  LDL.LU.64 R36, [R1+0x930] ;  /* 0x0009300001247983 */ /* 0x001f280000300a00 */
[----:B------:R-:W4:Y:S01]  /*44d30*/  LDL.LU.64 R38, [R1+0x938] ;  /* 0x0009380001267983 */ /* 0x000f220000300a00 */
[----:B------:R-:W-:Y:S01]  /*44d40*/  IMAD.MOV.U32 R58, RZ, RZ, R11 ;  /* 0x000000ffff3a7224 */ /* 0x000fe200078e000b */
[----:B------:R-:W-:Y:S01]  /*44d50*/  MOV R59, R10 ;  /* 0x0000000a003b7202 */ /* 0x000fe20000000f00 */
[----:B------:R-:W-:-:S02]  /*44d60*/  IMAD.MOV.U32 R57, RZ, RZ, R9 ;  /* 0x000000ffff397224 */ /* 0x000fc400078e0009 */
[----:B------:R-:W-:Y:S02]  /*44d70*/  IMAD.MOV.U32 R56, RZ, RZ, R8 ;  /* 0x000000ffff387224 */ /* 0x000fe400078e0008 */
[----:B------:R-:W0:Y:S01]  /*44d80*/  LDSM.16.M88.4 R8, [R61+UR5+0x7800] ;  /* 0x007800053d08783b */ /* 0x000e220008000200 */
[----:B------:R-:W-:Y:S02]  /*44d90*/  IMAD.MOV.U32 R55, RZ, RZ, R7 ;  /* 0x000000ffff377224 */ /* 0x000fe400078e0007 */
[----:B------:R-:W-:Y:S02]  /*44da0*/  IMAD.MOV.U32 R54, RZ, RZ, R6 ;  /* 0x000000ffff367224 */ /* 0x000fe400078e0006 */
[----:B------:R-:W-:Y:S02]  /*44db0*/  IMAD.MOV.U32 R51, RZ, RZ, R5 ;  /* 0x000000ffff337224 */ /* 0x000fe400078e0005 */
[----:B------:R-:W-:Y:S02]  /*44dc0*/  IMAD.MOV.U32 R50, RZ, RZ, R4 ;  /* 0x000000ffff327224 */ /* 0x000fe400078e0004 */
[----:B------:R-:W0:Y:S04]  /*44dd0*/  LDSM.16.M88.4 R4, [R61+UR5+0x7c00] ;  /* 0x007c00053d04783b */ /* 0x000e280008000200 */
[----:B------:R-:W-:Y:S04]  /*44de0*/  STL [R1+0x3514], R34 ;  /* 0x0035142201007387 */ /* 0x000fe80000100800 */
[----:B------:R-:W-:Y:S04]  /*44df0*/  STL [R1+0x3508], R35 ;  /* 0x0035082301007387 */ /* 0x000fe80000100800 */
[----:B------:R-:W-:Y:S04]  /*44e00*/  STL.64 [R1+0x3a78], R32 ;  /* 0x003a782001007387 */ /* 0x000fe80000100a00 */
[----:B------:R-:W-:Y:S04]  /*44e10*/  STL [R1+0x34c4], R30 ;  /* 0x0034c41e01007387 */ /* 0x000fe80000100800 */
[----:B------:R-:W-:Y:S04]  /*44e20*/  STL [R1+0x34c0], R31 ;  /* 0x0034c01f01007387 */ /* 0x000fe80000100800 */
[----:B------:R-:W-:Y:S04]  /*44e30*/  STL.64 [R1+0x3a98], R28 ;  /* 0x003a981c01007387 */ /* 0x000fe80000100a00 */
[----:B------:R-:W-:Y:S04]  /*44e40*/  STL.64 [R1+0x3a38], R26 ;  /* 0x003a381a01007387 */ /* 0x000fe80000100a00 */
[----:B------:R0:W-:Y:S04]  /*44e50*/  STL.64 [R1+0x3a30], R24 ;  /* 0x003a301801007387 */ /* 0x0001e80000100a00 */
[----:B-1----:R-:W-:Y:S04]  /*44e60*/  STL [R1+0x35bc], R22 ;  /* 0x0035bc1601007387 */ /* 0x002fe80000100800 */
[----:B------:R-:W-:Y:S04]  /*44e70*/  STL [R1+0x35b8], R23 ;  /* 0x0035b81701007387 */ /* 0x000fe80000100800 */
[----:B------:R-:W-:Y:S04]  /*44e80*/  STL.64 [R1+0x3a80], R20 ;  /* 0x003a801401007387 */ /* 0x000fe80000100a00 */
[----:B--2---:R-:W-:Y:S04]  /*44e90*/  STL [R1+0x3a28], R16 ;  /* 0x003a281001007387 */ /* 0x004fe80000100800 */
[----:B------:R-:W-:Y:S04]  /*44ea0*/  STL [R1+0x3a24], R17 ;  /* 0x003a241101007387 */ /* 0x000fe80000100800 */
[----:B------:R-:W-:Y:S04]  /*44eb0*/  STL [R1+0x35c8], R18 ;  /* 0x0035c81201007387 */ /* 0x000fe80000100800 */
[----:B------:R-:W-:Y:S04]  /*44ec0*/  STL [R1+0x35c4], R19 ;  /* 0x0035c41301007387 */ /* 0x000fe80000100800 */
[----:B---3--:R-:W-:Y:S04]  /*44ed0*/  STL [R1+0x3540], R14 ;  /* 0x0035400e01007387 */ /* 0x008fe80000100800 */
[----:B------:R-:W-:Y:S04]  /*44ee0*/  STL [R1+0x353c], R15 ;  /* 0x00353c0f01007387 */ /* 0x000fe80000100800 */
[----:B------:R-:W-:Y:S01]  /*44ef0*/  STL.64 [R1+0x3a88], R12 ;  /* 0x003a880c01007387 */ /* 0x000fe20000100a00 */
[----:B0-----:R-:W-:-:S02]  /*44f00*/  IMAD.MOV.U32 R24, RZ, RZ, R50 ;  /* 0x000000ffff187224 */ /* 0x001fc400078e0032 */
[----:B------:R-:W-:Y:S01]  /*44f10*/  IMAD.MOV.U32 R25, RZ, RZ, R51 ;  /* 0x000000ffff197224 */ /* 0x000fe200078e0033 */
[----:B------:R-:W-:Y:S04]  /*44f20*/  STL [R1+0x3a20], R8 ;  /* 0x003a200801007387 */ /* 0x000fe80000100800 */
[----:B------:R0:W-:Y:S04]  /*44f30*/  STL [R1+0x3a1c], R9 ;  /* 0x003a1c0901007387 */ /* 0x0001e80000100800 */
[----:B------:R-:W-:Y:S04]  /*44f40*/  STL [R1+0x363c], R10 ;  /* 0x00363c0a01007387 */ /* 0x000fe80000100800 */
[----:B------:R1:W-:Y:S04]  /*44f50*/  STL [R1+0x3638], R11 ;  /* 0x0036380b01007387 */ /* 0x0003e80000100800 */
[----:B------:R-:W-:Y:S04]  /*44f60*/  STL [R1+0x3544], R6 ;  /* 0x0035440601007387 */ /* 0x000fe80000100800 */
[----:B------:R-:W-:Y:S04]  /*44f70*/  STL [R1+0x3538], R7 ;  /* 0x0035380701007387 */ /* 0x000fe80000100800 */
[----:B------:R-:W-:Y:S04]  /*44f80*/  STL.64 [R1+0x3a90], R4 ;  /* 0x003a900401007387 */ /* 0x000fe80000100a00 */
[----:B------:R-:W-:Y:S01]  /*44f90*/  STL [R1+0x2240], R61 ;  /* 0x0022403d01007387 */ /* 0x000fe20000100800 */
[----:B------:R-:W-:Y:S01]  /*44fa0*/  MOV R48, R54 ;  /* 0x0000003600307202 */ /* 0x000fe20000000f00 */
[----:B------:R-:W-:-:S02]  /*44fb0*/  IMAD.MOV.U32 R49, RZ, RZ, R55 ;  /* 0x000000ffff317224 */ /* 0x000fc400078e0037 */
[----:B------:R2:W-:Y:S04]  /*44fc0*/  STL.64 [R1+0x3aa0], R24 ;  /* 0x003aa01801007387 */ /* 0x0005e80000100a00 */
[----:B------:R-:W3:Y:S04]  /*44fd0*/  LDL.64 R28, [R1+0x120] ;  /* 0x00012000011c7983 */ /* 0x000ee80000100a00 */
[----:B0-----:R-:W3:Y:S04]  /*44fe0*/  LDL.LU.64 R8, [R1+0x920] ;  /* 0x0009200001087983 */ /* 0x001ee80000300a00 */
[----:B-1----:R-:W3:Y:S04]  /*44ff0*/  LDL.LU.64 R10, [R1+0x928] ;  /* 0x00092800010a7983 */ /* 0x002ee80000300a00 */
[----:B------:R-:W-:Y:S01]  /*45000*/  STL.64 [R1+0x3aa8], R48 ;  /* 0x003aa83001007387 */ /* 0x000fe20000100a00 */
[----:B--2---:R-:W-:Y:S01]  /*45010*/  IMAD.MOV.U32 R24, RZ, RZ, R57 ;  /* 0x000000ffff187224 */ /* 0x004fe200078e0039 */
[----:B------:R-:W-:-:S02]  /*45020*/  MOV R25, R59 ;  /* 0x0000003b00197202 */ /* 0x000fc40000000f00 */
[----:B----4-:R-:W0:Y:S01]  /*45030*/  LDSM.16.MT88.4 R44, [R44+UR5+0x8000] ;  /* 0x008000052c2c783b */ /* 0x010e220008004200 */
[----:B------:R-:W-:Y:S01]  /*45040*/  HMMA.16816.F32.BF16 R4, R40, R52, R36 ;  /* 0x000000342804723c */ /* 0x000fe20000041824 */
[----:B------:R-:W-:Y:S02]  /*45050*/  IMAD.MOV.U32 R16, RZ, RZ, R52 ;  /* 0x000000ffff107224 */ /* 0x000fe400078e0034 */
[----:B------:R-:W-:Y:S01]  /*45060*/  IMAD.MOV.U32 R17, RZ, RZ, R53 ;  /* 0x000000ffff117224 */ /* 0x000fe200078e0035 */
[----:B0-----:R-:W-:Y:S04]  /*45070*/  STL [R1+0x3a18], R44 ;  /* 0x003a182c01007387 */ /* 0x001fe80000100800 */
[----:B------:R-:W-:Y:S04]  /*45080*/  STL [R1+0x3a14], R45 ;  /* 0x003a142d01007387 */ /* 0x000fe80000100800 */
[----:B------:R-:W-:Y:S04]  /*45090*/  STL [R1+0x3a10], R46 ;  /* 0x003a102e01007387 */ /* 0x000fe80000100800 */
[----:B------:R-:W-:Y:S04]  /*450a0*/  STL [R1+0x3a0c], R47 ;  /* 0x003a0c2f01007387 */ /* 0x000fe80000100800 */
[----:B------:R-:W-:Y:S04]  /*450b0*/  STL.64 [R1+0x930], R4 ;  /* 0x0009300401007387 */ /* 0x000fe80000100a00 */
[----:B------:R-:W2:Y:S04]  /*450c0*/  LDL.LU.64 R12, [R1+0x910] ;  /* 0x00091000010c7983 */ /* 0x000ea80000300a00 */
[----:B------:R-:W2:Y:S04]  /*450d0*/  LDL.LU.64 R14, [R1+0x918] ;  /* 0x00091800010e7983 */ /* 0x000ea80000300a00 */
[----:B------:R0:W-:Y:S04]  /*450e0*/  STL.64 [R1+0x3ab0], R16 ;  /* 0x003ab01001007387 */ /* 0x0001e80000100a00 */
[----:B------:R-:W-:Y:S04]  /*450f0*/  STL.64 [R1+0x3ab8], R24 ;  /* 0x003ab81801007387 */ /* 0x000fe80000100a00 */
[----:B------:R-:W4:Y:S01]  /*45100*/  LDL.64 R36, [R1+0x100] ;  /* 0x0001000001247983 */ /* 0x000f220000100a00 */
[----:B0-----:R-:W-:-:S02]  /*45110*/  IMAD.MOV.U32 R16, RZ, RZ, R58 ;  /* 0x000000ffff107224 */ /* 0x001fc400078e003a */
[----:B------:R-:W-:-:S05]  /*45120*/  IMAD.MOV.U32 R17, RZ, RZ, R3 ;  /* 0x000000ffff117224 */ /* 0x000fca00078e0003 */
[----:B------:R0:W-:Y:S02]  /*45130*/  STL.64 [R1+0x3ac0], R16 ;  /* 0x003ac01001007387 */ /* 0x0001e40000100a00 */
[----:B0-----:R-:W-:Y:S02]  /*45140*/  IMAD.MOV.U32 R16, RZ, RZ, R2 ;  /* 0x000000ffff107224 */ /* 0x001fe400078e0002 */
[----:B------:R-:W-:-:S05]  /*45150*/  IMAD.MOV.U32 R17, RZ, RZ, R0 ;  /* 0x000000ffff117224 */ /* 0x000fca00078e0000 */
[----:B------:R-:W-:Y:S04]  /*45160*/  STL.64 [R1+0x3ad0], R16 ;  /* 0x003ad01001007387 */ /* 0x000fe80000100a00 */
[----:B------:R-:W2:Y:S01]  /*45170*/  LDL.64 R52, [R1+0x90] ;  /* 0x0000900001347983 */ /* 0x000ea20000100a00 */
[----:B---3--:R-:W-:Y:S01]  /*45180*/  HMMA.16816.F32.BF16 R20, R40, R28, R8 ;  /* 0x0000001c2814723c */ /* 0x008fe20000041808 */
[----:B------:R-:W-:Y:S02]  /*45190*/  IMAD.MOV.U32 R33, RZ, RZ, R60 ;  /* 0x000000ffff217224 */ /* 0x000fe400078e003c */
[----:B------:R-:W-:Y:S02]  /*451a0*/  IMAD.MOV.U32 R60, RZ, RZ, R7 ;  /* 0x000000ffff3c7224 */ /* 0x000fe400078e0007 */
[----:B------:R-:W-:Y:S01]  /*451b0*/  IMAD.MOV.U32 R61, RZ, RZ, R6 ;  /* 0x000000ffff3d7224 */ /* 0x000fe200078e0006 */
[----:B------:R-:W3:Y:S01]  /*451c0*/  LDL.64 R4, [R1+0xf0] ;  /* 0x0000f00001047983 */ /* 0x000ee20000100a00 */
[----:B------:R-:W-:-:S12]  /*451d0*/  IMAD.MOV.U32 R32, RZ, RZ, R56 ;  /* 0x000000ffff207224 */ /* 0x000fd800078e0038 */
[----:B------:R-:W-:Y:S02]  /*451e0*/  IMAD.MOV.U32 R11, RZ, RZ, R23 ;  /* 0x000000ffff0b7224 */ /* 0x000fe400078e0017 */
[----:B------:R-:W-:Y:S01]  /*451f0*/  IMAD.MOV.U32 R10, RZ, RZ, R22 ;  /* 0x000000ffff0a7224 */ /* 0x000fe200078e0016 */
[----:B--2---:R-:W-:Y:S04]  /*45200*/  STL.64 [R1+0x3ac8], R52 ;  /* 0x003ac83401007387 */ /* 0x004fe80000100a00 */
[----:B------:R-:W2:Y:S04]  /*45210*/  LDL.64 R56, [R1+0x80] ;  /* 0x0000800001387983 */ /* 0x000ea80000100a00 */
[----:B------:R-:W-:Y:S04]  /*45220*/  STL [R1+0x37a4], R60 ;  /* 0x0037a43c01007387 */ /* 0x000fe80000100800 */
[----:B------:R-:W-:Y:S04]  /*45230*/  STL [R1+0x37a0], R61 ;  /* 0x0037a03d01007387 */ /* 0x000fe80000100800 */
[----:B------:R0:W-:Y:S04]  /*45240*/  STL.64 [R1+0x920], R20 ;  /* 0x0009201401007387 */ /* 0x0001e80000100a00 */
[----:B0-----:R-:W2:Y:S04]  /*45250*/  LDL.LU.64 R20, [R1+0x900] ;  /* 0x0009000001147983 */ /* 0x001ea80000300a00 */
[----:B------:R-:W2:Y:S04]  /*45260*/  LDL.LU.64 R22, [R1+0x908] ;  /* 0x0009080001167983 */ /* 0x000ea80000300a00 */
[----:B------:R-:W-:Y:S04]  /*45270*/  STL [R1+0x3804], R11 ;  /* 0x0038040b01007387 */ /* 0x000fe80000100800 */
[----:B------:R-:W-:Y:S04]  /*45280*/  STL [R1+0x3800], R10 ;  /* 0x0038000a01007387 */ /* 0x000fe80000100800 */
[----:B------:R-:W3:Y:S04]  /*45290*/  LDL.LU.64 R16, [R1+0x8f0] ;  /* 0x0008f00001107983 */ /* 0x000ee80000300a00 */
[----:B------:R-:W3:Y:S01]  /*452a0*/  LDL.LU.64 R18, [R1+0x8f8] ;  /* 0x0008f80001127983 */ /* 0x000ee20000300a00 */
[----:B------:R-:W-:Y:S01]  /*452b0*/  HMMA.16816.F32.BF16 R12, R40, R32, R12 ;  /* 0x00000020280c723c */ /* 0x000fe2000004180c */
[----:B------:R-:W-:-:S02]  /*452c0*/  IMAD.MOV.U32 R8, RZ, RZ, R28 ;  /* 0x000000ffff087224 */ /* 0x000fc400078e001c */
[----:B------:R-:W-:Y:S01]  /*452d0*/  IMAD.MOV.U32 R9, RZ, RZ, R29 ;  /* 0x000000ffff097224 */ /* 0x000fe200078e001d */
[----:B----4-:R-:W-:-:S15]  /*452e0*/  MOV R44, R36 ;  /* 0x00000024002c7202 */ /* 0x010fde0000000f00 */
[----:B------:R0:W-:Y:S04]  /*452f0*/  STL.64 [R1+0x910], R12 ;  /* 0x0009100c01007387 */ /* 0x0001e80000100a00 */
[----:B------:R1:W-:Y:S04]  /*45300*/  STL.64 [R1+0x918], R14 ;  /* 0x0009180e01007387 */ /* 0x0003e80000100a00 */
[----:B------:R-:W4:Y:S04]  /*45310*/  LDL.LU.64 R52, [R1+0x8e0] ;  /* 0x0008e00001347983 */ /* 0x000f280000300a00 */
[----:B------:R-:W4:Y:S04]  /*45320*/  LDL.LU.64 R54, [R1+0x8e8] ;  /* 0x0008e80001367983 */ /* 0x000f280000300a00 */
[----:B------:R-:W4:Y:S04]  /*45330*/  LDL.LU.64 R24, [R1+0x8d0] ;  /* 0x0008d00001187983 */ /* 0x000f280000300a00 */
[----:B------:R-:W4:Y:S04]  /*45340*/  LDL.LU.64 R26, [R1+0x8d8] ;  /* 0x0008d800011a7983 */ /* 0x000f280000300a00 */
[----:B------:R-:W4:Y:S04]  /*45350*/  LDL.LU.64 R48, [R1+0x8c0] ;  /* 0x0008c00001307983 */ /* 0x000f280000300a00 */
[----:B------:R-:W4:Y:S04]  /*45360*/  LDL.LU.64 R50, [R1+0x8c8] ;  /* 0x0008c80001327983 */ /* 0x000f280000300a00 */
[----:B------:R-:W4:Y:S04]  /*45370*/  LDL.LU.64 R28, [R1+0x8b0] ;  /* 0x0008b000011c7983 */ /* 0x000f280000300a00 */
[----:B------:R-:W4:Y:S04]  /*45380*/  LDL.LU.64 R30, [R1+0x8b8] ;  /* 0x0008b800011e7983 */ /* 0x000f280000300a00 */
[----:B0-----:R-:W4:Y:S04]  /*45390*/  LDL.LU.64 R12, [R1+0x8a0] ;  /* 0x0008a000010c7983 */ /* 0x001f280000300a00 */
[----:B-1----:R-:W4:Y:S04]  /*453a0*/  LDL.LU.64 R14, [R1+0x8a8] ;  /* 0x0008a800010e7983 */ /* 0x002f280000300a00 */
[----:B------:R-:W4:Y:S01]  /*453b0*/  LDL.64 R32, [R1+0x70] ;  /* 0x0000700001207983 */ /* 0x000f220000100a00 */
[----:B------:R-:W-:Y:S01]  /*453c0*/  IMAD.MOV.U32 R45, RZ, RZ, R37 ;  /* 0x000000ffff2d7224 */ /* 0x000fe200078e0025 */
[C---:B--2---:R-:W-:Y:S08]  /*453d0*/  HMMA.16816.F32.BF16 R20, R40.reuse, R36, R20 ;  /* 0x000000242814723c */ /* 0x044ff00000041814 */
[----:B---3--:R-:W-:Y:S11]  /*453e0*/  HMMA.16816.F32.BF16 R16, R40, R4, R16 ;  /* 0x000000042810723c */ /* 0x008ff60000041810 */
[----:B------:R0:W-:Y:S04]  /*453f0*/  STL.64 [R1+0x900], R20 ;  /* 0x0009001401007387 */ /* 0x0001e80000100a00 */
[----:B------:R1:W-:Y:S04]  /*45400*/  STL.64 [R1+0x908], R22 ;  /* 0x0009081601007387 */ /* 0x0003e80000100a00 */
[----:B0-----:R-:W2:Y:S04]  /*45410*/  LDL.LU.64 R20, [R1+0x890] ;  /* 0x0008900001147983 */ /* 0x001ea80000300a00 */
[----:B-1----:R-:W2:Y:S04]  /*45420*/  LDL.LU.64 R22, [R1+0x898] ;  /* 0x0008980001167983 */ /* 0x002ea80000300a00 */
[----:B------:R-:W3:Y:S04]  /*45430*/  LDL.64 R36, [R1+0x60] ;  /* 0x0000600001247983 */ /* 0x000ee80000100a00 */
[----:B------:R0:W-:Y:S04]  /*45440*/  STL.64 [R1+0x8f0], R16 ;  /* 0x0008f01001007387 */ /* 0x0001e80000100a00 */
[----:B------:R4:W-:Y:S04]  /*45450*/  STL.64 [R1+0x8f8], R18 ;  /* 0x0008f81201007387 */ /* 0x0009e80000100a00 */
[----:B0-----:R-:W4:Y:S01]  /*45460*/  LDL.LU.64 R16, [R1+0x3ad0] ;  /* 0x003ad00001107983 */ /* 0x001f220000300a00 */
[----:B------:R-:W-:-:S02]  /*45470*/  IMAD.MOV.U32 R46, RZ, RZ, R4 ;  /* 0x000000ffff2e7224 */ /* 0x000fc400078e0004 */
[----:B------:R-:W-:Y:S02]  /*45480*/  IMAD.MOV.U32 R47, RZ, RZ, R5 ;  /* 0x000000ffff2f7224 */ /* 0x000fe400078e0005 */
[----:B------:R-:W2:Y:S04]  /*45490*/  LDL.LU.64 R4, [R1+0x880] ;  /* 0x0008800001047983 */ /* 0x000ea80000300a00 */
[----:B------:R-:W2:Y:S01]  /*454a0*/  LDL.LU.64 R6, [R1+0x888] ;  /* 0x0008880001067983 */ /* 0x000ea20000300a00 */
[----:B----4-:R-:W-:Y:S03]  /*454b0*/  HMMA.16816.F32.BF16 R16, R40, R16, R52 ;  /* 0x000000102810723c */ /* 0x010fe60000041834 */
[----:B------:R-:W2:-:S15]  /*454c0*/  LDL.LU.64 R52, [R1+0x3ac8] ;  /* 0x003ac80001347983 */ /* 0x000e9e0000300a00 */
[----:B------:R-:W-:Y:S01]  /*454d0*/  NOP ;  /* 0x0000000000007918 */ /* 0x000fe20000000000 */
[----:B------:R0:W-:Y:S04]  /*454e0*/  STL.64 [R1+0x8e0], R16 ;  /* 0x0008e01001007387 */ /* 0x0001e80000100a00 */
[----:B------:R1:W-:Y:S04]  /*454f0*/  STL.64 [R1+0x8e8], R18 ;  /* 0x0008e81201007387 */ /* 0x0003e80000100a00 */
[----:B0-----:R-:W1:Y:S02]  /*45500*/  LDL.LU.64 R16, [R1+0x3ac0] ;  /* 0x003ac00001107983 */ /* 0x001e640000300a00 */
[----:B-1----:R-:W-:Y:S02]  /*45510*/  HMMA.16816.F32.BF16 R16, R40, R16, R24 ;  /* 0x000000102810723c */ /* 0x002fe40000041818 */
[----:B------:R-:W4:-:S15]  /*45520*/  LDL.LU.64 R24, [R1+0x3ab8] ;  /* 0x003ab80001187983 */ /* 0x000f1e0000300a00 */
[----:B------:R-:W-:Y:S02]  /*45530*/  NOP ;  /* 0x0000000000007918 */ /* 0x000fe40000000000 */
[----:B------:R0:W-:Y:S04]  /*45540*/  STL.64 [R1+0x8d0], R16 ;  /* 0x0008d01001007387 */ /* 0x0001e80000100a00 */
[----:B------:R-:W-:Y:S04]  /*45550*/  STL.64 [R1+0x8d8], R18 ;  /* 0x0008d81201007387 */ /* 0x000fe80000100a00 */
[----:B0-----:R-:W2:Y:S01]  /*45560*/  LDL.LU.64 R16, [R1+0x3ab0] ;  /* 0x003ab00001107983 */ /* 0x001ea20000300a00 */
[----:B----4-:R-:W-:Y:S03]  /*45570*/  HMMA.16816.F32.BF16 R24, R40, R24, R48 ;  /* 0x000000182818723c */ /* 0x010fe60000041830 */
[----:B------:R-:W4:-:S15]  /*45580*/  LDL.LU.64 R48, [R1+0x3aa8] ;  /* 0x003aa80001307983 */ /* 0x000f1e0000300a00 */
[----:B------:R-:W-:Y:S01]  /*45590*/  NOP ;  /* 0x0000000000007918 */ /* 0x000fe20000000000 */
[----:B------:R0:W-:Y:S04]  /*455a0*/  STL.64 [R1+0x8c0], R24 ;  /* 0x0008c01801007387 */ /* 0x0001e80000100a00 */
[----:B------:R-:W-:Y:S04]  /*455b0*/  STL.64 [R1+0x8c8], R26 ;  /* 0x0008c81a01007387 */ /* 0x000fe80000100a00 */
[----:B0-----:R-:W3:Y:S01]  /*455c0*/  LDL.LU.64 R24, [R1+0x3aa0] ;  /* 0x003aa00001187983 */ /* 0x001ee20000300a00 */
[C---:B--2---:R-:W-:Y:S08]  /*455d0*/  HMMA.16816.F32.BF16 R20, R40.reuse, R52, R20 ;  /* 0x000000342814723c */ /* 0x044ff00000041814 */
[C---:B----4-:R-:W-:Y:S01]  /*455e0*/  HMMA.16816.F32.BF16 R48, R40.reuse, R48, R28 ;  /* 0x000000302830723c */ /* 0x050fe2000004181c */
[----:B------:R-:W2:Y:S07]  /*455f0*/  LDL.LU.64 R28, [R1+0x3a98] ;  /* 0x003a9800011c7983 */ /* 0x000eae0000300a00 */
[C---:B---3--:R-:W-:Y:S11]  /*45600*/  HMMA.16816.F32.BF16 R12, R40.reuse, R24, R12 ;  /* 0x00000018280c723c */ /* 0x048ff6000004180c */
[----:B------:R0:W-:Y:S04]  /*45610*/  STL.64 [R1+0x8b0], R48 ;  /* 0x0008b03001007387 */ /* 0x0001e80000100a00 */
[----:B------:R-:W-:Y:S04]  /*45620*/  STL.64 [R1+0x8b8], R50 ;  /* 0x0008b83201007387 */ /* 0x000fe80000100a00 */
[----:B0-----:R-:W3:Y:S04]  /*45630*/  LDL.64 R48, [R1+0x50] ;  /* 0x0000500001307983 */ /* 0x001ee80000100a00 */
[----:B------:R-:W4:Y:S04]  /*45640*/  LDL.LU.64 R24, [R1+0x870] ;  /* 0x0008700001187983 */ /* 0x000f280000300a00 */
[----:B------:R-:W4:Y:S04]  /*45650*/  LDL.LU.64 R26, [R1+0x878] ;  /* 0x00087800011a7983 */ /* 0x000f280000300a00 */
[----:B------:R0:W-:Y:S04]  /*45660*/  STL.64 [R1+0x8a0], R12 ;  /* 0x0008a00c01007387 */ /* 0x0001e80000100a00 */
[----:B------:R-:W-:Y:S04]  /*45670*/  STL.64 [R1+0x8a8], R14 ;  /* 0x0008a80e01007387 */ /* 0x000fe80000100a00 */
[----:B0-----:R-:W2:Y:S04]  /*45680*/  LDL.64 R12, [R1+0x40] ;  /* 0x00004000010c7983 */ /* 0x001ea80000100a00 */
[----:B------:R0:W-:Y:S04]  /*45690*/  STL.64 [R1+0x890], R20 ;  /* 0x0008901401007387 */ /* 0x0001e80000100a00 */
[----:B------:R1:W-:Y:S04]  /*456a0*/  STL.64 [R1+0x898], R22 ;  /* 0x0008981601007387 */ /* 0x0003e80000100a00 */
[----:B0-----:R-:W2:Y:S04]  /*456b0*/  LDL.LU.64 R20, [R1+0x860] ;  /* 0x0008600001147983 */ /* 0x001ea80000300a00 */
[----:B-1----:R-:W2:Y:S01]  /*456c0*/  LDL.LU.64 R22, [R1+0x868] ;  /* 0x0008680001167983 */ /* 0x002ea20000300a00 */
[----:B------:R-:W-:Y:S01]  /*456d0*/  HMMA.16816.F32.BF16 R4, R40, R56, R4 ;  /* 0x000000382804723c */ /* 0x000fe20000041804 */
[----:B------:R-:W-:-:S02]  /*456e0*/  IMAD.MOV.U32 R0, RZ, RZ, R53 ;  /* 0x000000ffff007224 */ /* 0x000fc400078e0035 */
[----:B------:R-:W-:Y:S02]  /*456f0*/  IMAD.MOV.U32 R2, RZ, RZ, R52 ;  /* 0x000000ffff027224 */ /* 0x000fe400078e0034 */
[----:B------:R-:W-:Y:S01]  /*45700*/  IMAD.MOV.U32 R3, RZ, RZ, R57 ;  /* 0x000000ffff037224 */ /* 0x000fe200078e0039 */
[----:B------:R-:W-:Y:S04]  /*45710*/  STL [R1+0x39ec], R0 ;  /* 0x0039ec0001007387 */ /* 0x000fe80000100800 */
[----:B------:R-:W-:Y:S01]  /*45720*/  STL [R1+0x39e8], R2 ;  /* 0x0039e80201007387 */ /* 0x000fe20000100800 */
[----:B------:R-:W-:Y:S01]  /*45730*/  IMAD.MOV.U32 R10, RZ, RZ, R56 ;  /* 0x000000ffff0a7224 */ /* 0x000fe200078e0038 */
[----:B------:R-:W-:Y:S01]  /*45740*/  MOV R30, R33 ;  /* 0x00000021001e7202 */ /* 0x000fe20000000f00 */
[----:B------:R-:W-:-:S06]  /*45750*/  IMAD.MOV.U32 R31, RZ, RZ, R32 ;  /* 0x000000ffff1f7224 */ /* 0x000fcc00078e0020 */
[----:B------:R0:W-:Y:S04]  /*45760*/  STL.64 [R1+0x880], R4 ;  /* 0x0008800401007387 */ /* 0x0001e80000100a00 */
[----:B------:R1:W-:Y:S04]  /*45770*/  STL.64 [R1+0x888], R6 ;  /* 0x0008880601007387 */ /* 0x0003e80000100a00 */
[----:B0-----:R-:W3:Y:S04]  /*45780*/  LDL.LU.64 R4, [R1+0x850] ;  /* 0x0008500001047983 */ /* 0x001ee80000300a00 */
[----:B-1----:R-:W3:Y:S04]  /*45790*/  LDL.LU.64 R6, [R1+0x858] ;  /* 0x0008580001067983 */ /* 0x002ee80000300a00 */
[----:B------:R-:W3:Y:S04]  /*457a0*/  LDL.64 R56, [R1+0x30] ;  /* 0x0000300001387983 */ /* 0x000ee80000100a00 */
[----:B------:R-:W3:Y:S04]  /*457b0*/  LDL.64 R52, [R1+0x20] ;  /* 0x0000200001347983 */ /* 0x000ee80000100a00 */
[----:B------:R-:W-:Y:S04]  /*457c0*/  STL [R1+0x39f4], R3 ;  /* 0x0039f40301007387 */ /* 0x000fe80000100800 */
[----:B------:R-:W-:Y:S01]  /*457d0*/  STL [R1+0x39f0], R10 ;  /* 0x0039f00a01007387 */ /* 0x000fe20000100800 */
[C---:B----4-:R-:W-:Y:S08]  /*457e0*/  HMMA.16816.F32.BF16 R24, R40.reuse, R32, R24 ;  /* 0x000000202818723c */ /* 0x050ff00000041818 */
[C---:B--2---:R-:W-:Y:S11]  /*457f0*/  HMMA.16816.F32.BF16 R20, R40.reuse, R36, R20 ;  /* 0x000000242814723c */ /* 0x044ff60000041814 */
[----:B------:R-:W-:Y:S04]  /*45800*/  STL.64 [R1+0x870], R24 ;  /* 0x0008701801007387 */ /* 0x000fe80000100a00 */
[----:B------:R-:W-:Y:S04]  /*45810*/  STL.64 [R1+0x878], R26 ;  /* 0x0008781a01007387 */ /* 0x000fe80000100a00 */
[----:B------:R-:W2:Y:S04]  /*45820*/  LDL.LU.64 R32, [R1+0x840] ;  /* 0x0008400001207983 */ /* 0x000ea80000300a00 */
[----:B------:R-:W2:Y:S04]  /*45830*/  LDL.LU.64 R34, [R1+0x848] ;  /* 0x0008480001227983 */ /* 0x000ea80000300a00 */
[----:B------:R-:W-:Y:S04]  /*45840*/  STL [R1+0x39fc], R30 ;  /* 0x0039fc1e01007387 */ /* 0x000fe80000100800 */
[----:B------:R-:W-:Y:S04]  /*45850*/  STL [R1+0x39f8], R31 ;  /* 0x0039f81f01007387 */ /* 0x000fe80000100800 */
[----:B------:R0:W-:Y:S04]  /*45860*/  STL.64 [R1+0x860], R20 ;  /* 0x0008601401007387 */ /* 0x0001e80000100a00 */
[----:B------:R1:W-:Y:S04]  /*45870*/  STL.64 [R1+0x868], R22 ;  /* 0x0008681601007387 */ /* 0x0003e80000100a00 */
[----:B0-----:R-:W4:Y:S04]  /*45880*/  LDL.LU.64 R20, [R1+0x830] ;  /* 0x0008300001147983 */ /* 0x001f280000300a00 */
[----:B-1----:R-:W4:Y:S01]  /*45890*/  LDL.LU.64 R22, [R1+0x838] ;  /* 0x0008380001167983 */ /* 0x002f220000300a00 */
[----:B---3--:R-:W-:Y:S01]  /*458a0*/  HMMA.16816.F32.BF16 R4, R40, R48, R4 ;  /* 0x000000302804723c */ /* 0x008fe20000041804 */
[----:B------:R-:W-:-:S02]  /*458b0*/  IMAD.MOV.U32 R60, RZ, RZ, R37 ;  /* 0x000000ffff3c7224 */ /* 0x000fc400078e0025 */
[----:B------:R-:W-:Y:S01]  /*458c0*/  IMAD.MOV.U32 R61, RZ, RZ, R36 ;  /* 0x000000ffff3d7224 */ /* 0x000fe200078e0024 */
[----:B------:R-:W3:Y:S04]  /*458d0*/  LDL.64 R24, [R1+0x10] ;  /* 0x0000100001187983 */ /* 0x000ee80000100a00 */
[----:B------:R-:W3:Y:S04]  /*458e0*/  LDL.64 R36, [R1] ;  /* 0x0000000001247983 */ /* 0x000ee80000100a00 */
[----:B------:R-:W-:Y:S04]  /*458f0*/  STL [R1+0x3a04], R60 ;  /* 0x003a043c01007387 */ /* 0x000fe80000100800 */
[----:B------:R-:W-:Y:S01]  /*45900*/  STL [R1+0x3a00], R61 ;  /* 0x003a003d01007387 */ /* 0x000fe20000100800 */
[----:B------:R-:W-:-:S02]  /*45910*/  IMAD.MOV.U32 R0, RZ, RZ, R48 ;  /* 0x000000ffff007224 */ /* 0x000fc400078e0030 */
[----:B------:R-:W-:Y:S02]  /*45920*/  IMAD.MOV.U32 R2, RZ, RZ, R49 ;  /* 0x000000ffff027224 */ /* 0x000fe400078e0031 */
[----:B------:R-:W-:Y:S02]  /*45930*/  IMAD.MOV.U32 R10, RZ, RZ, R12 ;  /* 0x000000ffff0a7224 */ /* 0x000fe400078e000c */
[----:B------:R-:W-:Y:S01]  /*45940*/  IMAD.MOV.U32 R11, RZ, RZ, R13 ;  /* 0x000000ffff0b7224 */ /* 0x000fe200078e000d */
[----:B------:R0:W-:Y:S04]  /*45950*/  STL.64 [R1+0x850], R4 ;  /* 0x0008500401007387 */ /* 0x0001e80000100a00 */
[----:B------:R-:W-:Y:S04]  /*45960*/  STL.64 [R1+0x858], R6 ;  /* 0x0008580601007387 */ /* 0x000fe80000100a00 */
[----:B0-----:R-:W3:Y:S04]  /*45970*/  LDL.LU.64 R4, [R1+0x3a90] ;  /* 0x003a900001047983 */ /* 0x001ee80000300a00 */
[----:B------:R-:W3:Y:S04]  /*45980*/  LDL.LU.64 R48, [R1+0x820] ;  /* 0x0008200001307983 */ /* 0x000ee80000300a00 */
[----:B------:R-:W3:Y:S04]  /*45990*/  LDL.LU.64 R50, [R1+0x828] ;  /* 0x0008280001327983 */ /* 0x000ee80000300a00 */
[----:B------:R-:W-:Y:S01]  /*459a0*/  STL [R1+0x3a08], R0 ;  /* 0x003a080001007387 */ /* 0x000fe20000100800 */
[----:B------:R-:W-:Y:S01]  /*459b0*/  MOV R31, R56 ;  /* 0x00000038001f7202 */ /* 0x000fe20000000f00 */
[----:B------:R-:W-:Y:S01]  /*459c0*/  IMAD.MOV.U32 R3, RZ, RZ, R57 ;  /* 0x000000ffff037224 */ /* 0x000fe200078e0039 */
[C---:B--2---:R-:W-:Y:S01]  /*459d0*/  HMMA.16816.F32.BF16 R32, R40.reuse, R12, R32 ;  /* 0x0000000c2820723c */ /* 0x044fe20000041820 */
[----:B------:R-:W2:Y:S07]  /*459e0*/  LDL.LU.64 R12, [R1+0x3a88] ;  /* 0x003a8800010c7983 */ /* 0x000eae0000300a00 */
[----:B----4-:R-:W-:Y:S11]  /*459f0*/  HMMA.16816.F32.BF16 R20, R40, R56, R20 ;  /* 0x000000382814723c */ /* 0x010ff60000041814 */
[----:B------:R-:W-:-:S02]  /*45a00*/  IMAD.MOV.U32 R19, RZ, RZ, R35 ;  /* 0x000000ffff137224 */ /* 0x000fc400078e0023 */
[----:B------:R-:W-:Y:S01]  /*45a10*/  IMAD.MOV.U32 R18, RZ, RZ, R34 ;  /* 0x000000ffff127224 */ /* 0x000fe200078e0022 */
[----:B------:R0:W-:Y:S04]  /*45a20*/  STL.64 [R1+0x840], R32 ;  /* 0x0008402001007387 */ /* 0x0001e80000100a00 */
[----:B0-----:R-:W4:Y:S04]  /*45a30*/  LDL.LU.64 R32, [R1+0x810] ;  /* 0x0008100001207983 */ /* 0x001f280000300a00 */
[----:B------:R-:W4:Y:S04]  /*45a40*/  LDL.LU.64 R34, [R1+0x818] ;  /* 0x0008180001227983 */ /* 0x000f280000300a00 */
[----:B------:R-:W-:Y:S04]  /*45a50*/  STL [R1+0x35d0], R19 ;  /* 0x0035d01301007387 */ /* 0x000fe80000100800 */
[----:B------:R-:W-:Y:S04]  /*45a60*/  STL [R1+0x35cc], R18 ;  /* 0x0035cc1201007387 */ /* 0x000fe80000100800 */
[----:B------:R0:W-:Y:S04]  /*45a70*/  STL.64 [R1+0x830], R20 ;  /* 0x0008301401007387 */ /* 0x0001e80000100a00 */
[----:B------:R-:W-:Y:S04]  /*45a80*/  STL.64 [R1+0x838], R22 ;  /* 0x0008381601007387 */ /* 0x000fe80000100a00 */
[----:B0-----:R-:W2:Y:S04]  /*45a90*/  LDL.LU.64 R20, [R1+0x3a80] ;  /* 0x003a800001147983 */ /* 0x001ea80000300a00 */
[----:B------:R-:W2:Y:S04]  /*45aa0*/  LDL.LU.64 R56, [R1+0x800] ;  /* 0x0008000001387983 */ /* 0x000ea80000300a00 */
[----:B------:R-:W2:Y:S01]  /*45ab0*/  LDL.LU.64 R58, [R1+0x808] ;  /* 0x00080800013a7983 */ /* 0x000ea20000300a00 */
[----:B---3--:R-:W-:Y:S01]  /*45ac0*/  HMMA.16816.F32.BF16 R48, R40, R52, R48 ;  /* 0x000000342830723c */ /* 0x008fe20000041830 */
[----:B------:R-:W-:-:S02]  /*45ad0*/  IMAD.MOV.U32 R61, RZ, RZ, R52 ;  /* 0x000000ffff3d7224 */ /* 0x000fc400078e0034 */
[----:B------:R-:W-:Y:S02]  /*45ae0*/  IMAD.MOV.U32 R30, RZ, RZ, R53 ;  /* 0x000000ffff1e7224 */ /* 0x000fe400078e0035 */
[----:B------:R-:W-:Y:S01]  /*45af0*/  IMAD.MOV.U32 R0, RZ, RZ, R36 ;  /* 0x000000ffff007224 */ /* 0x000fe200078e0024 */
[----:B------:R-:W-:-:S13]  /*45b00*/  MOV R60, R37 ;  /* 0x00000025003c7202 */ /* 0x000fda0000000f00 */
[----:B------:R0:W-:Y:S01]  /*45b10*/  STL.64 [R1+0x820], R48 ;  /* 0x0008203001007387 */ /* 0x0001e20000100a00 */
[----:B------:R-:W-:Y:S02]  /*45b20*/  IMAD.MOV.U32 R18, RZ, RZ, R51 ;  /* 0x000000ffff127224 */ /* 0x000fe400078e0033 */
[----:B------:R-:W-:Y:S01]  /*45b30*/  IMAD.MOV.U32 R19, RZ, RZ, R50 ;  /* 0x000000ffff137224 */ /* 0x000fe200078e0032 */
[----:B------:R-:W3:Y:S04]  /*45b40*/  LDL.LU.64 R52, [R1+0x7f0] ;  /* 0x0007f00001347983 */ /* 0x000ee80000300a00 */
[----:B------:R-:W3:Y:S04]  /*45b50*/  LDL.LU.64 R54, [R1+0x7f8] ;  /* 0x0007f80001367983 */ /* 0x000ee80000300a00 */
[----:B0-----:R-:W3:Y:S04]  /*45b60*/  LDL.LU.64 R48, [R1+0x7e0] ;  /* 0x0007e00001307983 */ /* 0x001ee80000300a00 */
[----:B------:R-:W3:Y:S04]  /*45b70*/  LDL.LU.64 R50, [R1+0x7e8] ;  /* 0x0007e80001327983 */ /* 0x000ee80000300a00 */
[----:B------:R0:W-:Y:S04]  /*45b80*/  STL [R1+0x381c], R18 ;  /* 0x00381c1201007387 */ /* 0x0001e80000100800 */
[----:B------:R1:W-:Y:S01]  /*45b90*/  STL [R1+0x3818], R19 ;  /* 0x0038181301007387 */ /* 0x0003e20000100800 */
[----:B0-----:R-:W-:-:S02]  /*45ba0*/  IMAD.MOV.U32 R18, RZ, RZ, R25 ;  /* 0x000000ffff127224 */ /* 0x001fc400078e0019 */
[----:B-1----:R-:W-:Y:S01]  /*45bb0*/  IMAD.MOV.U32 R19, RZ, RZ, R24 ;  /* 0x000000ffff137224 */ /* 0x002fe200078e0018 */
[C---:B----4-:R-:W-:Y:S08]  /*45bc0*/  HMMA.16816.F32.BF16 R32, R40.reuse, R24, R32 ;  /* 0x000000182820723c */ /* 0x050ff00000041820 */
[----:B--2---:R-:W-:Y:S11]  /*45bd0*/  HMMA.16816.F32.BF16 R56, R40, R36, R56 ;  /* 0x000000242838723c */ /* 0x004ff60000041838 */
[----:B------:R0:W-:Y:S04]  /*45be0*/  STL.64 [R1+0x810], R32 ;  /* 0x0008102001007387 */ /* 0x0001e80000100a00 */
[----:B------:R-:W-:Y:S04]  /*45bf0*/  STL.64 [R1+0x818], R34 ;  /* 0x0008182201007387 */ /* 0x000fe80000100a00 */
[----:B0-----:R-:W2:Y:S04]  /*45c00*/  LDL.LU.64 R32, [R1+0x3a78] ;  /* 0x003a780001207983 */ /* 0x001ea80000300a00 */
[----:B------:R-:W4:Y:S04]  /*45c10*/  LDL.LU.64 R24, [R1+0x7d0] ;  /* 0x0007d00001187983 */ /* 0x000f280000300a00 */
[----:B------:R-:W4:Y:S04]  /*45c20*/  LDL.LU.64 R26, [R1+0x7d8] ;  /* 0x0007d800011a7983 */ /* 0x000f280000300a00 */
[----:B------:R-:W2:Y:S04]  /*45c30*/  LDL.LU.64 R38, [R1+0x3a70] ;  /* 0x003a700001267983 */ /* 0x000ea80000300a00 */
[----:B------:R-:W2:Y:S04]  /*45c40*/  LDL.LU.64 R36, [R1+0x3a68] ;  /* 0x003a680001247983 */ /* 0x000ea80000300a00 */
[----:B------:R0:W-:Y:S01]  /*45c50*/  STL [R1+0x800], R56 ;  /* 0x0008003801007387 */ /* 0x0001e20000100800 */
[----:B------:R-:W-:-:S03]  /*45c60*/  IMAD.MOV.U32 R22, RZ, RZ, R57 ;  /* 0x000000ffff167224 */ /* 0x000fc600078e0039 */
[----:B------:R-:W-:Y:S04]  /*45c70*/  STL [R1+0x80c], R59 ;  /* 0x00080c3b01007387 */ /* 0x000fe80000100800 */
[----:B0-----:R-:W3:Y:S01]  /*45c80*/  LDL.LU.64 R56, [R1+0x3a60] ;  /* 0x003a600001387983 */ /* 0x001ee20000300a00 */
[----:B------:R-:W-:-:S05]  /*45c90*/  IMAD.MOV.U32 R23, RZ, RZ, R58 ;  /* 0x000000ffff177224 */ /* 0x000fca00078e003a */
[----:B------:R-:W-:Y:S01]  /*45ca0*/  STL [R1+0x35c0], R23 ;  /* 0x0035c01701007387 */ /* 0x000fe20000100800 */
[----:B---3--:R-:W-:-:S15]  /*45cb0*/  HMMA.16816.F32.BF16 R52, R40, R56, R52 ;  /* 0x000000382834723c */ /* 0x008fde0000041834 */
[----:B------:R-:W-:-:S04]  /*45cc0*/  NOP ;  /* 0x0000000000007918 */ /* 0x000fc80000000000 */
[----:B------:R-:W-:Y:S04]  /*45cd0*/  STL.64 [R1+0x7f0], R52 ;  /* 0x0007f03401007387 */ /* 0x000fe80000100a00 */
[----:B------:R0:W-:Y:S04]  /*45ce0*/  STL.64 [R1+0x7f8], R54 ;  /* 0x0007f83601007387 */ /* 0x0001e80000100a00 */
[----:B0-----:R-:W3:Y:S04]  /*45cf0*/  LDL.LU.64 R54, [R1+0x3a58] ;  /* 0x003a580001367983 */ /* 0x001ee80000300a00 */
[----:B------:R-:W2:Y:S02]  /*45d00*/  LDL.LU.64 R52, [R1+0x3a50] ;  /* 0x003a500001347983 */ /* 0x000ea40000300a00 */
[----:B--2---:R-:W-:-:S15]  /*45d10*/  HMMA.16816.F32.BF16 R48, R40, R52, R48 ;  /* 0x000000342830723c */ /* 0x004fde0000041830 */
[----:B------:R-:W-:-:S04]  /*45d20*/  NOP ;  /* 0x0000000000007918 */ /* 0x000fc80000000000 */
[----:B------:R-:W-:Y:S02]  /*45d30*/  IMAD.MOV.U32 R59, RZ, RZ, R50 ;  /* 0x000000ffff3b7224 */ /* 0x000fe400078e0032 */
[----:B------:R-:W-:Y:S02]  /*45d40*/  IMAD.MOV.U32 R35, RZ, RZ, R51 ;  /* 0x000000ffff237224 */ /* 0x000fe400078e0033 */
[----:B------:R-:W-:Y:S02]  /*45d50*/  IMAD.MOV.U32 R34, RZ, RZ, R48 ;  /* 0x000000ffff227224 */ /* 0x000fe400078e0030 */
[----:B------:R-:W-:Y:S01]  /*45d60*/  IMAD.MOV.U32 R58, RZ, RZ, R49 ;  /* 0x000000ffff3a7224 */ /* 0x000fe200078e0031 */
[----:B------:R-:W2:Y:S04]  /*45d70*/  LDL.LU.64 R50, [R1+0x3a48] ;  /* 0x003a480001327983 */ /* 0x000ea80000300a00 */
[----:B------:R-:W4:Y:S04]  /*45d80*/  LDL.LU.64 R48, [R1+0x3a40] ;  /* 0x003a400001307983 */ /* 0x000f280000300a00 */
[----:B------:R-:W-:Y:S04]  /*45d90*/  STL.64 [R1+0x3908], R58 ;  /* 0x0039083a01007387 */ /* 0x000fe80000100a00 */
[----:B------:R-:W-:Y:S04]  /*45da0*/  STL.64 [R1+0x3900], R56 ;  /* 0x0039003801007387 */ /* 0x000fe80000100a00 */
[----:B---3--:R-:W-:Y:S04]  /*45db0*/  STL.64 [R1+0x38f8], R54 ;  /* 0x0038f83601007387 */ /* 0x008fe80000100a00 */
[----:B------:R0:W-:Y:S01]  /*45dc0*/  STL.64 [R1+0x38f0], R52 ;  /* 0x0038f03401007387 */ /* 0x0001e20000100a00 */
[----:B----4-:R-:W-:-:S15]  /*45dd0*/  HMMA.16816.F32.BF16 R24, R40, R48, R24 ;  /* 0x000000302818723c */ /* 0x010fde0000041818 */
[----:B------:R-:W-:-:S04]  /*45de0*/  NOP ;  /* 0x0000000000007918 */ /* 0x000fc80000000000 */
[----:B------:R-:W-:Y:S02]  /*45df0*/  IMAD.MOV.U32 R6, RZ, RZ, R24 ;  /* 0x000000ffff067224 */ /* 0x000fe400078e0018 */
[----:B------:R-:W-:Y:S01]  /*45e00*/  IMAD.MOV.U32 R14, RZ, RZ, R25 ;  /* 0x000000ffff0e7224 */ /* 0x000fe200078e0019 */
[----:B------:R-:W-:Y:S01]  /*45e10*/  MOV R15, R26 ;  /* 0x0000001a000f7202 */ /* 0x000fe20000000f00 */
[----:B------:R-:W-:Y:S01]  /*45e20*/  IMAD.MOV.U32 R7, RZ, RZ, R27 ;  /* 0x000000ffff077224 */ /* 0x000fe200078e001b */
[----:B------:R-:W3:Y:S04]  /*45e30*/  LDL.LU.64 R24, [R1+0x7c0] ;  /* 0x0007c00001187983 */ /* 0x000ee80000300a00 */
[----:B------:R-:W3:Y:S04]  /*45e40*/  LDL.LU.64 R26, [R1+0x7c8] ;  /* 0x0007c800011a7983 */ /* 0x000ee80000300a00 */
[----:B0-----:R-:W4:Y:S04]  /*45e50*/  LDL.LU.64 R52, [R1+0x7b0] ;  /* 0x0007b00001347983 */ /* 0x001f280000300a00 */
[----:B------:R-:W4:Y:S04]  /*45e60*/  LDL.LU.64 R54, [R1+0x7b8] ;  /* 0x0007b80001367983 */ /* 0x000f280000300a00 */
[----:B------:R-:W4:Y:S04]  /*45e70*/  LDL.LU.64 R56, [R1+0x7a0] ;  /* 0x0007a00001387983 */ /* 0x000f280000300a00 */
[----:B------:R-:W4:Y:S04]  /*45e80*/  LDL.LU.64 R58, [R1+0x7a8] ;  /* 0x0007a800013a7983 */ /* 0x000f280000300a00 */
[----:B--2---:R-:W-:Y:S04]  /*45e90*/  STL.64 [R1+0x3918], R50 ;  /* 0x0039183201007387 */ /* 0x004fe80000100a00 */
[----:B------:R0:W-:Y:S04]  /*45ea0*/  STL.64 [R1+0x3910], R48 ;  /* 0x0039103001007387 */ /* 0x0001e80000100a00 */
[----:B0-----:R-:W2:Y:S04]  /*45eb0*/  LDL.LU.64 R48, [R1+0x790] ;  /* 0x0007900001307983 */ /* 0x001ea80000300a00 */
[----:B------:R-:W2:Y:S04]  /*45ec0*/  LDL.LU.64 R50, [R1+0x798] ;  /* 0x0007980001327983 */ /* 0x000ea80000300a00 */
[----:B------:R-:W-:Y:S04]  /*45ed0*/  STL [R1+0x380c], R15 ;  /* 0x00380c0f01007387 */ /* 0x000fe80000100800 */
[----:B------:R-:W-:Y:S04]  /*45ee0*/  STL [R1+0x3808], R14 ;  /* 0x0038080e01007387 */ /* 0x000fe80000100800 */
[----:B------:R-:W-:Y:S04]  /*45ef0*/  STL [R1+0x37fc], R7 ;  /* 0x0037fc0701007387 */ /* 0x000fe80000100800 */
[----:B------:R-:W-:Y:S01]  /*45f00*/  STL [R1+0x37f8], R6 ;  /* 0x0037f80601007387 */ /* 0x000fe20000100800 */
[C---:B---3--:R-:W-:Y:S08]  /*45f10*/  HMMA.16816.F32.BF16 R24, R40.reuse, R36, R24 ;  /* 0x000000242818723c */ /* 0x048ff00000041818 */
[----:B----4-:R-:W-:Y:S11]  /*45f20*/  HMMA.16816.F32.BF16 R52, R40, R32, R52 ;  /* 0x000000202834723c */ /* 0x010ff60000041834 */
[----:B------:R-:W-:Y:S04]  /*45f30*/  STL.64 [R1+0x7c0], R24 ;  /* 0x0007c01801007387 */ /* 0x000fe80000100a00 */
[----:B------:R0:W-:Y:S04]  /*45f40*/  STL.64 [R1+0x7c8], R26 ;  /* 0x0007c81a01007387 */ /* 0x0001e80000100a00 */
[----:B0-----:R-:W3:Y:S04]  /*45f50*/  LDL.LU.64 R26, [R1+0x3a38] ;  /* 0x003a3800011a7983 */ /* 0x001ee80000300a00 */
[----:B------:R-:W2:Y:S04]  /*45f60*/  LDL.LU.64 R24, [R1+0x3a30] ;  /* 0x003a300001187983 */ /* 0x000ea80000300a00 */
[----:B------:R-:W-:Y:S04]  /*45f70*/  STL.64 [R1+0x3928], R38 ;  /* 0x0039282601007387 */ /* 0x000fe80000100a00 */
[----:B------:R-:W-:Y:S04]  /*45f80*/  STL.64 [R1+0x3920], R36 ;  /* 0x0039202401007387 */ /* 0x000fe80000100a00 */
[----:B------:R0:W-:Y:S04]  /*45f90*/  STL [R1+0x7b4], R53 ;  /* 0x0007b43501007387 */ /* 0x0001e80000100800 */
[----:B------:R1:W-:Y:S01]  /*45fa0*/  STL.64 [R1+0x7b8], R54 ;  /* 0x0007b83601007387 */ /* 0x0003e20000100a00 */
[----:B------:R-:W-:-:S03]  /*45fb0*/  IMAD.MOV.U32 R23, RZ, RZ, R52 ;  /* 0x000000ffff177224 */ /* 0x000fc600078e0034 */
[----:B0-----:R-:W4:Y:S04]  /*45fc0*/  LDL.LU.64 R52, [R1+0x780] ;  /* 0x0007800001347983 */ /* 0x001f280000300a00 */
[----:B-1----:R-:W4:Y:S04]  /*45fd0*/  LDL.LU.64 R54, [R1+0x788] ;  /* 0x0007880001367983 */ /* 0x002f280000300a00 */
[----:B------:R-:W-:Y:S04]  /*45fe0*/  STL.64 [R1+0x3938], R34 ;  /* 0x0039382201007387 */ /* 0x000fe80000100a00 */
[----:B------:R0:W-:Y:S02]  /*45ff0*/  STL.64 [R1+0x3930], R32 ;  /* 0x0039302001007387 */ /* 0x0001e40000100a00 */
[----:B0-----:R-:W-:Y:S02]  /*46000*/  HMMA.16816.F32.BF16 R32, R40, R28, R56 ;  /* 0x0000001c2820723c */ /* 0x001fe40000041838 */
[----:B------:R-:W4:Y:S04]  /*46010*/  LDL.LU.64 R56, [R1+0x760] ;  /* 0x0007600001387983 */ /* 0x000f280000300a00 */
[----:B------:R-:W4:-:S13]  /*46020*/  LDL.LU.64 R58, [R1+0x768] ;  /* 0x00076800013a7983 */ /* 0x000f1a0000300a00 */
[----:B------:R0:W-:Y:S04]  /*46030*/  STL.64 [R1+0x7a0], R32 ;  /* 0x0007a02001007387 */ /* 0x0001e80000100a00 */
[----:B------:R1:W-:Y:S04]  /*46040*/  STL.64 [R1+0x7a8], R34 ;  /* 0x0007a82201007387 */ /* 0x0003e80000100a00 */
[----:B0-----:R-:W4:Y:S04]  /*46050*/  LDL.LU.64 R32, [R1+0x750] ;  /* 0x0007500001207983 */ /* 0x001f280000300a00 */
[----:B-1----:R-:W4:Y:S01]  /*46060*/  LDL.LU.64 R34, [R1+0x758] ;  /* 0x0007580001227983 */ /* 0x002f220000300a00 */
[----:B--2---:R-:W-:Y:S01]  /*46070*/  HMMA.16816.F32.BF16 R36, R40, R24, R48 ;  /* 0x000000182824723c */ /* 0x004fe20000041830 */
[----:B------:R-:W-:-:S02]  /*46080*/  IMAD.MOV.U32 R48, RZ, RZ, R16 ;  /* 0x000000ffff307224 */ /* 0x000fc400078e0010 */
[----:B------:R-:W-:-:S15]  /*46090*/  IMAD.MOV.U32 R49, RZ, RZ, R17 ;  /* 0x000000ffff317224 */ /* 0x000fde00078e0011 */
[----:B------:R-:W-:Y:S01]  /*460a0*/  NOP ;  /* 0x0000000000007918 */ /* 0x000fe20000000000 */
[----:B------:R0:W-:Y:S04]  /*460b0*/  STL.64 [R1+0x790], R36 ;  /* 0x0007902401007387 */ /* 0x0001e80000100a00 */
[----:B------:R1:W-:Y:S04]  /*460c0*/  STL.64 [R1+0x798], R38 ;  /* 0x0007982601007387 */ /* 0x0003e80000100a00 */
[----:B------:R-:W2:Y:S04]  /*460d0*/  LDL.LU R16, [R1+0x3a28] ;  /* 0x003a280001107983 */ /* 0x000ea80000300800 */
[----:B------:R-:W2:Y:S04]  /*460e0*/  LDL.LU R17, [R1+0x3a24] ;  /* 0x003a240001117983 */ /* 0x000ea80000300800 */
[----:B0-----:R-:W2:Y:S04]  /*460f0*/  LDL.LU.64 R36, [R1+0x3d0] ;  /* 0x0003d00001247983 */ /* 0x001ea80000300a00 */
[----:B-1----:R-:W2:Y:S04]  /*46100*/  LDL.LU.64 R38, [R1+0x3d8] ;  /* 0x0003d80001267983 */ /* 0x002ea80000300a00 */
[----:B---3--:R-:W-:Y:S04]  /*46110*/  STL.64 [R1+0x3948], R26 ;  /* 0x0039481a01007387 */ /* 0x008fe80000100a00 */
[----:B------:R0:W-:Y:S01]  /*46120*/  STL.64 [R1+0x3940], R24 ;  /* 0x0039401801007387 */ /* 0x0001e20000100a00 */
[----:B----4-:R-:W-:Y:S03]  /*46130*/  HMMA.16816.F32.BF16 R52, R40, R20, R52 ;  /* 0x000000142834723c */ /* 0x010fe60000041834 */
[----:B0-----:R-:W3:Y:S04]  /*46140*/  LDL.LU.64 R24, [R1+0x770] ;  /* 0x0007700001187983 */ /* 0x001ee80000300a00 */
[----:B------:R-:W3:-:S12]  /*46150*/  LDL.LU.64 R26, [R1+0x778] ;  /* 0x00077800011a7983 */ /* 0x000ed80000300a00 */
[----:B------:R0:W-:Y:S04]  /*46160*/  STL.64 [R1+0x780], R52 ;  /* 0x0007803401007387 */ /* 0x0001e80000100a00 */
[----:B------:R-:W-:Y:S01]  /*46170*/  STL.64 [R1+0x788], R54 ;  /* 0x0007883601007387 */ /* 0x000fe20000100a00 */
[----:B0-----:R-:W-:Y:S02]  /*46180*/  IMAD.MOV.U32 R52, RZ, RZ, R8 ;  /* 0x000000ffff347224 */ /* 0x001fe400078e0008 */
[----:B------:R-:W-:Y:S01]  /*46190*/  IMAD.MOV.U32 R53, RZ, RZ, R9 ;  /* 0x000000ffff357224 */ /* 0x000fe200078e0009 */
[----:B------:R-:W4:Y:S04]  /*461a0*/  LDL.LU R8, [R1+0x3a20] ;  /* 0x003a200001087983 */ /* 0x000f280000300800 */
[----:B------:R-:W4:Y:S04]  /*461b0*/  LDL.LU R9, [R1+0x3a1c] ;  /* 0x003a1c0001097983 */ /* 0x000f280000300800 */
[----:B------:R-:W-:Y:S04]  /*461c0*/  STL.64 [R1+0x3958], R22 ;  /* 0x0039581601007387 */ /* 0x000fe80000100a00 */
[----:B------:R0:W-:Y:S02]  /*461d0*/  STL.64 [R1+0x3950], R20 ;  /* 0x0039501401007387 */ /* 0x0001e40000100a00 */
[C---:B0-----:R-:W-:Y:S02]  /*461e0*/  HMMA.16816.F32.BF16 R20, R40.reuse, R12, R56 ;  /* 0x0000000c2814723c */ /* 0x041fe40000041838 */
[----:B--2---:R-:W-:Y:S06]  /*461f0*/  STL.64 [R1+0x38e8], R16 ;  /* 0x0038e81001007387 */ /* 0x004fec0000100a00 */
[----:B---3--:R-:W-:-:S15]  /*46200*/  HMMA.16816.F32.BF16 R24, R40, R16, R24 ;  /* 0x000000102818723c */ /* 0x008fde0000041818 */
[----:B------:R-:W-:-:S04]  /*46210*/  NOP ;  /* 0x0000000000007918 */ /* 0x000fc80000000000 */
[----:B------:R-:W-:Y:S04]  /*46220*/  STL.64 [R1+0x770], R24 ;  /* 0x0007701801007387 */ /* 0x000fe80000100a00 */
[----:B------:R-:W-:Y:S04]  /*46230*/  STL.64 [R1+0x778], R26 ;  /* 0x0007781a01007387 */ /* 0x000fe80000100a00 */
[----:B------:R-:W2:Y:S04]  /*46240*/  LDL R56, [R1+0x110] ;  /* 0x0001100001387983 */ /* 0x000ea80000100800 */
[----:B------:R-:W-:Y:S04]  /*46250*/  STL.64 [R1+0x760], R20 ;  /* 0x0007601401007387 */ /* 0x000fe80000100a00 */
[----:B------:R-:W-:Y:S04]  /*46260*/  STL.64 [R1+0x768], R22 ;  /* 0x0007681601007387 */ /* 0x000fe80000100a00 */
[----:B------:R-:W2:Y:S04]  /*46270*/  LDL R57, [R1+0x114] ;  /* 0x0001140001397983 */ /* 0x000ea80000100800 */
[----:B------:R4:W-:Y:S02]  /*46280*/  STL.64 [R1+0x3960], R12 ;  /* 0x0039600c01007387 */ /* 0x0009e40000100a00 */
[----:B----4-:R-:W-:Y:S02]  /*46290*/  HMMA.16816.F32.BF16 R12, R40, R8, R32 ;  /* 0x00000008280c723c */ /* 0x010fe40000041820 */
[----:B------:R-:W3:Y:S04]  /*462a0*/  LDL.LU.64 R32, [R1+0x3c0] ;  /* 0x0003c00001207983 */ /* 0x000ee80000300a00 */
[----:B------:R-:W3:-:S13]  /*462b0*/  LDL.LU.64 R34, [R1+0x3c8] ;  /* 0x0003c80001227983 */ /* 0x000eda0000300a00 */
[----:B------:R-:W-:Y:S04]  /*462c0*/  STL.64 [R1+0x750], R12 ;  /* 0x0007500c01007387 */ /* 0x000fe80000100a00 */
[----:B------:R0:W-:Y:S02]  /*462d0*/  STL.64 [R1+0x758], R14 ;  /* 0x0007580e01007387 */ /* 0x0001e40000100a00 */
[----:B0-----:R-:W-:Y:S02]  /*462e0*/  HMMA.16816.F32.BF16 R12, R40, R4, R36 ;  /* 0x00000004280c723c */ /* 0x001fe40000041824 */
[----:B------:R-:W-:Y:S01]  /*462f0*/  STL.64 [R1+0x3968], R8 ;  /* 0x0039680801007387 */ /* 0x000fe20000100a00 */
[----:B------:R-:W-:-:S03]  /*46300*/  IMAD.MOV.U32 R40, RZ, RZ, R44 ;  /* 0x000000ffff287224 */ /* 0x000fc600078e002c */
[----:B------:R-:W3:Y:S01]  /*46310*/  LDL.LU R44, [R1+0x3a18] ;  /* 0x003a1800012c7983 */ /* 0x000ee20000300800 */
[----:B------:R-:W-:-:S12]  /*46320*/  IMAD.MOV.U32 R41, RZ, RZ, R45 ;  /* 0x000000ffff297224 */ /* 0x000fd800078e002d */
[----:B------:R0:W-:Y:S04]  /*46330*/  STL.64 [R1+0x3d0], R12 ;  /* 0x0003d00c01007387 */ /* 0x0001e80000100a00 */
[----:B------:R-:W-:Y:S04]  /*46340*/  STL.64 [R1+0x3d8], R14 ;  /* 0x0003d80e01007387 */ /* 0x000fe80000100a00 */
[----:B------:R-:W3:Y:S01]  /*46350*/  LDL.LU R45, [R1+0x3a14] ;  /* 0x003a1400012d7983 */ /* 0x000ee20000300800 */
[----:B0-----:R-:W-:Y:S01]  /*46360*/  MOV R12, R46 ;  /* 0x0000002e000c7202 */ /* 0x001fe20000000f00 */
[----:B------:R-:W-:-:S02]  /*46370*/  IMAD.MOV.U32 R13, RZ, RZ, R47 ;  /* 0x000000ffff0d7224 */ /* 0x000fc400078e002f */
[----:B------:R-:W3:Y:S04]  /*46380*/  LDL.LU R46, [R1+0x3a10] ;  /* 0x003a1000012e7983 */ /* 0x000ee80000300800 */
[----:B------:R-:W3:Y:S04]  /*46390*/  LDL.LU R47, [R1+0x3a0c] ;  /* 0x003a0c00012f7983 */ /* 0x000ee80000300800 */
[----:B------:R-:W4:Y:S04]  /*463a0*/  LDL.LU.64 R20, [R1+0x3b0] ;  /* 0x0003b00001147983 */ /* 0x000f280000300a00 */
[----:B------:R-:W4:Y:S04]  /*463b0*/  LDL.LU.64 R22, [R1+0x3b8] ;  /* 0x0003b80001167983 */ /* 0x000f280000300a00 */
[----:B------:R0:W-:Y:S01]  /*463c0*/  STL.64 [R1+0x3970], R4 ;  /* 0x0039700401007387 */ /* 0x0001e20000100a00 */
[----:B------:R-:W-:-:S03]  /*463d0*/  IMAD.MOV.U32 R16, RZ, RZ, R0 ;  /* 0x000000ffff107224 */ /* 0x000fc600078e0000 */
[----:B------:R-:W2:Y:S01]  /*463e0*/  LDL.LU R0, [R1+0x3a08] ;  /* 0x003a080001007983 */ /* 0x000ea20000300800 */
[----:B------:R-:W-:-:S03]  /*463f0*/  IMAD.MOV.U32 R17, RZ, RZ, R60 ;  /* 0x000000ffff117224 */ /* 0x000fc600078e003c */
[----:B------:R-:W2:Y:S04]  /*46400*/  LDL.LU R60, [R1+0x3a04] ;  /* 0x003a0400013c7983 */ /* 0x000ea80000300800 */
[----:B------:R-:W2:Y:S04]  /*46410*/  LDL R24, [R1+0xe0] ;  /* 0x0000e00001187983 */ /* 0x000ea80000100800 */
[----:B------:R-:W2:Y:S04]  /*46420*/  LDL R25, [R1+0xe4] ;  /* 0x0000e40001197983 */ /* 0x000ea80000100800 */
[----:B0-----:R-:W2:Y:S04]  /*46430*/  LDL.LU.64 R4, [R1+0x3a0] ;  /* 0x0003a00001047983 */ /* 0x001ea80000300a00 */
[----:B------:R-:W2:Y:S04]  /*46440*/  LDL.LU.64 R6, [R1+0x3a8] ;  /* 0x0003a80001067983 */ /* 0x000ea80000300a00 */
[----:B------:R4:W-:Y:S04]  /*46450*/  STL.64 [R1+0x3978], R16 ;  /* 0x0039781001007387 */ /* 0x0009e80000100a00 */
[----:B------:R-:W2:Y:S01]  /*46460*/  LDL R36, [R1+0xd0] ;  /* 0x0000d00001247983 */ /* 0x000ea20000100800 */
[----:B---3--:R-:W-:Y:S01]  /*46470*/  HMMA.16816.F32.BF16 R32, R44, R48, R32 ;  /* 0x000000302c20723c */ /* 0x008fe20000041820 */
[----:B------:R-:W-:-:S02]  /*46480*/  IMAD.MOV.U32 R48, RZ, RZ, R19 ;  /* 0x000000ffff307224 */ /* 0x000fc400078e0013 */
[----:B------:R-:W-:-:S05]  /*46490*/  IMAD.MOV.U32 R49, RZ, RZ, R18 ;  /* 0x000000ffff317224 */ /* 0x000fca00078e0012 */
[----:B----4-:R-:W-:Y:S11]  /*464a0*/  HMMA.16816.F32.BF16 R16, R44, R52, R20 ;  /* 0x000000342c10723c */ /* 0x010ff60000041814 */
[----:B------:R-:W-:Y:S04]  /*464b0*/  STL.64 [R1+0x3c0], R32 ;  /* 0x0003c02001007387 */ /* 0x000fe80000100a00 */
[----:B------:R-:W-:Y:S04]  /*464c0*/  STL.64 [R1+0x3c8], R34 ;  /* 0x0003c82201007387 */ /* 0x000fe80000100a00 */
[----:B------:R-:W3:Y:S04]  /*464d0*/  LDL R37, [R1+0xd4] ;  /* 0x0000d40001257983 */ /* 0x000ee80000100800 */
[----:B------:R0:W-:Y:S04]  /*464e0*/  STL.64 [R1+0x3980], R48 ;  /* 0x0039803001007387 */ /* 0x0001e80000100a00 */
[----:B0-----:R-:W4:Y:S04]  /*464f0*/  LDL.LU.64 R48, [R1+0x390] ;  /* 0x0003900001307983 */ /* 0x001f280000300a00 */
[----:B------:R-:W4:Y:S01]  /*46500*/  LDL.LU.64 R50, [R1+0x398] ;  /* 0x0003980001327983 */ /* 0x000f220000300a00 */
[----:B------:R-:W-:-:S03]  /*46510*/  IMAD.MOV.U32 R32, RZ, RZ, R61 ;  /* 0x000000ffff207224 */ /* 0x000fc600078e003d */
[----:B------:R-:W3:Y:S04]  /*46520*/  LDL.LU R61, [R1+0x3a00] ;  /* 0x003a0000013d7983 */ /* 0x000ee80000300800 */
[----:B------:R0:W-:Y:S04]  /*46530*/  STL.64 [R1+0x3b0], R16 ;  /* 0x0003b01001007387 */ /* 0x0001e80000100a00 */
[----:B------:R1:W-:Y:S01]  /*46540*/  STL.64 [R1+0x3b8], R18 ;  /* 0x0003b81201007387 */ /* 0x0003e20000100a00 */
[----:B------:R-:W-:-:S03]  /*46550*/  IMAD.MOV.U32 R33, RZ, RZ, R30 ;  /* 0x000000ffff217224 */ /* 0x000fc600078e001e */
[----:B------:R-:W3:Y:S04]  /*46560*/  LDL.LU R30, [R1+0x39fc] ;  /* 0x0039fc00011e7983 */ /* 0x000ee80000300800 */
[----:B0-----:R-:W3:Y:S04]  /*46570*/  LDL.LU.64 R16, [R1+0x380] ;  /* 0x0003800001107983 */ /* 0x001ee80000300a00 */
[----:B-1----:R-:W3:Y:S04]  /*46580*/  LDL.LU.64 R18, [R1+0x388] ;  /* 0x0003880001127983 */ /* 0x002ee80000300a00 */
[----:B------:R-:W3:Y:S04]  /*46590*/  LDL R52, [R1+0xc0] ;  /* 0x0000c00001347983 */ /* 0x000ee80000100800 */
[----:B------:R-:W3:Y:S04]  /*465a0*/  LDL R53, [R1+0xc4] ;  /* 0x0000c40001357983 */ /* 0x000ee80000100800 */
[----:B------:R-:W-:Y:S01]  /*465b0*/  STL.64 [R1+0x3988], R32 ;  /* 0x0039882001007387 */ /* 0x000fe20000100a00 */
[----:B--2---:R-:W-:Y:S03]  /*465c0*/  HMMA.16816.F32.BF16 R20, R44, R56, R4 ;  /* 0x000000382c14723c */ /* 0x004fe60000041804 */
[----:B------:R-:W2:Y:S04]  /*465d0*/  LDL.LU.64 R4, [R1+0x370] ;  /* 0x0003700001047983 */ /* 0x000ea80000300a00 */
[----:B------:R-:W2:Y:S01]  /*465e0*/  LDL.LU.64 R6, [R1+0x378] ;  /* 0x0003780001067983 */ /* 0x000ea20000300a00 */
[----:B------:R-:W-:-:S02]  /*465f0*/  IMAD.MOV.U32 R8, RZ, RZ, R10 ;  /* 0x000000ffff087224 */ /* 0x000fc400078e000a */
[----:B------:R-:W-:-:S09]  /*46600*/  IMAD.MOV.U32 R9, RZ, RZ, R11 ;  /* 0x000000ffff097224 */ /* 0x000fd200078e000b */
[----:B------:R0:W-:Y:S04]  /*46610*/  STL.64 [R1+0x3a0], R20 ;  /* 0x0003a01401007387 */ /* 0x0001e80000100a00 */
[----:B------:R-:W-:Y:S04]  /*46620*/  STL.64 [R1+0x3a8], R22 ;  /* 0x0003a81601007387 */ /* 0x000fe80000100a00 */
[----:B------:R-:W2:Y:S01]  /*46630*/  LDL.64 R56, [R1+0xb0] ;  /* 0x0000b00001387983 */ /* 0x000ea20000100a00 */
[----:B0-----:R-:W-:Y:S01]  /*46640*/  IMAD.MOV.U32 R20, RZ, RZ, R31 ;  /* 0x000000ffff147224 */ /* 0x001fe200078e001f */
[----:B------:R-:W-:-:S02]  /*46650*/  MOV R21, R3 ;  /* 0x0000000300157202 */ /* 0x000fc40000000f00 */
[----:B------:R-:W2:Y:S04]  /*46660*/  LDL.LU R31, [R1+0x39f8] ;  /* 0x0039f800011f7983 */ /* 0x000ea80000300800 */
[----:B------:R-:W2:Y:S04]  /*46670*/  LDL.LU R3, [R1+0x39f4] ;  /* 0x0039f40001037983 */ /* 0x000ea80000300800 */
[----:B------:R0:W-:Y:S04]  /*46680*/  STL.64 [R1+0x3990], R20 ;  /* 0x0039901401007387 */ /* 0x0001e80000100a00 */
[----:B0-----:R-:W2:Y:S04]  /*46690*/  LDL.LU.64 R20, [R1+0x360] ;  /* 0x0003600001147983 */ /* 0x001ea80000300a00 */
[----:B------:R-:W2:Y:S01]  /*466a0*/  LDL.LU.64 R22, [R1+0x368] ;  /* 0x0003680001167983 */ /* 0x000ea20000300a00 */
[----:B----4-:R-:W-:-:S15]  /*466b0*/  HMMA.16816.F32.BF16 R32, R44, R40, R48 ;  /* 0x000000282c20723c */ /* 0x010fde0000041830 */
[----:B------:R-:W-:-:S04]  /*466c0*/  NOP ;  /* 0x0000000000007918 */ /* 0x000fc80000000000 */
[----:B------:R-:W-:Y:S04]  /*466d0*/  STL.64 [R1+0x390], R32 ;  /* 0x0003902001007387 */ /* 0x000fe80000100a00 */
[----:B------:R-:W-:Y:S04]  /*466e0*/  STL.64 [R1+0x398], R34 ;  /* 0x0003982201007387 */ /* 0x000fe80000100a00 */
[----:B------:R-:W4:Y:S04]  /*466f0*/  LDL.LU R10, [R1+0x39f0] ;  /* 0x0039f000010a7983 */ /* 0x000f280000300800 */
[----:B------:R-:W4:Y:S01]  /*46700*/  LDL R11, [R1+0x2238] ;  /* 0x00223800010b7983 */ /* 0x000f220000100800 */
[----:B---3--:R-:W-:Y:S03]  /*46710*/  HMMA.16816.F32.BF16 R12, R44, R12, R16 ;  /* 0x0000000c2c0c723c */ /* 0x008fe60000041810 */
[----:B------:R-:W-:Y:S01]  /*46720*/  STL.64 [R1+0x3998], R8 ;  /* 0x0039980801007387 */ /* 0x000fe20000100a00 */
[----:B------:R-:W-:-:S03]  /*46730*/  IMAD.MOV.U32 R16, RZ, RZ, R0 ;  /* 0x000000ffff107224 */ /* 0x000fc600078e0000 */
[----:B------:R-:W3:Y:S01]  /*46740*/  LDL.LU R0, [R1+0x39ec] ;  /* 0x0039ec0001007983 */ /* 0x000ee20000300800 */
[----:B------:R-:W-:-:S11]  /*46750*/  IMAD.MOV.U32 R17, RZ, RZ, R2 ;  /* 0x000000ffff117224 */ /* 0x000fd600078e0002 */
[----:B------:R0:W-:Y:S04]  /*46760*/  STL.64 [R1+0x380], R12 ;  /* 0x0003800c01007387 */ /* 0x0001e80000100a00 */
[----:B------:R1:W-:Y:S04]  /*46770*/  STL.64 [R1+0x388], R14 ;  /* 0x0003880e01007387 */ /* 0x0003e80000100a00 */
[----:B------:R-:W3:Y:S04]  /*46780*/  LDL.LU R2, [R1+0x39e8] ;  /* 0x0039e80001027983 */ /* 0x000ee80000300800 */
[----:B0-----:R-:W3:Y:S04]  /*46790*/  LDL.LU.64 R12, [R1+0x740] ;  /* 0x00074000010c7983 */ /* 0x001ee80000300a00 */
[----:B-1----:R-:W3:Y:S04]  /*467a0*/  LDL.LU.64 R14, [R1+0x748] ;  /* 0x00074800010e7983 */ /* 0x002ee80000300a00 */
[----:B------:R2:W-:Y:S02]  /*467b0*/  STL.64 [R1+0x39a0], R16 ;  /* 0x0039a01001007387 */ /* 0x0005e40000100a00 */
[----:B--2---:R-:W-:Y:S02]  /*467c0*/  HMMA.16816.F32.BF16 R16, R44, R24, R4 ;  /* 0x000000182c10723c */ /* 0x004fe40000041804 */
[----:B------:R-:W2:Y:S04]  /*467d0*/  LDL.LU.64 R4, [R1+0x730] ;  /* 0x0007300001047983 */ /* 0x000ea80000300a00 */
[----:B------:R-:W2:Y:S01]  /*467e0*/  LDL.LU.64 R6, [R1+0x738] ;  /* 0x0007380001067983 */ /* 0x000ea20000300a00 */
[----:B------:R-:W-:-:S02]  /*467f0*/  IMAD.MOV.U32 R32, RZ, RZ, R61 ;  /* 0x000000ffff207224 */ /* 0x000fc400078e003d */
[----:B------:R-:W-:-:S10]  /*46800*/  IMAD.MOV.U32 R33, RZ, RZ, R60 ;  /* 0x000000ffff217224 */ /* 0x000fd400078e003c */
[----:B------:R-:W-:Y:S04]  /*46810*/  STL.64 [R1+0x370], R16 ;  /* 0x0003701001007387 */ /* 0x000fe80000100a00 */
[----:B------:R0:W-:Y:S02]  /*46820*/  STL.64 [R1+0x378], R18 ;  /* 0x0003781201007387 */ /* 0x0001e40000100a00 */
[----:B0-----:R-:W-:Y:S01]  /*46830*/  HMMA.16816.F32.BF16 R16, R44, R36, R20 ;  /* 0x000000242c10723c */ /* 0x001fe20000041814 */
[----:B------:R-:W-:Y:S02]  /*46840*/  IMAD.MOV.U32 R8, RZ, RZ, R31 ;  /* 0x000000ffff087224 */ /* 0x000fe400078e001f */
[----:B------:R-:W-:Y:S01]  /*46850*/  IMAD.MOV.U32 R9, RZ, RZ, R30 ;  /* 0x000000ffff097224 */ /* 0x000fe200078e001e */
[----:B------:R0:W-:-:S15]  /*46860*/  STL.64 [R1+0x39a8], R32 ;  /* 0x0039a82001007387 */ /* 0x0001de0000100a00 */
[----:B------:R-:W-:Y:S04]  /*46870*/  STL.64 [R1+0x360], R16 ;  /* 0x0003601001007387 */ /* 0x000fe80000100a00 */
[----:B------:R-:W-:Y:S04]  /*46880*/  STL.64 [R1+0x368], R18 ;  /* 0x0003681201007387 */ /* 0x000fe80000100a00 */
[----:B------:R-:W-:Y:S01]  /*46890*/  STL.64 [R1+0x39b0], R8 ;  /* 0x0039b00801007387 */ /* 0x000fe20000100a00 */
[----:B0-----:R-:W-:-:S03]  /*468a0*/  IMAD.MOV.U32 R33, RZ, RZ, R3 ;  /* 0x000000ffff217224 */ /* 0x001fc600078e0003 */
[----:B----4-:R3:W0:Y:S01]  /*468b0*/  LDSM.16.MT88.4 R40, [R11+UR5+0x8000] ;  /* 0x008000050b28783b */ /* 0x0106220008004200 */
[----:B------:R-:W-:Y:S02]  /*468c0*/  MOV R32, R10 ;  /* 0x0000000a00207202 */ /* 0x000fe40000000f00 */
[C---:B---3--:R-:W-:Y:S08]  /*468d0*/  HMMA.16816.F32.BF16 R8, R44.reuse, R52, R12 ;  /* 0x000000342c08723c */ /* 0x048ff0000004180c */
[----:B--2---:R-:W-:Y:S01]  /*468e0*/  HMMA.16816.F32.BF16 R4, R44, R56, R4 ;  /* 0x000000382c04723c */ /* 0x004fe20000041804 */
[----:B0-----:R-:W-:Y:S04]  /*468f0*/  STL.64 [R1+0x39c0], R42 ;  /* 0x0039c02a01007387 */ /* 0x001fe80000100a00 */
[----:B------:R0:W-:Y:S04]  /*46900*/  STL.64 [R1+0x39b8], R40 ;  /* 0x0039b82801007387 */ /* 0x0001e80000100a00 */
[----:B------:R-:W-:Y:S04]  /*46910*/  STL.64 [R1+0x39c8], R32 ;  /* 0x0039c82001007387 */ /* 0x000fe80000100a00 */
[----:B------:R-:W-:Y:S04]  /*46920*/  STL.64 [R1+0x740], R8 ;  /* 0x0007400801007387 */ /* 0x000fe80000100a00 */
[----:B------:R-:W-:Y:S01]  /*46930*/  STL.64 [R1+0x748], R10 ;  /* 0x0007480a01007387 */ /* 0x000fe20000100a00 */
[----:B0-----:R-:W-:-:S02]  /*46940*/  IMAD.MOV.U32 R40, RZ, RZ, R2 ;  /* 0x000000ffff287224 */ /* 0x001fc400078e0002 */
[----:B------:R-:W-:-:S05]  /*46950*/  IMAD.MOV.U32 R41, RZ, RZ, R0 ;  /* 0x000000ffff297224 */ /* 0x000fca00078e0000 */
[----:B------:R0:W-:Y:S04]  /*46960*/  STL.64 [R1+0x39d0], R40 ;  /* 0x0039d02801007387 */ /* 0x0001e80000100a00 */
[----:B0-----:R-:W2:Y:S04]  /*46970*/  LDL.64 R40, [R1+0xa0] ;  /* 0x0000a00001287983 */ /* 0x001ea80000100a00 */
[----:B------:R-:W-:Y:S04]  /*46980*/  STL.64 [R1+0x738], R6 ;  /* 0x0007380601007387 */ /* 0x000fe80000100a00 */
[----:B------:R-:W3:Y:S04]  /*46990*/  LDL.LU.64 R32, [R1+0x710] ;  /* 0x0007100001207983 */ /* 0x000ee80000300a00 */
[----:B------:R-:W4:Y:S04]  /*469a0*/  LDL.LU.64 R34, [R1+0x718] ;  /* 0x0007180001227983 */ /* 0x000f280000300a00 */
[----:B----4-:R-:W-:Y:S04]  /*469b0*/  STL.64 [R1+0x39e0], R34 ;  /* 0x0039e02201007387 */ /* 0x010fe80000100a00 */
[----:B---3--:R0:W-:Y:S04]  /*469c0*/  STL.64 [R1+0x39d8], R32 ;  /* 0x0039d82001007387 */ /* 0x0081e80000100a00 */
[----:B0-----:R-:W3:Y:S04]  /*469d0*/  LDL.LU.64 R32, [R1+0x720] ;  /* 0x0007200001207983 */ /* 0x001ee80000300a00 */
[----:B------:R-:W3:Y:S04]  /*469e0*/  LDL.LU.64 R34, [R1+0x728] ;  /* 0x0007280001227983 */ /* 0x000ee80000300a00 */
[----:B------:R-:W4:Y:S04]  /*469f0*/  LDL.LU.64 R8, [R1+0x700] ;  /* 0x0007000001087983 */ /* 0x000f280000300a00 */
[----:B------:R-:W4:Y:S04]  /*46a00*/  LDL.LU.64 R10, [R1+0x708] ;  /* 0x00070800010a7983 */ /* 0x000f280000300a00 */
[----:B------:R-:W4:Y:S04]  /*46a10*/  LDL.LU.64 R16, [R1+0x6f0] ;  /* 0x0006f00001107983 */ /* 0x000f280000300a00 */
[----:B------:R-:W4:Y:S04]  /*46a20*/  LDL.LU.64 R18, [R1+0x6f8] ;  /* 0x0006f80001127983 */ /* 0x000f280000300a00 */
[----:B------:R-:W4:Y:S04]  /*46a30*/  LDL.LU.64 R20, [R1+0x6e0] ;  /* 0x0006e00001147983 */ /* 0x000f280000300a00 */
[----:B------:R-:W4:Y:S04]  /*46a40*/  LDL.LU.64 R22, [R1+0x6e8] ;  /* 0x0006e80001167983 */ /* 0x000f280000300a00 */
[----:B------:R-:W4:Y:S01]  /*46a50*/  LDL.LU.64 R48, [R1+0x6d0] ;  /* 0x0006d00001307983 */ /* 0x000f220000300a00 */
[----:B------:R-:W-:-:S02]  /*46a60*/  IMAD.MOV.U32 R30, RZ, RZ, R4 ;  /* 0x000000ffff1e7224 */ /* 0x000fc400078e0004 */
[----:B------:R-:W-:Y:S01]  /*46a70*/  IMAD.MOV.U32 R31, RZ, RZ, R5 ;  /* 0x000000ffff1f7224 */ /* 0x000fe200078e0005 */
[----:B------:R-:W4:Y:S04]  /*46a80*/  LDL.LU.64 R50, [R1+0x6d8] ;  /* 0x0006d80001327983 */ /* 0x000f280000300a00 */
        /* <DEDUP_REMOVED lines=14> */
[----:B------:R-:W-:Y:S04]  /*46b70*/  STL [R1+0x34cc], R31 ;  /* 0x0034cc1f01007387 */ /* 0x000fe80000100800 */
[----:B------:R0:W-:Y:S01]  /*46b80*/  STL [R1+0x34c8], R30 ;  /* 0x0034c81e01007387 */ /* 0x0001e20000100800 */
[----:B--2---:R-:W-:Y:S01]  /*46b90*/  MOV R3, R41 ;  /* 0x0000002900037202 */ /* 0x004fe20000000f00 */
[----:B0-----:R-:W-:Y:S01]  /*46ba0*/  IMAD.MOV.U32 R30, RZ, RZ, R40 ;  /* 0x000000ffff1e7224 */ /* 0x001fe200078e0028 */
[----:B---3--:R-:W-:-:S15]  /*46bb0*/  HMMA.16816.F32.BF16 R32, R44, R40, R32 ;  /* 0x000000282c20723c */ /* 0x008fde0000041820 */
[----:B------:R-:W-:-:S04]  /*46bc0*/  NOP ;  /* 0x0000000000007918 */ /* 0x000fc80000000000 */
[----:B------:R-:W-:Y:S04]  /*46bd0*/  STL.64 [R1+0x720], R32 ;  /* 0x0007202001007387 */ /* 0x000fe80000100a00 */
[----:B------:R0:W-:Y:S04]  /*46be0*/  STL.64 [R1+0x728], R34 ;  /* 0x0007282201007387 */ /* 0x0001e80000100a00 */
[----:B0-----:R-:W2:Y:S04]  /*46bf0*/  LDL.LU.64 R34, [R1+0x39e0] ;  /* 0x0039e00001227983 */ /* 0x001ea80000300a00 */
[----:B------:R-:W2:Y:S04]  /*46c00*/  LDL.LU.64 R32, [R1+0x39d8] ;  /* 0x0039d80001207983 */ /* 0x000ea80000300a00 */
[----:B------:R-:W2:Y:S02]  /*46c10*/  LDL.LU.64 R40, [R1+0x39d0] ;  /* 0x0039d00001287983 */ /* 0x000ea40000300a00 */
[----:B--2---:R-:W-:Y:S02]  /*46c20*/  HMMA.16816.F32.BF16 R40, R44, R40, R32 ;  /* 0x000000282c28723c */ /* 0x004fe40000041820 */
[----:B------:R-:W4:-:S15]  /*46c30*/  LDL.LU.64 R32, [R1+0x39c8] ;  /* 0x0039c80001207983 */ /* 0x000f1e0000300a00 */
[----:B------:R-:W-:Y:S02]  /*46c40*/  NOP ;  /* 0x0000000000007918 */ /* 0x000fe40000000000 */
[----:B------:R-:W-:Y:S04]  /*46c50*/  STL.64 [R1+0x710], R40 ;  /* 0x0007102801007387 */ /* 0x000fe80000100a00 */
[----:B------:R0:W-:Y:S04]  /*46c60*/  STL.64 [R1+0x718], R42 ;  /* 0x0007182a01007387 */ /* 0x0001e80000100a00 */
[----:B0-----:R-:W2:Y:S04]  /*46c70*/  LDL.LU.64 R42, [R1+0x39c0] ;  /* 0x0039c000012a7983 */ /* 0x001ea80000300a00 */
[----:B------:R-:W2:Y:S01]  /*46c80*/  LDL.LU.64 R40, [R1+0x39b8] ;  /* 0x0039b80001287983 */ /* 0x000ea20000300a00 */
[----:B----4-:R-:W-:Y:S03]  /*46c90*/  HMMA.16816.F32.BF16 R32, R44, R32, R8 ;  /* 0x000000202c20723c */ /* 0x010fe60000041808 */
[----:B------:R-:W3:-:S15]  /*46ca0*/  LDL.LU.64 R8, [R1+0x39b0] ;  /* 0x0039b00001087983 */ /* 0x000ede0000300a00 */
[----:B------:R-:W-:Y:S01]  /*46cb0*/  NOP ;  /* 0x0000000000007918 */ /* 0x000fe20000000000 */
[----:B------:R0:W-:Y:S04]  /*46cc0*/  STL.64 [R1+0x700], R32 ;  /* 0x0007002001007387 */ /* 0x0001e80000100a00 */
[----:B------:R1:W-:Y:S04]  /*46cd0*/  STL.64 [R1+0x708], R34 ;  /* 0x0007082201007387 */ /* 0x0003e80000100a00 */
[----:B0-----:R-:W1:Y:S01]  /*46ce0*/  LDL.LU.64 R32, [R1+0x39a8] ;  /* 0x0039a80001207983 */ /* 0x001e620000300a00 */
[----:B---3--:R-:W-:Y:S03]  /*46cf0*/  HMMA.16816.F32.BF16 R8, R44, R8, R16 ;  /* 0x000000082c08723c */ /* 0x008fe60000041810 */
[----:B------:R-:W3:-:S15]  /*46d00*/  LDL.LU.64 R16, [R1+0x39a0] ;  /* 0x0039a00001107983 */ /* 0x000ede0000300a00 */
[----:B------:R-:W-:Y:S01]  /*46d10*/  NOP ;  /* 0x0000000000007918 */ /* 0x000fe20000000000 */
[----:B------:R0:W-:Y:S04]  /*46d20*/  STL.64 [R1+0x6f0], R8 ;  /* 0x0006f00801007387 */ /* 0x0001e80000100a00 */
[----:B------:R-:W-:Y:S01]  /*46d30*/  STL.64 [R1+0x6f8], R10 ;  /* 0x0006f80a01007387 */ /* 0x000fe20000100a00 */
[----:B-1----:R-:W-:Y:S03]  /*46d40*/  HMMA.16816.F32.BF16 R32, R44, R32, R20 ;  /* 0x000000202c20723c */ /* 0x002fe60000041814 */
[----:B0-----:R-:W4:Y:S04]  /*46d50*/  LDL.LU.64 R8, [R1+0x3998] ;  /* 0x0039980001087983 */ /* 0x001f280000300a00 */
[----:B------:R-:W2:-:S12]  /*46d60*/  LDL.LU.64 R20, [R1+0x3990] ;  /* 0x0039900001147983 */ /* 0x000e980000300a00 */
[----:B------:R0:W-:Y:S04]  /*46d70*/  STL.64 [R1+0x6e0], R32 ;  /* 0x0006e02001007387 */ /* 0x0001e80000100a00 */
[----:B------:R-:W-:Y:S04]  /*46d80*/  STL.64 [R1+0x6e8], R34 ;  /* 0x0006e82201007387 */ /* 0x000fe80000100a00 */
[----:B0-----:R-:W2:Y:S01]  /*46d90*/  LDL.LU.64 R32, [R1+0x3988] ;  /* 0x0039880001207983 */ /* 0x001ea20000300a00 */
[----:B---3--:R-:W-:Y:S03]  /*46da0*/  HMMA.16816.F32.BF16 R16, R44, R16, R48 ;  /* 0x000000102c10723c */ /* 0x008fe60000041830 */
[----:B------:R-:W3:-:S15]  /*46db0*/  LDL.LU.64 R48, [R1+0x3980] ;  /* 0x0039800001307983 */ /* 0x000ede0000300a00 */
[----:B------:R-:W-:Y:S01]  /*46dc0*/  NOP ;  /* 0x0000000000007918 */ /* 0x000fe20000000000 */
[----:B------:R0:W-:Y:S04]  /*46dd0*/  STL.64 [R1+0x6d0], R16 ;  /* 0x0006d01001007387 */ /* 0x0001e80000100a00 */
[----:B------:R-:W-:Y:S04]  /*46de0*/  STL.64 [R1+0x6d8], R18 ;  /* 0x0006d81201007387 */ /* 0x000fe80000100a00 */
[----:B0-----:R-:W3:Y:S01]  /*46df0*/  LDL.LU.64 R16, [R1+0x3978] ;  /* 0x0039780001107983 */ /* 0x001ee20000300a00 */
[C---:B----4-:R-:W-:Y:S08]  /*46e00*/  HMMA.16816.F32.BF16 R8, R44.reuse, R8, R4 ;  /* 0x000000082c08723c */ /* 0x050ff00000041804 */
[C---:B--2---:R-:W-:Y:S01]  /*46e10*/  HMMA.16816.F32.BF16 R20, R44.reuse, R20, R12 ;  /* 0x000000142c14723c */ /* 0x044fe2000004180c */
[----:B------:R-:W2:Y:S10]  /*46e20*/  LDL.LU.64 R4, [R1+0x3970] ;  /* 0x0039700001047983 */ /* 0x000eb40000300a00 */
[----:B------:R0:W-:Y:S01]  /*46e30*/  STL.64 [R1+0x6c0], R8 ;  /* 0x0006c00801007387 */ /* 0x0001e20000100a00 */
[C---:B------:R-:W-:Y:S03]  /*46e40*/  HMMA.16816.F32.BF16 R32, R44.reuse, R32, R24 ;  /* 0x000000202c20723c */ /* 0x040fe60000041818 */
[----:B------:R-:W-:Y:S04]  /*46e50*/  STL.64 [R1+0x6c8], R10 ;  /* 0x0006c80a01007387 */ /* 0x000fe80000100a00 */
[----:B0-----:R-:W4:Y:S04]  /*46e60*/  LDL.LU.64 R8, [R1+0x3968] ;  /* 0x0039680001087983 */ /* 0x001f280000300a00 */
[----:B------:R-:W2:Y:S04]  /*46e70*/  LDL.LU.64 R12, [R1+0x3960] ;  /* 0x00396000010c7983 */ /* 0x000ea80000300a00 */
[----:B------:R-:W-:Y:S04]  /*46e80*/  STL.64 [R1+0x6b0], R20 ;  /* 0x0006b01401007387 */ /* 0x000fe80000100a00 */
[----:B------:R0:W-:Y:S04]  /*46e90*/  STL.64 [R1+0x6b8], R22 ;  /* 0x0006b81601007387 */ /* 0x0001e80000100a00 */
[----:B0-----:R-:W2:Y:S04]  /*46ea0*/  LDL.LU.64 R22, [R1+0x3958] ;  /* 0x0039580001167983 */ /* 0x001ea80000300a00 */
[----:B------:R-:W2:Y:S04]  /*46eb0*/  LDL.LU.64 R20, [R1+0x3950] ;  /* 0x0039500001147983 */ /* 0x000ea80000300a00 */
[----:B------:R-:W2:Y:S04]  /*46ec0*/  LDL.LU.64 R26, [R1+0x3948] ;  /* 0x00394800011a7983 */ /* 0x000ea80000300a00 */
[----:B------:R-:W2:Y:S04]  /*46ed0*/  LDL.LU.64 R24, [R1+0x3940] ;  /* 0x0039400001187983 */ /* 0x000ea80000300a00 */
[----:B------:R-:W-:Y:S04]  /*46ee0*/  STL.64 [R1+0x6a0], R32 ;  /* 0x0006a02001007387 */ /* 0x000fe80000100a00 */
[----:B------:R0:W-:Y:S04]  /*46ef0*/  STL.64 [R1+0x6a8], R34 ;  /* 0x0006a82201007387 */ /* 0x0001e80000100a00 */
[----:B0-----:R-:W2:Y:S04]  /*46f00*/  LDL.LU.64 R34, [R1+0x3938] ;  /* 0x0039380001227983 */ /* 0x001ea80000300a00 */
[----:B------:R-:W2:Y:S01]  /*46f10*/  LDL.LU.64 R32, [R1+0x3930] ;  /* 0x0039300001207983 */ /* 0x000ea20000300a00 */
[----:B---3--:R-:W-:Y:S03]  /*46f20*/  HMMA.16816.F32.BF16 R48, R44, R48, R36 ;  /* 0x000000302c30723c */ /* 0x008fe60000041824 */
[----:B------:R-:W3:Y:S04]  /*46f30*/  LDL.LU.64 R38, [R1+0x3928] ;  /* 0x0039280001267983 */ /* 0x000ee80000300a00 */
[----:B------:R-:W2:-:S12]  /*46f40*/  LDL.LU.64 R36, [R1+0x3920] ;  /* 0x0039200001247983 */ /* 0x000e980000300a00 */
[----:B------:R-:W-:Y:S04]  /*46f50*/  STL.64 [R1+0x690], R48 ;  /* 0x0006903001007387 */ /* 0x000fe80000100a00 */
[----:B------:R0:W-:Y:S01]  /*46f60*/  STL.64 [R1+0x698], R50 ;  /* 0x0006983201007387 */ /* 0x0001e20000100a00 */
[C---:B------:R-:W-:Y:S03]  /*46f70*/  HMMA.16816.F32.BF16 R16, R44.reuse, R16, R56 ;  /* 0x000000102c10723c */ /* 0x040fe60000041838 */
[----:B0-----:R-:W2:Y:S04]  /*46f80*/  LDL.LU.64 R50, [R1+0x3918] ;  /* 0x0039180001327983 */ /* 0x001ea80000300a00 */
[----:B------:R-:W2:Y:S04]  /*46f90*/  LDL.LU.64 R48, [R1+0x3910] ;  /* 0x0039100001307983 */ /* 0x000ea80000300a00 */
[----:B------:R-:W2:Y:S04]  /*46fa0*/  LDL.LU.64 R58, [R1+0x3908] ;  /* 0x00390800013a7983 */ /* 0x000ea80000300a00 */
[----:B------:R-:W2:Y:S04]  /*46fb0*/  LDL.LU.64 R56, [R1+0x3900] ;  /* 0x0039000001387983 */ /* 0x000ea80000300a00 */
[----:B------:R0:W-:Y:S04]  /*46fc0*/  STL.64 [R1+0x680], R16 ;  /* 0x0006801001007387 */ /* 0x0001e80000100a00 */
[----:B------:R1:W-:Y:S04]  /*46fd0*/  STL.64 [R1+0x688], R18 ;  /* 0x0006881201007387 */ /* 0x0003e80000100a00 */
[----:B0-----:R-:W3:Y:S04]  /*46fe0*/  LDL.LU.64 R16, [R1+0x630] ;  /* 0x0006300001107983 */ /* 0x001ee80000300a00 */
[----:B-1----:R-:W3:Y:S01]  /*46ff0*/  LDL.LU.64 R18, [R1+0x638] ;  /* 0x0006380001127983 */ /* 0x002ee20000300a00 */
[----:B--2---:R-:W-:-:S15]  /*47000*/  HMMA.16816.F32.BF16 R52, R44, R56, R52 ;  /* 0x000000382c34723c */ /* 0x004fde0000041834 */
[----:B------:R-:W-:-:S04]  /*47010*/  NOP ;  /* 0x0000000000007918 */ /* 0x000fc80000000000 */
[----:B------:R-:W-:Y:S04]  /*47020*/  STL.64 [R1+0x670], R52 ;  /* 0x0006703401007387 */ /* 0x000fe80000100a00 */
[----:B------:R0:W-:Y:S04]  /*47030*/  STL.64 [R1+0x678], R54 ;  /* 0x0006783601007387 */ /* 0x0001e80000100a00 */
[----:B0-----:R-:W2:Y:S04]  /*47040*/  LDL.LU.64 R54, [R1+0x38f8] ;  /* 0x0038f80001367983 */ /* 0x001ea80000300a00 */
[----:B------:R-:W2:Y:S04]  /*47050*/  LDL.LU.64 R52, [R1+0x38f0] ;  /* 0x0038f00001347983 */ /* 0x000ea80000300a00 */
[----:B------:R-:W-:Y:S04]  /*47060*/  STL.64 [R1+0x3858], R58 ;  /* 0x0038583a01007387 */ /* 0x000fe80000100a00 */
[----:B------:R0:W-:Y:S04]  /*47070*/  STL.64 [R1+0x3850], R56 ;  /* 0x0038503801007387 */ /* 0x0001e80000100a00 */
[----:B0-----:R-:W2:Y:S04]  /*47080*/  LDL.LU.64 R56, [R1+0x660] ;  /* 0x0006600001387983 */ /* 0x001ea80000300a00 */
[----:B------:R-:W2:Y:S02]  /*47090*/  LDL.LU.64 R58, [R1+0x668] ;  /* 0x00066800013a7983 */ /* 0x000ea40000300a00 */
[----:B--2---:R-:W-:-:S15]  /*470a0*/  HMMA.16816.F32.BF16 R56, R44, R52, R56 ;  /* 0x000000342c38723c */ /* 0x004fde0000041838 */
[----:B------:R-:W-:-:S04]  /*470b0*/  NOP ;  /* 0x0000000000007918 */ /* 0x000fc80000000000 */
[----:B------:R0:W-:Y:S04]  /*470c0*/  STL.64 [R1+0x660], R56 ;  /* 0x0006603801007387 */ /* 0x0001e80000100a00 */
[----:B------:R1:W-:Y:S04]  /*470d0*/  STL.64 [R1+0x668], R58 ;  /* 0x0006683a01007387 */ /* 0x0003e80000100a00 */
[----:B0-----:R-:W2:Y:S04]  /*470e0*/  LDL.LU.64 R56, [R1+0x620] ;  /* 0x0006200001387983 */ /* 0x001ea80000300a00 */
[----:B-1----:R-:W2:Y:S04]  /*470f0*/  LDL.LU.64 R58, [R1+0x628] ;  /* 0x00062800013a7983 */ /* 0x002ea80000300a00 */
        /* <DEDUP_REMOVED lines=13> */
[----:B------:R-:W2:Y:S04]  /*471d0*/  LDL.LU.64 R50, [R1+0x648] ;  /* 0x0006480001327983 */ /* 0x000ea80000300a00 */
[----:B---3--:R-:W-:Y:S04]  /*471e0*/  STL.64 [R1+0x3888], R38 ;  /* 0x0038882601007387 */ /* 0x008fe80000100a00 */
[----:B------:R0:W-:Y:S01]  /*471f0*/  STL.64 [R1+0x3880], R36 ;  /* 0x0038802401007387 */ /* 0x0001e20000100a00 */
[C---:B--2---:R-:W-:Y:S08]  /*47200*/  HMMA.16816.F32.BF16 R48, R44.reuse, R36, R48 ;  /* 0x000000242c30723c */ /* 0x044ff00000041830 */
[C---:B0-----:R-:W-:Y:S11]  /*47210*/  HMMA.16816.F32.BF16 R36, R44.reuse, R32, R16 ;  /* 0x000000202c24723c */ /* 0x041ff60000041810 */
[----:B------:R0:W-:Y:S04]  /*47220*/  STL.64 [R1+0x640], R48 ;  /* 0x0006403001007387 */ /* 0x0001e80000100a00 */
[----:B------:R1:W-:Y:S04]  /*47230*/  STL.64 [R1+0x648], R50 ;  /* 0x0006483201007387 */ /* 0x0003e80000100a00 */
[----:B------:R-:W2:Y:S04]  /*47240*/  LDL.LU.64 R16, [R1+0x600] ;  /* 0x0006000001107983 */ /* 0x000ea80000300a00 */
[----:B------:R-:W2:Y:S04]  /*47250*/  LDL.LU.64 R18, [R1+0x608] ;  /* 0x0006080001127983 */ /* 0x000ea80000300a00 */
[----:B------:R-:W-:Y:S04]  /*47260*/  STL.64 [R1+0x630], R36 ;  /* 0x0006302401007387 */ /* 0x000fe80000100a00 */
[----:B------:R-:W-:Y:S04]  /*47270*/  STL.64 [R1+0x638], R38 ;  /* 0x0006382601007387 */ /* 0x000fe80000100a00 */
[----:B0-----:R-:W3:Y:S04]  /*47280*/  LDL.LU.64 R48, [R1+0x5e0] ;  /* 0x0005e00001307983 */ /* 0x001ee80000300a00 */
[----:B-1----:R-:W3:Y:S04]  /*47290*/  LDL.LU.64 R50, [R1+0x5e8] ;  /* 0x0005e80001327983 */ /* 0x002ee80000300a00 */
[----:B------:R-:W-:Y:S04]  /*472a0*/  STL.64 [R1+0x3848], R34 ;  /* 0x0038482201007387 */ /* 0x000fe80000100a00 */
[----:B------:R0:W-:Y:S01]  /*472b0*/  STL.64 [R1+0x3840], R32 ;  /* 0x0038402001007387 */ /* 0x0001e20000100a00 */
[C---:B------:R-:W-:Y:S08]  /*472c0*/  HMMA.16816.F32.BF16 R52, R44.reuse, R24, R52 ;  /* 0x000000182c34723c */ /* 0x040ff00000041834 */
[----:B0-----:R-:W-:Y:S01]  /*472d0*/  HMMA.16816.F32.BF16 R32, R44, R28, R56 ;  /* 0x0000001c2c20723c */ /* 0x001fe20000041838 */
[----:B------:R-:W4:Y:S04]  /*472e0*/  LDL.LU.64 R56, [R1+0x5d0] ;  /* 0x0005d00001387983 */ /* 0x000f280000300a00 */
[----:B------:R-:W4:-:S14]  /*472f0*/  LDL.LU.64 R58, [R1+0x5d8] ;  /* 0x0005d800013a7983 */ /* 0x000f1c0000300a00 */
[----:B------:R0:W-:Y:S04]  /*47300*/  STL.64 [R1+0x620], R32 ;  /* 0x0006202001007387 */ /* 0x0001e80000100a00 */
[----:B------:R1:W-:Y:S04]  /*47310*/  STL.64 [R1+0x628], R34 ;  /* 0x0006282201007387 */ /* 0x0003e80000100a00 */
[----:B------:R-:W4:Y:S04]  /*47320*/  LDL.LU.64 R36, [R1+0x130] ;  /* 0x0001300001247983 */ /* 0x000f280000300a00 */
[----:B------:R-:W-:Y:S04]  /*47330*/  STL.64 [R1+0x38d0], R28 ;  /* 0x0038d01c01007387 */ /* 0x000fe80000100a00 */
[----:B0-----:R-:W4:Y:S04]  /*47340*/  LDL.LU.64 R32, [R1+0x350] ;  /* 0x0003500001207983 */ /* 0x001f280000300a00 */
[----:B-1----:R-:W4:Y:S04]  /*47350*/  LDL.LU.64 R34, [R1+0x358] ;  /* 0x0003580001227983 */ /* 0x002f280000300a00 */
[----:B------:R0:W-:Y:S04]  /*47360*/  STL.64 [R1+0x610], R52 ;  /* 0x0006103401007387 */ /* 0x0001e80000100a00 */
[----:B------:R-:W-:Y:S04]  /*47370*/  STL.64 [R1+0x618], R54 ;  /* 0x0006183601007387 */ /* 0x000fe80000100a00 */
[----:B0-----:R-:W4:Y:S04]  /*47380*/  LDL.LU.64 R52, [R1+0x120] ;  /* 0x0001200001347983 */ /* 0x001f280000300a00 */
[----:B------:R-:W-:Y:S04]  /*47390*/  STL.64 [R1+0x3838], R26 ;  /* 0x0038381a01007387 */ /* 0x000fe80000100a00 */
[----:B------:R0:W-:Y:S04]  /*473a0*/  STL.64 [R1+0x3830], R24 ;  /* 0x0038301801007387 */ /* 0x0001e80000100a00 */
[----:B0-----:R-:W4:Y:S04]  /*473b0*/  LDL.LU.64 R24, [R1+0x5f0] ;  /* 0x0005f00001187983 */ /* 0x001f280000300a00 */
[----:B------:R-:W4:Y:S01]  /*473c0*/  LDL.LU.64 R26, [R1+0x5f8] ;  /* 0x0005f800011a7983 */ /* 0x000f220000300a00 */
[----:B--2---:R-:W-:-:S15]  /*473d0*/  HMMA.16816.F32.BF16 R16, R44, R20, R16 ;  /* 0x000000142c10723c */ /* 0x004fde0000041810 */
[----:B------:R-:W-:-:S04]  /*473e0*/  NOP ;  /* 0x0000000000007918 */ /* 0x000fc80000000000 */
[----:B------:R0:W-:Y:S04]  /*473f0*/  STL.64 [R1+0x600], R16 ;  /* 0x0006001001007387 */ /* 0x0001e80000100a00 */
[----:B------:R-:W-:Y:S04]  /*47400*/  STL.64 [R1+0x608], R18 ;  /* 0x0006081201007387 */ /* 0x000fe80000100a00 */
[----:B0-----:R-:W4:Y:S04]  /*47410*/  LDL.LU.64 R16, [R1+0x38e8] ;  /* 0x0038e80001107983 */ /* 0x001f280000300a00 */
[----:B------:R-:W2:Y:S04]  /*47420*/  LDL R6, [R1+0x2234] ;  /* 0x0022340001067983 */ /* 0x000ea80000100800 */
[----:B------:R-:W-:Y:S04]  /*47430*/  STL.64 [R1+0x3898], R22 ;  /* 0x0038981601007387 */ /* 0x000fe80000100a00 */
[----:B------:R3:W-:Y:S02]  /*47440*/  STL.64 [R1+0x3890], R20 ;  /* 0x0038901401007387 */ /* 0x0007e40000100a00 */
[C---:B---3--:R-:W-:Y:S02]  /*47450*/  HMMA.16816.F32.BF16 R20, R44.reuse, R12, R48 ;  /* 0x0000000c2c14723c */ /* 0x048fe40000041830 */
[----:B------:R-:W3:Y:S06]  /*47460*/  LDL.LU.64 R48, [R1+0x110] ;  /* 0x0001100001307983 */ /* 0x000eec0000300a00 */
[----:B----4-:R-:W-:-:S15]  /*47470*/  HMMA.16816.F32.BF16 R24, R44, R16, R24 ;  /* 0x000000102c18723c */ /* 0x010fde0000041818 */
[----:B------:R-:W-:-:S04]  /*47480*/  NOP ;  /* 0x0000000000007918 */ /* 0x000fc80000000000 */
[----:B------:R-:W-:Y:S04]  /*47490*/  STL.64 [R1+0x5f0], R24 ;  /* 0x0005f01801007387 */ /* 0x000fe80000100a00 */
[----:B------:R-:W-:Y:S04]  /*474a0*/  STL.64 [R1+0x5f8], R26 ;  /* 0x0005f81a01007387 */ /* 0x000fe80000100a00 */
[----:B------:R-:W-:Y:S04]  /*474b0*/  STL [R1+0x3820], R12 ;  /* 0x0038200c01007387 */ /* 0x000fe80000100800 */
[----:B------:R-:W-:Y:S04]  /*474c0*/  STL.64 [R1+0x5e0], R20 ;  /* 0x0005e01401007387 */ /* 0x000fe80000100a00 */
[----:B------:R-:W-:Y:S04]  /*474d0*/  STL.64 [R1+0x5e8], R22 ;  /* 0x0005e81601007387 */ /* 0x000fe80000100a00 */
[----:B------:R0:W-:Y:S02]  /*474e0*/  STL [R1+0x3814], R13 ;  /* 0x0038140d01007387 */ /* 0x0001e40000100800 */
[----:B0-----:R-:W-:Y:S02]  /*474f0*/  HMMA.16816.F32.BF16 R12, R44, R8, R56 ;  /* 0x000000082c0c723c */ /* 0x001fe40000041838 */
[----:B------:R-:W4:Y:S04]  /*47500*/  LDL.LU.64 R20, [R1+0x5c0] ;  /* 0x0005c00001147983 */ /* 0x000f280000300a00 */
[----:B------:R-:W4:-:S13]  /*47510*/  LDL.LU.64 R22, [R1+0x5c8] ;  /* 0x0005c80001167983 */ /* 0x000f1a0000300a00 */
[----:B------:R0:W-:Y:S04]  /*47520*/  STL.64 [R1+0x5d0], R12 ;  /* 0x0005d00c01007387 */ /* 0x0001e80000100a00 */
[----:B------:R1:W-:Y:S04]  /*47530*/  STL.64 [R1+0x5d8], R14 ;  /* 0x0005d80e01007387 */ /* 0x0003e80000100a00 */
[----:B------:R-:W-:Y:S04]  /*47540*/  STL [R1+0x3824], R8 ;  /* 0x0038240801007387 */ /* 0x000fe80000100800 */
[----:B------:R2:W-:Y:S04]  /*47550*/  STL [R1+0x3810], R9 ;  /* 0x0038100901007387 */ /* 0x0005e80000100800 */
[----:B0-----:R-:W3:Y:S04]  /*47560*/  LDL.LU.64 R12, [R1+0x5b0] ;  /* 0x0005b000010c7983 */ /* 0x001ee80000300a00 */
[----:B-1----:R-:W3:Y:S01]  /*47570*/  LDL.LU.64 R14, [R1+0x5b8] ;  /* 0x0005b800010e7983 */ /* 0x002ee20000300a00 */
[----:B--2---:R-:W-:Y:S03]  /*47580*/  HMMA.16816.F32.BF16 R8, R44, R4, R32 ;  /* 0x000000042c08723c */ /* 0x004fe60000041820 */
[----:B------:R-:W0:-:S15]  /*47590*/  LDSM.16.MT88.4 R44, [R6+UR5+0x8000] ;  /* 0x00800005062c783b */ /* 0x000e1e0008004200 */
[----:B------:R-:W-:Y:S01]  /*475a0*/  NOP ;  /* 0x0000000000007918 */ /* 0x000fe20000000000 */
[----:B------:R1:W-:Y:S04]  /*475b0*/  STL.64 [R1+0x350], R8 ;  /* 0x0003500801007387 */ /* 0x0003e80000100a00 */
[----:B------:R2:W-:Y:S04]  /*475c0*/  STL.64 [R1+0x358], R10 ;  /* 0x0003580a01007387 */ /* 0x0005e80000100a00 */
[----:B------:R-:W3:Y:S04]  /*475d0*/  LDL.LU.64 R56, [R1+0xf0] ;  /* 0x0000f00001387983 */ /* 0x000ee80000300a00 */
[----:B------:R-:W-:Y:S04]  /*475e0*/  STL [R1+0x382c], R4 ;  /* 0x00382c0401007387 */ /* 0x000fe80000100800 */
[----:B------:R-:W-:Y:S04]  /*475f0*/  STL [R1+0x3828], R5 ;  /* 0x0038280501007387 */ /* 0x000fe80000100800 */
[----:B-1----:R-:W3:Y:S04]  /*47600*/  LDL.LU.64 R8, [R1+0x5a0] ;  /* 0x0005a00001087983 */ /* 0x002ee80000300a00 */
[----:B--2---:R-:W2:Y:S04]  /*47610*/  LDL.LU.64 R10, [R1+0x5a8] ;  /* 0x0005a800010a7983 */ /* 0x004ea80000300a00 */
[----:B------:R-:W2:Y:S04]  /*47620*/  LDL.LU.64 R28, [R1+0xe0] ;  /* 0x0000e000011c7983 */ /* 0x000ea80000300a00 */
[----:B0-----:R-:W-:Y:S04]  /*47630*/  STL [R1+0x37f4], R46 ;  /* 0x0037f42e01007387 */ /* 0x001fe80000100800 */
[----:B------:R-:W-:Y:S04]  /*47640*/  STL [R1+0x37f0], R47 ;  /* 0x0037f02f01007387 */ /* 0x000fe80000100800 */
[----:B------:R0:W-:Y:S04]  /*47650*/  STL.64 [R1+0x38e0], R44 ;  /* 0x0038e02c01007387 */ /* 0x0001e80000100a00 */
[----:B0-----:R-:W2:Y:S01]  /*47660*/  LDL.LU.64 R44, [R1+0x100] ;  /* 0x00010000012c7983 */ /* 0x001ea20000300a00 */
[----:B------:R-:W-:-:S02]  /*47670*/  IMAD.MOV.U32 R18, RZ, RZ, R36 ;  /* 0x000000ffff127224 */ /* 0x000fc400078e0024 */
[----:B------:R-:W-:Y:S01]  /*47680*/  IMAD.MOV.U32 R19, RZ, RZ, R37 ;  /* 0x000000ffff137224 */ /* 0x000fe200078e0025 */
[----:B----4-:R-:W-:-:S15]  /*47690*/  HMMA.16816.F32.BF16 R4, R40, R36, R20 ;  /* 0x000000242804723c */ /* 0x010fde0000041814 */
[----:B------:R-:W-:-:S04]  /*476a0*/  NOP ;  /* 0x0000000000007918 */ /* 0x000fc80000000000 */
[----:B------:R-:W-:Y:S04]  /*476b0*/  STL.64 [R1+0x5c0], R4 ;  /* 0x0005c00401007387 */ /* 0x000fe80000100a00 */
[----:B------:R3:W-:Y:S02]  /*476c0*/  STL.64 [R1+0x5c8], R6 ;  /* 0x0005c80601007387 */ /* 0x0007e40000100a00 */
[----:B---3--:R-:W-:Y:S02]  /*476d0*/  HMMA.16816.F32.BF16 R4, R40, R52, R12 ;  /* 0x000000342804723c */ /* 0x008fe4000004180c */
[----:B------:R-:W-:Y:S04]  /*476e0*/  STL.64 [R1+0x38a8], R18 ;  /* 0x0038a81201007387 */ /* 0x000fe80000100a00 */
[----:B------:R-:W-:-:S13]  /*476f0*/  STL.64 [R1+0x38a0], R16 ;  /* 0x0038a01001007387 */ /* 0x000fda0000100a00 */
[----:B------:R0:W-:Y:S04]  /*47700*/  STL.64 [R1+0x5b0], R4 ;  /* 0x0005b00401007387 */ /* 0x0001e80000100a00 */
[----:B------:R1:W-:Y:S04]  /*47710*/  STL.64 [R1+0x5b8], R6 ;  /* 0x0005b80601007387 */ /* 0x0003e80000100a00 */
[----:B0-----:R-:W3:Y:S04]  /*47720*/  LDL.LU.64 R4, [R1+0x590] ;  /* 0x0005900001047983 */ /* 0x001ee80000300a00 */
[----:B-1----:R-:W3:Y:S04]  /*47730*/  LDL.LU.64 R6, [R1+0x598] ;  /* 0x0005980001067983 */ /* 0x002ee80000300a00 */
[----:B------:R-:W4:Y:S04]  /*47740*/  LDL.LU.64 R32, [R1+0x580] ;  /* 0x0005800001207983 */ /* 0x000f280000300a00 */
[----:B------:R-:W4:Y:S01]  /*47750*/  LDL.LU.64 R34, [R1+0x588] ;  /* 0x0005880001227983 */ /* 0x000f220000300a00 */
[----:B--2---:R-:W-:Y:S01]  /*47760*/  HMMA.16816.F32.BF16 R16, R40, R48, R8 ;  /* 0x000000302810723c */ /* 0x004fe20000041808 */
[----:B------:R-:W-:-:S02]  /*47770*/  IMAD.MOV.U32 R15, RZ, RZ, R52 ;  /* 0x000000ffff0f7224 */ /* 0x000fc400078e0034 */
[----:B------:R-:W-:Y:S02]  /*47780*/  IMAD.MOV.U32 R14, RZ, RZ, R53 ;  /* 0x000000ffff0e7224 */ /* 0x000fe400078e0035 */
[----:B------:R-:W-:Y:S02]  /*47790*/  IMAD.MOV.U32 R52, RZ, RZ, R30 ;  /* 0x000000ffff347224 */ /* 0x000fe400078e001e */
[----:B------:R-:W-:Y:S01]  /*477a0*/  IMAD.MOV.U32 R53, RZ, RZ, R3 ;  /* 0x000000ffff357224 */ /* 0x000fe200078e0003 */
[----:B------:R-:W2:Y:S04]  /*477b0*/  LDL.LU.64 R36, [R1+0xd0] ;  /* 0x0000d00001247983 */ /* 0x000ea80000300a00 */
[----:B------:R-:W-:Y:S07]  /*477c0*/  STL.64 [R1+0x38d8], R52 ;  /* 0x0038d83401007387 */ /* 0x000fee0000100a00 */
[----:B------:R0:W-:Y:S04]  /*477d0*/  STL.64 [R1+0x5a0], R16 ;  /* 0x0005a01001007387 */ /* 0x0001e80000100a00 */
[----:B------:R1:W-:Y:S04]  /*477e0*/  STL.64 [R1+0x5a8], R18 ;  /* 0x0005a81201007387 */ /* 0x0003e80000100a00 */
[----:B0-----:R-:W2:Y:S04]  /*477f0*/  LDL.LU.64 R16, [R1+0x570] ;  /* 0x0005700001107983 */ /* 0x001ea80000300a00 */
[----:B-1----:R-:W2:Y:S04]  /*47800*/  LDL.LU.64 R18, [R1+0x578] ;  /* 0x0005780001127983 */ /* 0x002ea80000300a00 */
[----:B------:R-:W2:Y:S01]  /*47810*/  LDL.LU.64 R52, [R1+0xc0] ;  /* 0x0000c00001347983 */ /* 0x000ea20000300a00 */
[----:B------:R-:W-:-:S02]  /*47820*/  IMAD.MOV.U32 R8, RZ, RZ, R48 ;  /* 0x000000ffff087224 */ /* 0x000fc400078e0030 */
[----:B------:R-:W-:Y:S01]  /*47830*/  IMAD.MOV.U32 R12, RZ, RZ, R49 ;  /* 0x000000ffff0c7224 */ /* 0x000fe200078e0031 */
[----:B------:R-:W2:Y:S04]  /*47840*/  LDL.LU.64 R24, [R1+0x90] ;  /* 0x0000900001187983 */ /* 0x000ea80000300a00 */
[----:B------:R-:W2:Y:S01]  /*47850*/  LDL.LU.64 R48, [R1+0x80] ;  /* 0x0000800001307983 */ /* 0x000ea20000300a00 */
[----:B------:R-:W-:Y:S02]  /*47860*/  IMAD.MOV.U32 R13, RZ, RZ, R56 ;  /* 0x000000ffff0d7224 */ /* 0x000fe400078e0038 */
[----:B------:R-:W-:Y:S01]  /*47870*/  IMAD.MOV.U32 R9, RZ, RZ, R57 ;  /* 0x000000ffff097224 */ /* 0x000fe200078e0039 */
[C---:B---3--:R-:W-:Y:S08]  /*47880*/  HMMA.16816.F32.BF16 R4, R40.reuse, R44, R4 ;  /* 0x0000002c2804723c */ /* 0x048ff00000041804 */
[C---:B----4-:R-:W-:Y:S11]  /*47890*/  HMMA.16816.F32.BF16 R32, R40.reuse, R56, R32 ;  /* 0x000000382820723c */ /* 0x050ff60000041820 */
[----:B------:R-:W-:Y:S04]  /*478a0*/  STL.64 [R1+0x590], R4 ;  /* 0x0005900401007387 */ /* 0x000fe80000100a00 */
[----:B------:R-:W-:Y:S04]  /*478b0*/  STL.64 [R1+0x598], R6 ;  /* 0x0005980601007387 */ /* 0x000fe80000100a00 */
[----:B------:R0:W-:Y:S04]  /*478c0*/  STL.64 [R1+0x580], R32 ;  /* 0x0005802001007387 */ /* 0x0001e80000100a00 */
[----:B------:R1:W-:Y:S04]  /*478d0*/  STL.64 [R1+0x588], R34 ;  /* 0x0005882201007387 */ /* 0x0003e80000100a00 */
[----:B0-----:R-:W3:Y:S04]  /*478e0*/  LDL.LU.64 R32, [R1+0x560] ;  /* 0x0005600001207983 */ /* 0x001ee80000300a00 */
[----:B-1----:R-:W3:Y:S04]  /*478f0*/  LDL.LU.64 R34, [R1+0x568] ;  /* 0x0005680001227983 */ /* 0x002ee80000300a00 */
[----:B------:R-:W4:Y:S04]  /*47900*/  LDL.LU.64 R56, [R1+0x70] ;  /* 0x0000700001387983 */ /* 0x000f280000300a00 */
[----:B------:R-:W-:Y:S04]  /*47910*/  STL.64 [R1+0x38b8], R14 ;  /* 0x0038b80e01007387 */ /* 0x000fe80000100a00 */
[----:B------:R2:W-:Y:S02]  /*47920*/  STL.64 [R1+0x38b0], R12 ;  /* 0x0038b00c01007387 */ /* 0x0005e40000100a00 */
[----:B--2---:R-:W-:Y:S01]  /*47930*/  HMMA.16816.F32.BF16 R12, R40, R28, R16 ;  /* 0x0000001c280c723c */ /* 0x004fe20000041810 */
[----:B------:R-:W-:-:S02]  /*47940*/  IMAD.MOV.U32 R4, RZ, RZ, R44 ;  /* 0x000000ffff047224 */ /* 0x000fc400078e002c */
[----:B------:R-:W-:-:S15]  /*47950*/  IMAD.MOV.U32 R5, RZ, RZ, R45 ;  /* 0x000000ffff057224 */ /* 0x000fde00078e002d */
[----:B------:R-:W-:Y:S01]  /*47960*/  NOP ;  /* 0x0000000000007918 */ /* 0x000fe20000000000 */
[----:B------:R0:W-:Y:S04]  /*47970*/  STL.64 [R1+0x570], R12 ;  /* 0x0005700c01007387 */ /* 0x0001e80000100a00 */
[----:B------:R1:W-:Y:S04]  /*47980*/  STL.64 [R1+0x578], R14 ;  /* 0x0005780e01007387 */ /* 0x0003e80000100a00 */
[----:B------:R-:W2:Y:S04]  /*47990*/  LDL.LU.64 R44, [R1+0x550] ;  /* 0x00055000012c7983 */ /* 0x000ea80000300a00 */
[----:B------:R-:W2:Y:S01]  /*479a0*/  LDL.LU.64 R46, [R1+0x558] ;  /* 0x00055800012e7983 */ /* 0x000ea20000300a00 */
[----:B------:R-:W-:-:S02]  /*479b0*/  IMAD.MOV.U32 R11, RZ, RZ, R28 ;  /* 0x000000ffff0b7224 */ /* 0x000fc400078e001c */
[----:B------:R-:W-:Y:S02]  /*479c0*/  IMAD.MOV.U32 R10, RZ, RZ, R29 ;  /* 0x000000ffff0a7224 */ /* 0x000fe400078e001d */
[----:B------:R-:W4:Y:S04]  /*479d0*/  LDL.LU.64 R28, [R1+0x540] ;  /* 0x00054000011c7983 */ /* 0x000f280000300a00 */
[----:B------:R-:W4:Y:S04]  /*479e0*/  LDL.LU.64 R30, [R1+0x548] ;  /* 0x00054800011e7983 */ /* 0x000f280000300a00 */
[----:B------:R-:W4:Y:S04]  /*479f0*/  LDL.LU.64 R16, [R1+0x530] ;  /* 0x0005300001107983 */ /* 0x000f280000300a00 */
[----:B------:R-:W4:Y:S04]  /*47a00*/  LDL.LU.64 R18, [R1+0x538] ;  /* 0x0005380001127983 */ /* 0x000f280000300a00 */
[----:B0-----:R-:W4:Y:S04]  /*47a10*/  LDL.LU.64 R12, [R1+0x520] ;  /* 0x00052000010c7983 */ /* 0x001f280000300a00 */
[----:B-1----:R-:W4:Y:S04]  /*47a20*/  LDL.LU.64 R14, [R1+0x528] ;  /* 0x00052800010e7983 */ /* 0x002f280000300a00 */
[----:B------:R-:W-:Y:S04]  /*47a30*/  STL.64 [R1+0x38c8], R10 ;  /* 0x0038c80a01007387 */ /* 0x000fe80000100a00 */
[----:B------:R3:W-:Y:S01]  /*47a40*/  STL.64 [R1+0x38c0], R8 ;  /* 0x0038c00801007387 */ /* 0x0007e20000100a00 */
[----:B------:R-:W-:Y:S01]  /*47a50*/  IMAD.MOV.U32 R7, RZ, RZ, R36 ;  /* 0x000000ffff077224 */ /* 0x000fe200078e0024 */
[----:B------:R-:W-:Y:S01]  /*47a60*/  MOV R6, R37 ;  /* 0x0000002500067202 */ /* 0x000fe20000000f00 */
[----:B---3--:R-:W-:-:S15]  /*47a70*/  HMMA.16816.F32.BF16 R8, R40, R36, R32 ;  /* 0x000000242808723c */ /* 0x008fde0000041820 */
[----:B------:R-:W-:-:S04]  /*47a80*/  NOP ;  /* 0x0000000000007918 */ /* 0x000fc80000000000 */
[----:B------:R0:W-:Y:S04]  /*47a90*/  STL.64 [R1+0x560], R8 ;  /* 0x0005600801007387 */ /* 0x0001e80000100a00 */
[----:B------:R1:W-:Y:S04]  /*47aa0*/  STL.64 [R1+0x568], R10 ;  /* 0x0005680a01007387 */ /* 0x0003e80000100a00 */
[----:B0-----:R-:W3:Y:S04]  /*47ab0*/  LDL.LU.64 R8, [R1+0x510] ;  /* 0x0005100001087983 */ /* 0x001ee80000300a00 */
[----:B-1----:R-:W3:Y:S04]  /*47ac0*/  LDL.LU.64 R10, [R1+0x518] ;  /* 0x00051800010a7983 */ /* 0x002ee80000300a00 */
[----:B------:R-:W3:Y:S04]  /*47ad0*/  LDL.LU.64 R32, [R1+0x60] ;  /* 0x0000600001207983 */ /* 0x000ee80000300a00 */
[----:B------:R-:W3:Y:S01]  /*47ae0*/  LDL.LU.64 R36, [R1+0x50] ;  /* 0x0000500001247983 */ /* 0x000ee20000300a00 */
[----:B--2---:R-:W-:-:S15]  /*47af0*/  HMMA.16816.F32.BF16 R44, R40, R52, R44 ;  /* 0x00000034282c723c */ /* 0x004fde000004182c */
[----:B------:R-:W-:-:S04]  /*47b00*/  NOP ;  /* 0x0000000000007918 */ /* 0x000fc80000000000 */
[----:B------:R0:W-:Y:S04]  /*47b10*/  STL.64 [R1+0x550], R44 ;  /* 0x0005502c01007387 */ /* 0x0001e80000100a00 */
[----:B------:R1:W-:Y:S04]  /*47b20*/  STL.64 [R1+0x558], R46 ;  /* 0x0005582e01007387 */ /* 0x0003e80000100a00 */
[----:B0-----:R-:W2:Y:S01]  /*47b30*/  LDL.LU.64 R44, [R1+0x38e0] ;  /* 0x0038e000012c7983 */ /* 0x001ea20000300a00 */
[----:B-1----:R-:W-:Y:S02]  /*47b40*/  IMAD.MOV.U32 R46, RZ, RZ, R52 ;  /* 0x000000ffff2e7224 */ /* 0x002fe400078e0034 */
[----:B------:R-:W-:-:S02]  /*47b50*/  IMAD.MOV.U32 R47, RZ, RZ, R53 ;  /* 0x000000ffff2f7224 */ /* 0x000fc400078e0035 */
[----:B------:R-:W2:Y:S01]  /*47b60*/  LDL.LU.64 R52, [R1+0x38d8] ;  /* 0x0038d80001347983 */ /* 0x000ea20000300a00 */
[----:B------:R-:W-:Y:S01]  /*47b70*/  MOV R20, R2 ;  /* 0x0000000200147202 */ /* 0x000fe20000000f00 */
[----:B------:R-:W-:-:S07]  /*47b80*/  IMAD.MOV.U32 R21, RZ, RZ, R0 ;  /* 0x000000ffff157224 */ /* 0x000fce00078e0000 */
[----:B----4-:R-:W-:Y:S01]  /*47b90*/  HMMA.16816.F32.BF16 R20, R40, R20, R28 ;  /* 0x000000142814723c */ /* 0x010fe2000004181c */
[----:B------:R-:W4:-:S15]  /*47ba0*/  LDL.LU.64 R28, [R1+0x38d0] ;  /* 0x0038d000011c7983 */ /* 0x000f1e0000300a00 */
[----:B------:R-:W-:-:S03]  /*47bb0*/  NOP ;  /* 0x0000000000007918 */ /* 0x000fc60000000000 */
[----:B------:R-:W-:Y:S04]  /*47bc0*/  STL.64 [R1+0x540], R20 ;  /* 0x0005401401007387 */ /* 0x000fe80000100a00 */
[----:B------:R2:W-:Y:S02]  /*47bd0*/  STL.64 [R1+0x548], R22 ;  /* 0x0005481601007387 */ /* 0x0005e40000100a00 */
[C---:B--2---:R-:W-:Y:S02]  /*47be0*/  HMMA.16816.F32.BF16 R20, R40.reuse, R52, R16 ;  /* 0x000000342814723c */ /* 0x044fe40000041810 */
[----:B------:R-:W2:Y:S04]  /*47bf0*/  LDL.LU.64 R16, [R1+0x500] ;  /* 0x0005000001107983 */ /* 0x000ea80000300a00 */
[----:B------:R-:W2:Y:S02]  /*47c00*/  LDL.LU.64 R18, [R1+0x508] ;  /* 0x0005080001127983 */ /* 0x000ea40000300a00 */
[C---:B------:R-:W-:Y:S08]  /*47c10*/  HMMA.16816.F32.BF16 R12, R40.reuse, R24, R12 ;  /* 0x00000018280c723c */ /* 0x040ff0000004180c */
[----:B---3--:R-:W-:Y:S01]  /*47c20*/  HMMA.16816.F32.BF16 R8, R40, R48, R8 ;  /* 0x000000302808723c */ /* 0x008fe20000041808 */
[----:B------:R-:W-:-:S02]  /*47c30*/  IMAD.MOV.U32 R0, RZ, RZ, R25 ;  /* 0x000000ffff007224 */ /* 0x000fc400078e0019 */
[----:B------:R-:W-:Y:S01]  /*47c40*/  IMAD.MOV.U32 R2, RZ, RZ, R24 ;  /* 0x000000ffff027224 */ /* 0x000fe200078e0018 */
[----:B------:R-:W-:Y:S04]  /*47c50*/  STL.64 [R1+0x530], R20 ;  /* 0x0005301401007387 */ /* 0x000fe80000100a00 */
[----:B------:R-:W-:Y:S04]  /*47c60*/  STL.64 [R1+0x538], R22 ;  /* 0x0005381601007387 */ /* 0x000fe80000100a00 */
[----:B------:R-:W3:Y:S04]  /*47c70*/  LDL.LU.64 R52, [R1+0x40] ;  /* 0x0000400001347983 */ /* 0x000ee80000300a00 */
[----:B------:R-:W-:Y:S04]  /*47c80*/  STL.64 [R1+0x520], R12 ;  /* 0x0005200c01007387 */ /* 0x000fe80000100a00 */
[----:B------:R-:W-:Y:S04]  /*47c90*/  STL.64 [R1+0x528], R14 ;  /* 0x0005280e01007387 */ /* 0x000fe80000100a00 */
[----:B------:R-:W-:Y:S04]  /*47ca0*/  STL [R1+0x37ac], R0 ;  /* 0x0037ac0001007387 */ /* 0x000fe80000100800 */
[----:B------:R-:W-:Y:S04]  /*47cb0*/  STL [R1+0x37a8], R2 ;  /* 0x0037a80201007387 */ /* 0x000fe80000100800 */
[----:B------:R0:W-:Y:S04]  /*47cc0*/  STL.64 [R1+0x510], R8 ;  /* 0x0005100801007387 */ /* 0x0001e80000100a00 */
[----:B------:R1:W-:Y:S01]  /*47cd0*/  STL.64 [R1+0x518], R10 ;  /* 0x0005180a01007387 */ /* 0x0003e20000100a00 */
[----:B------:R-:W-:-:S02]  /*47ce0*/  IMAD.MOV.U32 R3, RZ, RZ, R49 ;  /* 0x000000ffff037224 */ /* 0x000fc400078e0031 */
[----:B------:R-:W-:Y:S01]  /*47cf0*/  IMAD.MOV.U32 R30, RZ, RZ, R48 ;  /* 0x000000ffff1e7224 */ /* 0x000fe200078e0030 */
[----:B0-----:R-:W3:Y:S04]  /*47d00*/  LDL.LU.64 R8, [R1+0x4f0] ;  /* 0x0004f00001087983 */ /* 0x001ee80000300a00 */
[----:B-1----:R-:W3:Y:S04]  /*47d10*/  LDL.LU.64 R10, [R1+0x4f8] ;  /* 0x0004f800010a7983 */ /* 0x002ee80000300a00 */
[----:B------:R-:W4:Y:S04]  /*47d20*/  LDL.LU.64 R12, [R1+0x4e0] ;  /* 0x0004e000010c7983 */ /* 0x000f280000300a00 */
[----:B------:R-:W4:Y:S04]  /*47d30*/  LDL.LU.64 R14, [R1+0x4e8] ;  /* 0x0004e800010e7983 */ /* 0x000f280000300a00 */
[----:B------:R-:W4:Y:S04]  /*47d40*/  LDL.LU.64 R24, [R1+0x30] ;  /* 0x0000300001187983 */ /* 0x000f280000300a00 */
[----:B------:R-:W-:Y:S04]  /*47d50*/  STL [R1+0x37b4], R3 ;  /* 0x0037b40301007387 */ /* 0x000fe80000100800 */
[----:B------:R-:W-:Y:S01]  /*47d60*/  STL [R1+0x37b0], R30 ;  /* 0x0037b01e01007387 */ /* 0x000fe20000100800 */
[----:B--2---:R-:W-:-:S15]  /*47d70*/  HMMA.16816.F32.BF16 R16, R40, R56, R16 ;  /* 0x000000382810723c */ /* 0x004fde0000041810 */
[----:B------:R-:W-:-:S04]  /*47d80*/  NOP ;  /* 0x0000000000007918 */ /* 0x000fc80000000000 */
[----:B------:R0:W-:Y:S04]  /*47d90*/  STL.64 [R1+0x500], R16 ;  /* 0x0005001001007387 */ /* 0x0001e80000100a00 */
[----:B------:R1:W-:Y:S04]  /*47da0*/  STL.64 [R1+0x508], R18 ;  /* 0x0005081201007387 */ /* 0x0003e80000100a00 */
[----:B0-----:R-:W2:Y:S04]  /*47db0*/  LDL.LU.64 R16, [R1+0x4d0] ;  /* 0x0004d00001107983 */ /* 0x001ea80000300a00 */
[----:B-1----:R-:W2:Y:S01]  /*47dc0*/  LDL.LU.64 R18, [R1+0x4d8] ;  /* 0x0004d80001127983 */ /* 0x002ea20000300a00 */
[----:B------:R-:W-:-:S02]  /*47dd0*/  IMAD.MOV.U32 R31, RZ, RZ, R57 ;  /* 0x000000ffff1f7224 */ /* 0x000fc400078e0039 */
[----:B------:R-:W-:Y:S01]  /*47de0*/  IMAD.MOV.U32 R61, RZ, RZ, R56 ;  /* 0x000000ffff3d7224 */ /* 0x000fe200078e0038 */
[----:B------:R-:W2:Y:S04]  /*47df0*/  LDL.LU.64 R20, [R1+0x20] ;  /* 0x0000200001147983 */ /* 0x000ea80000300a00 */
[----:B------:R-:W2:Y:S01]  /*47e00*/  LDL.LU.64 R48, [R1+0x10] ;  /* 0x0000100001307983 */ /* 0x000ea20000300a00 */
[C---:B---3--:R-:W-:Y:S08]  /*47e10*/  HMMA.16816.F32.BF16 R8, R40.reuse, R32, R8 ;  /* 0x000000202808723c */ /* 0x048ff00000041808 */
[----:B----4-:R-:W-:Y:S01]  /*47e20*/  HMMA.16816.F32.BF16 R12, R40, R36, R12 ;  /* 0x00000024280c723c */ /* 0x010fe2000004180c */
[----:B------:R-:W3:Y:S04]  /*47e30*/  LDL.LU.64 R56, [R1] ;  /* 0x0000000001387983 */ /* 0x000ee80000300a00 */
[----:B------:R-:W-:Y:S04]  /*47e40*/  STL [R1+0x37bc], R31 ;  /* 0x0037bc1f01007387 */ /* 0x000fe80000100800 */
[----:B------:R-:W-:Y:S01]  /*47e50*/  STL [R1+0x37b8], R61 ;  /* 0x0037b83d01007387 */ /* 0x000fe20000100800 */
[----:B------:R-:W-:Y:S01]  /*47e60*/  IMAD.MOV.U32 R60, RZ, RZ, R33 ;  /* 0x000000ffff3c7224 */ /* 0x000fe200078e0021 */
[----:B------:R-:W-:Y:S01]  /*47e70*/  MOV R2, R32 ;  /* 0x0000002000027202 */ /* 0x000fe20000000f00 */
[----:B------:R-:W-:-:S02]  /*47e80*/  IMAD.MOV.U32 R0, RZ, RZ, R37 ;  /* 0x000000ffff007224 */ /* 0x000fc400078e0025 */
[----:B------:R-:W-:Y:S01]  /*47e90*/  IMAD.MOV.U32 R30, RZ, RZ, R36 ;  /* 0x000000ffff1e7224 */ /* 0x000fe200078e0024 */
[----:B------:R-:W-:Y:S04]  /*47ea0*/  STL.64 [R1+0x4f0], R8 ;  /* 0x0004f00801007387 */ /* 0x000fe80000100a00 */
[----:B------:R0:W-:Y:S04]  /*47eb0*/  STL.64 [R1+0x4f8], R10 ;  /* 0x0004f80a01007387 */ /* 0x0001e80000100a00 */
[----:B0-----:R-:W4:Y:S04]  /*47ec0*/  LDL.LU.64 R10, [R1+0x38c8] ;  /* 0x0038c800010a7983 */ /* 0x001f280000300a00 */
[----:B------:R-:W3:Y:S04]  /*47ed0*/  LDL.LU.64 R8, [R1+0x38c0] ;  /* 0x0038c00001087983 */ /* 0x000ee80000300a00 */
[----:B------:R-:W-:Y:S04]  /*47ee0*/  STL [R1+0x37c4], R60 ;  /* 0x0037c43c01007387 */ /* 0x000fe80000100800 */
[----:B------:R-:W-:Y:S04]  /*47ef0*/  STL [R1+0x37c0], R2 ;  /* 0x0037c00201007387 */ /* 0x000fe80000100800 */
[----:B------:R0:W-:Y:S04]  /*47f00*/  STL.64 [R1+0x4e0], R12 ;  /* 0x0004e00c01007387 */ /* 0x0001e80000100a00 */
[----:B------:R1:W-:Y:S04]  /*47f10*/  STL.64 [R1+0x4e8], R14 ;  /* 0x0004e80e01007387 */ /* 0x0003e80000100a00 */
[----:B0-----:R-:W3:Y:S04]  /*47f20*/  LDL.LU.64 R12, [R1+0x4c0] ;  /* 0x0004c000010c7983 */ /* 0x001ee80000300a00 */
[----:B-1----:R-:W3:Y:S04]  /*47f30*/  LDL.LU.64 R14, [R1+0x4c8] ;  /* 0x0004c800010e7983 */ /* 0x002ee80000300a00 */
[----:B------:R-:W-:Y:S04]  /*47f40*/  STL [R1+0x37cc], R0 ;  /* 0x0037cc0001007387 */ /* 0x000fe80000100800 */
[----:B------:R-:W-:Y:S01]  /*47f50*/  STL [R1+0x37c8], R30 ;  /* 0x0037c81e01007387 */ /* 0x000fe20000100800 */
[----:B------:R-:W-:-:S02]  /*47f60*/  IMAD.MOV.U32 R61, RZ, RZ, R52 ;  /* 0x000000ffff3d7224 */ /* 0x000fc400078e0034 */
[----:B------:R-:W-:Y:S01]  /*47f70*/  IMAD.MOV.U32 R3, RZ, RZ, R53 ;  /* 0x000000ffff037224 */ /* 0x000fe200078e0035 */
[----:B--2---:R-:W-:-:S15]  /*47f80*/  HMMA.16816.F32.BF16 R16, R40, R52, R16 ;  /* 0x000000342810723c */ /* 0x004fde0000041810 */
[----:B------:R-:W-:-:S04]  /*47f90*/  NOP ;  /* 0x0000000000007918 */ /* 0x000fc80000000000 */
[----:B------:R0:W-:Y:S04]  /*47fa0*/  STL.64 [R1+0x4d0], R16 ;  /* 0x0004d01001007387 */ /* 0x0001e80000100a00 */
[----:B------:R1:W-:Y:S04]  /*47fb0*/  STL.64 [R1+0x4d8], R18 ;  /* 0x0004d81201007387 */ /* 0x0003e80000100a00 */
[----:B0-----:R-:W2:Y:S04]  /*47fc0*/  LDL.LU.64 R16, [R1+0x4b0] ;  /* 0x0004b00001107983 */ /* 0x001ea80000300a00 */
[----:B-1----:R-:W2:Y:S04]  /*47fd0*/  LDL.LU.64 R18, [R1+0x4b8] ;  /* 0x0004b80001127983 */ /* 0x002ea80000300a00 */
[----:B------:R-:W4:Y:S04]  /*47fe0*/  LDL.LU.64 R36, [R1+0x4a0] ;  /* 0x0004a00001247983 */ /* 0x000f280000300a00 */
[----:B------:R-:W4:Y:S04]  /*47ff0*/  LDL.LU.64 R38, [R1+0x4a8] ;  /* 0x0004a80001267983 */ /* 0x000f280000300a00 */
[----:B------:R-:W4:Y:S04]  /*48000*/  LDL.LU.64 R52, [R1+0x490] ;  /* 0x0004900001347983 */ /* 0x000f280000300a00 */
[----:B------:R-:W4:Y:S04]  /*48010*/  LDL.LU.64 R54, [R1+0x498] ;  /* 0x0004980001367983 */ /* 0x000f280000300a00 */
[----:B------:R-:W4:Y:S04]  /*48020*/  LDL.LU.64 R32, [R1+0x480] ;  /* 0x0004800001207983 */ /* 0x000f280000300a00 */
[----:B------:R-:W4:Y:S01]  /*48030*/  LDL.LU.64 R34, [R1+0x488] ;  /* 0x0004880001227983 */ /* 0x000f220000300a00 */
[----:B---3--:R-:W-:Y:S03]  /*48040*/  HMMA.16816.F32.BF16 R12, R40, R24, R12 ;  /* 0x00000018280c723c */ /* 0x008fe6000004180c */
[----:B------:R-:W-:Y:S04]  /*48050*/  STL [R1+0x37d4], R3 ;  /* 0x0037d40301007387 */ /* 0x000fe80000100800 */
[----:B------:R-:W-:Y:S01]  /*48060*/  STL [R1+0x37d0], R61 ;  /* 0x0037d03d01007387 */ /* 0x000fe20000100800 */
[----:B------:R-:W-:-:S02]  /*48070*/  IMAD.MOV.U32 R2, RZ, RZ, R24 ;  /* 0x000000ffff027224 */ /* 0x000fc400078e0018 */
[----:B------:R-:W-:Y:S02]  /*48080*/  IMAD.MOV.U32 R31, RZ, RZ, R25 ;  /* 0x000000ffff1f7224 */ /* 0x000fe400078e0019 */
[----:B------:R-:W-:Y:S01]  /*48090*/  IMAD.MOV.U32 R30, RZ, RZ, R20 ;  /* 0x000000ffff1e7224 */ /* 0x000fe200078e0014 */
[----:B------:R-:W-:-:S06]  /*480a0*/  MOV R60, R21 ;  /* 0x00000015003c7202 */ /* 0x000fcc0000000f00 */
[----:B------:R-:W-:Y:S04]  /*480b0*/  STL.64 [R1+0x4c0], R12 ;  /* 0x0004c00c01007387 */ /* 0x000fe80000100a00 */
[----:B------:R0:W-:Y:S04]  /*480c0*/  STL.64 [R1+0x4c8], R14 ;  /* 0x0004c80e01007387 */ /* 0x0001e80000100a00 */
[----:B0-----:R-:W3:Y:S04]  /*480d0*/  LDL.LU.64 R14, [R1+0x38b8] ;  /* 0x0038b800010e7983 */ /* 0x001ee80000300a00 */
[----:B------:R-:W3:Y:S04]  /*480e0*/  LDL.LU.64 R12, [R1+0x38b0] ;  /* 0x0038b000010c7983 */ /* 0x000ee80000300a00 */
[----:B------:R-:W3:Y:S04]  /*480f0*/  LDL.LU.64 R24, [R1+0x470] ;  /* 0x0004700001187983 */ /* 0x000ee80000300a00 */
[----:B------:R-:W3:Y:S04]  /*48100*/  LDL.LU.64 R26, [R1+0x478] ;  /* 0x00047800011a7983 */ /* 0x000ee80000300a00 */
[----:B------:R0:W-:Y:S01]  /*48110*/  STL [R1+0x37d8], R2 ;  /* 0x0037d80201007387 */ /* 0x0001e20000100800 */
[----:B------:R-:W-:-:S02]  /*48120*/  IMAD.MOV.U32 R61, RZ, RZ, R48 ;  /* 0x000000ffff3d7224 */ /* 0x000fc400078e0030 */
[----:B------:R-:W-:Y:S02]  /*48130*/  IMAD.MOV.U32 R0, RZ, RZ, R49 ;  /* 0x000000ffff007224 */ /* 0x000fe400078e0031 */
[----:B------:R-:W-:Y:S02]  /*48140*/  IMAD.MOV.U32 R3, RZ, RZ, R57 ;  /* 0x000000ffff037224 */ /* 0x000fe400078e0039 */
[----:B0-----:R-:W-:Y:S01]  /*48150*/  IMAD.MOV.U32 R2, RZ, RZ, R56 ;  /* 0x000000ffff027224 */ /* 0x001fe200078e0038 */
[C---:B--2---:R-:W-:Y:S08]  /*48160*/  HMMA.16816.F32.BF16 R16, R40.reuse, R20, R16 ;  /* 0x000000142810723c */ /* 0x044ff00000041810 */
[C---:B----4-:R-:W-:Y:S08]  /*48170*/  HMMA.16816.F32.BF16 R36, R40.reuse, R48, R36 ;  /* 0x000000302824723c */ /* 0x050ff00000041824 */
[C---:B------:R-:W-:Y:S03]  /*48180*/  HMMA.16816.F32.BF16 R52, R40.reuse, R56, R52 ;  /* 0x000000382834723c */ /* 0x040fe60000041834 */
[----:B------:R-:W-:Y:S04]  /*48190*/  STL.64 [R1+0x4b0], R16 ;  /* 0x0004b01001007387 */ /* 0x000fe80000100a00 */
[----:B------:R0:W-:Y:S04]  /*481a0*/  STL.64 [R1+0x4b8], R18 ;  /* 0x0004b81201007387 */ /* 0x0001e80000100a00 */
[----:B0-----:R-:W2:Y:S04]  /*481b0*/  LDL.LU.64 R18, [R1+0x38a8] ;  /* 0x0038a80001127983 */ /* 0x001ea80000300a00 */
[----:B------:R-:W4:Y:S04]  /*481c0*/  LDL.LU.64 R16, [R1+0x38a0] ;  /* 0x0038a00001107983 */ /* 0x000f280000300a00 */
[----:B------:R-:W2:Y:S04]  /*481d0*/  LDL.LU.64 R22, [R1+0x3898] ;  /* 0x0038980001167983 */ /* 0x000ea80000300a00 */
        /* <DEDUP_REMOVED lines=10> */
[----:B------:R-:W3:Y:S04]  /*48280*/  LDL.LU.64 R52, [R1+0x3860] ;  /* 0x0038600001347983 */ /* 0x000ee80000300a00 */
[----:B------:R-:W2:Y:S04]  /*48290*/  LDL.LU.64 R58, [R1+0x3858] ;  /* 0x00385800013a7983 */ /* 0x000ea80000300a00 */
        /* <DEDUP_REMOVED lines=9> */
[----:B0-----:R-:W4:Y:S04]  /*48330*/  LDL.LU.64 R56, [R1+0x460] ;  /* 0x0004600001387983 */ /* 0x001f280000300a00 */
[----:B------:R-:W4:Y:S01]  /*48340*/  LDL.LU.64 R58, [R1+0x468] ;  /* 0x00046800013a7983 */ /* 0x000f220000300a00 */
[----:B---3--:R-:W-:-:S15]  /*48350*/  HMMA.16816.F32.BF16 R24, R40, R52, R24 ;  /* 0x000000342818723c */ /* 0x008fde0000041818 */
[----:B------:R-:W-:-:S04]  /*48360*/  NOP ;  /* 0x0000000000007918 */ /* 0x000fc80000000000 */
[----:B------:R0:W-:Y:S04]  /*48370*/  STL.64 [R1+0x470], R24 ;  /* 0x0004701801007387 */ /* 0x0001e80000100a00 */
[----:B------:R1:W-:Y:S04]  /*48380*/  STL.64 [R1+0x478], R26 ;  /* 0x0004781a01007387 */ /* 0x0003e80000100a00 */
[----:B0-----:R-:W3:Y:S04]  /*48390*/  LDL.LU.64 R24, [R1+0x440] ;  /* 0x0004400001187983 */ /* 0x001ee80000300a00 */
[----:B-1----:R-:W3:Y:S04]  /*483a0*/  LDL.LU.64 R26, [R1+0x448] ;  /* 0x00044800011a7983 */ /* 0x002ee80000300a00 */
[----:B------:R-:W-:Y:S04]  /*483b0*/  STL.64 [R1+0x36a0], R54 ;  /* 0x0036a03601007387 */ /* 0x000fe80000100a00 */
[----:B------:R4:W-:Y:S01]  /*483c0*/  STL.64 [R1+0x3698], R52 ;  /* 0x0036983401007387 */ /* 0x0009e20000100a00 */
[C---:B--2---:R-:W-:Y:S08]  /*483d0*/  HMMA.16816.F32.BF16 R32, R40.reuse, R36, R32 ;  /* 0x000000242820723c */ /* 0x044ff00000041820 */
[----:B----4-:R-:W-:Y:S01]  /*483e0*/  HMMA.16816.F32.BF16 R52, R40, R48, R56 ;  /* 0x000000302834723c */ /* 0x010fe20000041838 */
[----:B------:R-:W2:Y:S04]  /*483f0*/  LDL.LU.64 R56, [R1+0x410] ;  /* 0x0004100001387983 */ /* 0x000ea80000300a00 */
[----:B------:R-:W2:-:S14]  /*48400*/  LDL.LU.64 R58, [R1+0x418] ;  /* 0x00041800013a7983 */ /* 0x000e9c0000300a00 */
[----:B------:R0:W-:Y:S04]  /*48410*/  STL.64 [R1+0x460], R52 ;  /* 0x0004603401007387 */ /* 0x0001e80000100a00 */
[----:B------:R1:W-:Y:S04]  /*48420*/  STL.64 [R1+0x468], R54 ;  /* 0x0004683601007387 */ /* 0x0003e80000100a00 */
[----:B0-----:R-:W4:Y:S04]  /*48430*/  LDL.LU.64 R52, [R1+0x400] ;  /* 0x0004000001347983 */ /* 0x001f280000300a00 */
[----:B-1----:R-:W4:Y:S04]  /*48440*/  LDL.LU.64 R54, [R1+0x408] ;  /* 0x0004080001367983 */ /* 0x002f280000300a00 */
[----:B------:R-:W-:Y:S04]  /*48450*/  STL.64 [R1+0x3690], R50 ;  /* 0x0036903201007387 */ /* 0x000fe80000100a00 */
[----:B------:R0:W-:Y:S04]  /*48460*/  STL.64 [R1+0x3688], R48 ;  /* 0x0036883001007387 */ /* 0x0001e80000100a00 */
[----:B0-----:R-:W2:Y:S04]  /*48470*/  LDL.LU.64 R48, [R1+0x420] ;  /* 0x0004200001307983 */ /* 0x001ea80000300a00 */
[----:B------:R-:W2:Y:S04]  /*48480*/  LDL.LU.64 R50, [R1+0x428] ;  /* 0x0004280001327983 */ /* 0x000ea80000300a00 */
[----:B------:R-:W-:Y:S04]  /*48490*/  STL.64 [R1+0x450], R32 ;  /* 0x0004502001007387 */ /* 0x000fe80000100a00 */
[----:B------:R0:W-:Y:S04]  /*484a0*/  STL.64 [R1+0x458], R34 ;  /* 0x0004582201007387 */ /* 0x0001e80000100a00 */
[----:B0-----:R-:W2:Y:S04]  /*484b0*/  LDL.LU.64 R34, [R1+0x3848] ;  /* 0x0038480001227983 */ /* 0x001ea80000300a00 */
[----:B------:R-:W3:Y:S04]  /*484c0*/  LDL.LU.64 R32, [R1+0x3840] ;  /* 0x0038400001207983 */ /* 0x000ee80000300a00 */
[----:B------:R-:W-:Y:S04]  /*484d0*/  STL.64 [R1+0x3680], R38 ;  /* 0x0036802601007387 */ /* 0x000fe80000100a00 */
[----:B------:R0:W-:Y:S04]  /*484e0*/  STL.64 [R1+0x3678], R36 ;  /* 0x0036782401007387 */ /* 0x0001e80000100a00 */
[----:B0-----:R-:W2:Y:S04]  /*484f0*/  LDL.LU.64 R36, [R1+0x430] ;  /* 0x0004300001247983 */ /* 0x001ea80000300a00 */
[----:B------:R-:W2:Y:S01]  /*48500*/  LDL.LU.64 R38, [R1+0x438] ;  /* 0x0004380001267983 */ /* 0x000ea20000300a00 */
[----:B---3--:R-:W-:-:S15]  /*48510*/  HMMA.16816.F32.BF16 R24, R40, R32, R24 ;  /* 0x000000202818723c */ /* 0x008fde0000041818 */
[----:B------:R-:W-:-:S04]  /*48520*/  NOP ;  /* 0x0000000000007918 */ /* 0x000fc80000000000 */
[----:B------:R-:W-:Y:S04]  /*48530*/  STL.64 [R1+0x440], R24 ;  /* 0x0004401801007387 */ /* 0x000fe80000100a00 */
[----:B------:R0:W-:Y:S04]  /*48540*/  STL.64 [R1+0x448], R26 ;  /* 0x0004481a01007387 */ /* 0x0001e80000100a00 */
[----:B0-----:R-:W3:Y:S04]  /*48550*/  LDL.LU.64 R26, [R1+0x3838] ;  /* 0x00383800011a7983 */ /* 0x001ee80000300a00 */
[----:B------:R-:W3:Y:S04]  /*48560*/  LDL.LU.64 R24, [R1+0x3830] ;  /* 0x0038300001187983 */ /* 0x000ee80000300a00 */
[----:B--2---:R-:W-:Y:S04]  /*48570*/  STL.64 [R1+0x3670], R34 ;  /* 0x0036702201007387 */ /* 0x004fe80000100a00 */
[----:B------:R0:W-:Y:S04]  /*48580*/  STL.64 [R1+0x3668], R32 ;  /* 0x0036682001007387 */ /* 0x0001e80000100a00 */
[----:B------:R-:W-:Y:S04]  /*48590*/  STL.64 [R1+0x3660], R28 ;  /* 0x0036601c01007387 */ /* 0x000fe80000100a00 */
[----:B------:R3:W-:Y:S01]  /*485a0*/  STL.64 [R1+0x37e0], R30 ;  /* 0x0037e01e01007387 */ /* 0x0007e20000100a00 */
[----:B0-----:R-:W-:-:S15]  /*485b0*/  HMMA.16816.F32.BF16 R32, R40, R28, R36 ;  /* 0x0000001c2820723c */ /* 0x001fde0000041824 */
[----:B------:R-:W-:-:S04]  /*485c0*/  NOP ;  /* 0x0000000000007918 */ /* 0x000fc80000000000 */
[----:B------:R-:W-:Y:S04]  /*485d0*/  STL.64 [R1+0x430], R32 ;  /* 0x0004302001007387 */ /* 0x000fe80000100a00 */
[----:B------:R-:W-:Y:S01]  /*485e0*/  STL.64 [R1+0x438], R34 ;  /* 0x0004382201007387 */ /* 0x000fe20000100a00 */
[C---:B---3--:R-:W-:Y:S03]  /*485f0*/  HMMA.16816.F32.BF16 R28, R40.reuse, R24, R48 ;  /* 0x00000018281c723c */ /* 0x048fe60000041830 */
[----:B------:R-:W-:Y:S04]  /*48600*/  STL.64 [R1+0x3658], R26 ;  /* 0x0036581a01007387 */ /* 0x000fe80000100a00 */
[----:B------:R0:W-:Y:S02]  /*48610*/  STL.64 [R1+0x3650], R24 ;  /* 0x0036501801007387 */ /* 0x0001e40000100a00 */
[C---:B0-----:R-:W-:Y:S10]  /*48620*/  HMMA.16816.F32.BF16 R24, R40.reuse, R20, R56 ;  /* 0x000000142818723c */ /* 0x041ff40000041838 */
[----:B------:R-:W-:Y:S04]  /*48630*/  STL.64 [R1+0x420], R28 ;  /* 0x0004201c01007387 */ /* 0x000fe80000100a00 */
[----:B------:R-:W-:Y:S04]  /*48640*/  STL.64 [R1+0x428], R30 ;  /* 0x0004281e01007387 */ /* 0x000fe80000100a00 */
[----:B------:R-:W-:Y:S04]  /*48650*/  STL.64 [R1+0x3648], R22 ;  /* 0x0036481601007387 */ /* 0x000fe80000100a00 */
[----:B------:R4:W-:Y:S02]  /*48660*/  STL.64 [R1+0x3640], R20 ;  /* 0x0036401401007387 */ /* 0x0009e40000100a00 */
[----:B----4-:R-:W-:Y:S02]  /*48670*/  HMMA.16816.F32.BF16 R20, R40, R16, R52 ;  /* 0x000000102814723c */ /* 0x010fe40000041834 */
[----:B------:R0:W-:Y:S04]  /*48680*/  STL.64 [R1+0x410], R24 ;  /* 0x0004101801007387 */ /* 0x0001e80000100a00 */
[----:B------:R-:W-:Y:S04]  /*48690*/  STL.64 [R1+0x418], R26 ;  /* 0x0004181a01007387 */ /* 0x000fe80000100a00 */
[----:B------:R-:W2:Y:S04]  /*486a0*/  LDL.LU.64 R52, [R1+0x3f0] ;  /* 0x0003f00001347983 */ /* 0x000ea80000300a00 */
[----:B------:R-:W2:Y:S01]  /*486b0*/  LDL.LU.64 R54, [R1+0x3f8] ;  /* 0x0003f80001367983 */ /* 0x000ea20000300a00 */
[----:B------:R-:W-:-:S02]  /*486c0*/  IMAD.MOV.U32 R56, RZ, RZ, R4 ;  /* 0x000000ffff387224 */ /* 0x000fc400078e0004 */
[----:B------:R-:W-:Y:S01]  /*486d0*/  IMAD.MOV.U32 R57, RZ, RZ, R5 ;  /* 0x000000ffff397224 */ /* 0x000fe200078e0005 */
[----:B------:R-:W-:Y:S01]  /*486e0*/  MOV R48, R18 ;  /* 0x0000001200307202 */ /* 0x000fe20000000f00 */
[----:B------:R-:W-:Y:S02]  /*486f0*/  IMAD.MOV.U32 R49, RZ, RZ, R19 ;  /* 0x000000ffff317224 */ /* 0x000fe400078e0013 */
[----:B0-----:R-:W-:Y:S01]  /*48700*/  IMAD.MOV.U32 R24, RZ, RZ, R8 ;  /* 0x000000ffff187224 */ /* 0x001fe200078e0008 */
[----:B------:R0:W-:Y:S04]  /*48710*/  STL.64 [R1+0x400], R20 ;  /* 0x0004001401007387 */ /* 0x0001e80000100a00 */
[----:B------:R-:W-:Y:S04]  /*48720*/  STL.64 [R1+0x408], R22 ;  /* 0x0004081601007387 */ /* 0x000fe80000100a00 */
[----:B------:R-:W3:Y:S04]  /*48730*/  LDL.LU R4, [R1+0x382c] ;  /* 0x00382c0001047983 */ /* 0x000ee80000300800 */
[----:B------:R-:W3:Y:S04]  /*48740*/  LDL.LU R5, [R1+0x3828] ;  /* 0x0038280001057983 */ /* 0x000ee80000300800 */
[----:B------:R-:W4:Y:S04]  /*48750*/  LDL.LU.64 R32, [R1+0x3e0] ;  /* 0x0003e00001207983 */ /* 0x000f280000300a00 */
[----:B------:R-:W4:Y:S04]  /*48760*/  LDL.LU.64 R34, [R1+0x3e8] ;  /* 0x0003e80001227983 */ /* 0x000f280000300a00 */
[----:B------:R-:W-:Y:S04]  /*48770*/  STL.64 [R1+0x37e8], R56 ;  /* 0x0037e83801007387 */ /* 0x000fe80000100a00 */
[----:B------:R-:W4:Y:S01]  /*48780*/  LDL.LU R8, [R1+0x3824] ;  /* 0x0038240001087983 */ /* 0x000f220000300800 */
[----:B------:R-:W-:-:S03]  /*48790*/  IMAD.MOV.U32 R25, RZ, RZ, R12 ;  /* 0x000000ffff197224 */ /* 0x000fc600078e000c */
[----:B------:R-:W2:Y:S04]  /*487a0*/  LDL.LU R12, [R1+0x3820] ;  /* 0x00382000010c7983 */ /* 0x000ea80000300800 */
[----:B------:R-:W2:Y:S04]  /*487b0*/  LDL.LU R18, [R1+0x381c] ;  /* 0x00381c0001127983 */ /* 0x000ea80000300800 */
[----:B------:R-:W2:Y:S01]  /*487c0*/  LDL.LU R19, [R1+0x3818] ;  /* 0x0038180001137983 */ /* 0x000ea20000300800 */
[----:B0-----:R-:W-:-:S03]  /*487d0*/  IMAD.MOV.U32 R20, RZ, RZ, R13 ;  /* 0x000000ffff147224 */ /* 0x001fc600078e000d */
[----:B------:R-:W2:Y:S01]  /*487e0*/  LDL.LU R13, [R1+0x3814] ;  /* 0x00381400010d7983 */ /* 0x000ea20000300800 */
[----:B------:R-:W-:-:S03]  /*487f0*/  IMAD.MOV.U32 R21, RZ, RZ, R9 ;  /* 0x000000ffff157224 */ /* 0x000fc600078e0009 */
[----:B------:R-:W4:Y:S01]  /*48800*/  LDL.LU R9, [R1+0x3810] ;  /* 0x0038100001097983 */ /* 0x000f220000300800 */
[----:B------:R-:W-:Y:S02]  /*48810*/  IMAD.MOV.U32 R28, RZ, RZ, R15 ;  /* 0x000000ffff1c7224 */ /* 0x000fe400078e000f */
[----:B------:R-:W-:Y:S01]  /*48820*/  IMAD.MOV.U32 R29, RZ, RZ, R14 ;  /* 0x000000ffff1d7224 */ /* 0x000fe200078e000e */
[----:B------:R-:W3:Y:S04]  /*48830*/  LDL.LU R15, [R1+0x380c] ;  /* 0x00380c00010f7983 */ /* 0x000ee80000300800 */
[----:B------:R-:W3:Y:S04]  /*48840*/  LDL.LU R14, [R1+0x3808] ;  /* 0x00380800010e7983 */ /* 0x000ee80000300800 */
[----:B------:R-:W3:Y:S04]  /*48850*/  LDL.LU.64 R36, [R1+0x340] ;  /* 0x0003400001247983 */ /* 0x000ee80000300a00 */
[----:B------:R-:W3:Y:S01]  /*48860*/  LDL.LU.64 R38, [R1+0x348] ;  /* 0x0003480001267983 */ /* 0x000ee20000300a00 */
[----:B--2---:R-:W-:Y:S03]  /*48870*/  HMMA.16816.F32.BF16 R52, R40, R12, R52 ;  /* 0x0000000c2834723c */ /* 0x004fe60000041834 */
[----:B------:R-:W-:Y:S04]  /*48880*/  STL.64 [R1+0x36c0], R18 ;  /* 0x0036c01201007387 */ /* 0x000fe80000100a00 */
[----:B------:R0:W-:Y:S02]  /*48890*/  STL.64 [R1+0x36b8], R16 ;  /* 0x0036b81001007387 */ /* 0x0001e40000100a00 */
[----:B0-----:R-:W-:-:S02]  /*488a0*/  IMAD.MOV.U32 R16, RZ, RZ, R11 ;  /* 0x000000ffff107224 */ /* 0x001fc400078e000b */
[----:B------:R-:W2:Y:S08]  /*488b0*/  LDL.LU R11, [R1+0x3804] ;  /* 0x00380400010b7983 */ /* 0x000eb00000300800 */
[----:B------:R-:W-:Y:S04]  /*488c0*/  STL.64 [R1+0x3f0], R52 ;  /* 0x0003f03401007387 */ /* 0x000fe80000100a00 */
[----:B------:R-:W-:Y:S01]  /*488d0*/  STL.64 [R1+0x3f8], R54 ;  /* 0x0003f83601007387 */ /* 0x000fe20000100a00 */
[----:B------:R-:W-:-:S03]  /*488e0*/  IMAD.MOV.U32 R17, RZ, RZ, R10 ;  /* 0x000000ffff117224 */ /* 0x000fc600078e000a */
[----:B------:R-:W2:Y:S04]  /*488f0*/  LDL.LU R10, [R1+0x3800] ;  /* 0x00380000010a7983 */ /* 0x000ea80000300800 */
[----:B---3--:R-:W-:Y:S04]  /*48900*/  STL.64 [R1+0x36d0], R14 ;  /* 0x0036d00e01007387 */ /* 0x008fe80000100a00 */
[----:B------:R4:W-:Y:S02]  /*48910*/  STL.64 [R1+0x36c8], R12 ;  /* 0x0036c80c01007387 */ /* 0x0009e40000100a00 */
[----:B----4-:R-:W-:Y:S01]  /*48920*/  HMMA.16816.F32.BF16 R12, R40, R8, R32 ;  /* 0x00000008280c723c */ /* 0x010fe20000041820 */
[----:B------:R-:W-:-:S02]  /*48930*/  IMAD.MOV.U32 R32, RZ, RZ, R7 ;  /* 0x000000ffff207224 */ /* 0x000fc400078e0007 */
[----:B------:R-:W3:Y:S01]  /*48940*/  LDL.LU R7, [R1+0x37fc] ;  /* 0x0037fc0001077983 */ /* 0x000ee20000300800 */
[----:B------:R-:W-:-:S15]  /*48950*/  MOV R33, R6 ;  /* 0x0000000600217202 */ /* 0x000fde0000000f00 */
[----:B------:R0:W-:Y:S04]  /*48960*/  STL.64 [R1+0x3e0], R12 ;  /* 0x0003e00c01007387 */ /* 0x0001e80000100a00 */
[----:B------:R1:W-:Y:S04]  /*48970*/  STL.64 [R1+0x3e8], R14 ;  /* 0x0003e80e01007387 */ /* 0x0003e80000100a00 */
[----:B------:R-:W3:Y:S04]  /*48980*/  LDL.LU R6, [R1+0x37f8] ;  /* 0x0037f80001067983 */ /* 0x000ee80000300800 */
[----:B------:R-:W4:Y:S04]  /*48990*/  LDL.LU.64 R56, [R1+0x320] ;  /* 0x0003200001387983 */ /* 0x000f280000300a00 */
[----:B------:R-:W4:Y:S04]  /*489a0*/  LDL.LU.64 R58, [R1+0x328] ;  /* 0x00032800013a7983 */ /* 0x000f280000300a00 */
[----:B0-----:R-:W3:Y:S04]  /*489b0*/  LDL.LU.64 R12, [R1+0x300] ;  /* 0x00030000010c7983 */ /* 0x001ee80000300a00 */
[----:B-1----:R-:W3:Y:S04]  /*489c0*/  LDL.LU.64 R14, [R1+0x308] ;  /* 0x00030800010e7983 */ /* 0x002ee80000300a00 */
[----:B--2---:R-:W-:Y:S04]  /*489d0*/  STL.64 [R1+0x36e0], R10 ;  /* 0x0036e00a01007387 */ /* 0x004fe80000100a00 */
[----:B------:R0:W-:Y:S02]  /*489e0*/  STL.64 [R1+0x36d8], R8 ;  /* 0x0036d80801007387 */ /* 0x0001e40000100a00 */
[----:B0-----:R-:W-:Y:S02]  /*489f0*/  HMMA.16816.F32.BF16 R8, R40, R4, R36 ;  /* 0x000000042808723c */ /* 0x001fe40000041824 */
[----:B------:R-:W2:Y:S04]  /*48a00*/  LDL.LU.64 R40, [R1+0x310] ;  /* 0x0003100001287983 */ /* 0x000ea80000300a00 */
[----:B------:R-:W2:Y:S01]  /*48a10*/  LDL.LU.64 R42, [R1+0x318] ;  /* 0x00031800012a7983 */ /* 0x000ea20000300a00 */
[----:B------:R-:W-:-:S02]  /*48a20*/  IMAD.MOV.U32 R36, RZ, RZ, R46 ;  /* 0x000000ffff247224 */ /* 0x000fc400078e002e */
[----:B------:R-:W-:-:S10]  /*48a30*/  IMAD.MOV.U32 R37, RZ, RZ, R47 ;  /* 0x000000ffff257224 */ /* 0x000fd400078e002f */
[----:B------:R0:W-:Y:S04]  /*48a40*/  STL.64 [R1+0x340], R8 ;  /* 0x0003400801007387 */ /* 0x0001e80000100a00 */
[----:B------:R1:W-:Y:S04]  /*48a50*/  STL.64 [R1+0x348], R10 ;  /* 0x0003480a01007387 */ /* 0x0003e80000100a00 */
[----:B------:R-:W4:Y:S04]  /*48a60*/  LDL.LU R46, [R1+0x37f4] ;  /* 0x0037f400012e7983 */ /* 0x000f280000300800 */
[----:B------:R-:W4:Y:S04]  /*48a70*/  LDL.LU R47, [R1+0x37f0] ;  /* 0x0037f000012f7983 */ /* 0x000f280000300800 */
[----:B0-----:R-:W2:Y:S04]  /*48a80*/  LDL.LU.64 R8, [R1+0x2f0] ;  /* 0x0002f00001087983 */ /* 0x001ea80000300a00 */
[----:B-1----:R-:W2:Y:S04]  /*48a90*/  LDL.LU.64 R10, [R1+0x2f8] ;  /* 0x0002f800010a7983 */ /* 0x002ea80000300a00 */
[----:B------:R-:W2:Y:S04]  /*48aa0*/  LDL.LU R52, [R1+0xa0] ;  /* 0x0000a00001347983 */ /* 0x000ea80000300800 */
[----:B------:R-:W2:Y:S04]  /*48ab0*/  LDL.LU R53, [R1+0xa4] ;  /* 0x0000a40001357983 */ /* 0x000ea80000300800 */
[----:B---3--:R-:W-:Y:S04]  /*48ac0*/  STL.64 [R1+0x36f0], R6 ;  /* 0x0036f00601007387 */ /* 0x008fe80000100a00 */
[----:B------:R0:W-:Y:S04]  /*48ad0*/  STL.64 [R1+0x36e8], R4 ;  /* 0x0036e80401007387 */ /* 0x0001e80000100a00 */
[----:B0-----:R-:W3:Y:S04]  /*48ae0*/  LDL.LU.64 R4, [R1+0x330] ;  /* 0x0003300001047983 */ /* 0x001ee80000300a00 */
[----:B------:R-:W3:Y:S01]  /*48af0*/  LDL.LU.64 R6, [R1+0x338] ;  /* 0x0003380001067983 */ /* 0x000ee20000300a00 */
[C---:B----4-:R-:W-:Y:S08]  /*48b00*/  HMMA.16816.F32.BF16 R28, R44.reuse, R28, R56 ;  /* 0x0000001c2c1c723c */ /* 0x050ff00000041838 */
[----:B---3--:R-:W-:Y:S01]  /*48b10*/  HMMA.16816.F32.BF16 R48, R44, R48, R4 ;  /* 0x000000302c30723c */ /* 0x008fe20000041804 */
[----:B------:R-:W3:Y:S04]  /*48b20*/  LDL.LU.64 R4, [R1+0x2e0] ;  /* 0x0002e00001047983 */ /* 0x000ee80000300a00 */
[----:B------:R-:W3:-:S14]  /*48b30*/  LDL.LU.64 R6, [R1+0x2e8] ;  /* 0x0002e80001067983 */ /* 0x000edc0000300a00 */
[----:B------:R0:W-:Y:S04]  /*48b40*/  STL.64 [R1+0x330], R48 ;  /* 0x0003303001007387 */ /* 0x0001e80000100a00 */
[----:B------:R-:W-:Y:S04]  /*48b50*/  STL.64 [R1+0x338], R50 ;  /* 0x0003383201007387 */ /* 0x000fe80000100a00 */
[----:B0-----:R-:W4:Y:S04]  /*48b60*/  LDL.LU R48, [R1+0xb0] ;  /* 0x0000b00001307983 */ /* 0x001f280000300800 */
[----:B------:R-:W4:Y:S04]  /*48b70*/  LDL.LU R49, [R1+0xb4] ;  /* 0x0000b40001317983 */ /* 0x000f280000300800 */
[----:B------:R-:W3:Y:S04]  /*48b80*/  LDL.LU.64 R56, [R1+0x37e8] ;  /* 0x0037e80001387983 */ /* 0x000ee80000300a00 */
[----:B------:R-:W-:Y:S04]  /*48b90*/  STL.64 [R1+0x320], R28 ;  /* 0x0003201c01007387 */ /* 0x000fe80000100a00 */
[----:B------:R0:W-:Y:S04]  /*48ba0*/  STL.64 [R1+0x328], R30 ;  /* 0x0003281e01007387 */ /* 0x0001e80000100a00 */
[----:B0-----:R-:W4:Y:S01]  /*48bb0*/  LDL.LU.64 R30, [R1+0x37e0] ;  /* 0x0037e000011e7983 */ /* 0x001f220000300a00 */
[----:B--2---:R-:W-:Y:S03]  /*48bc0*/  HMMA.16816.F32.BF16 R40, R44, R24, R40 ;  /* 0x000000182c28723c */ /* 0x004fe60000041828 */
[----:B------:R-:W2:-:S15]  /*48bd0*/  LDL.LU.64 R24, [R1+0x2d0] ;  /* 0x0002d00001187983 */ /* 0x000e9e0000300a00 */
[----:B------:R-:W-:Y:S01]  /*48be0*/  NOP ;  /* 0x0000000000007918 */ /* 0x000fe20000000000 */
[----:B------:R-:W-:Y:S04]  /*48bf0*/  STL.64 [R1+0x310], R40 ;  /* 0x0003102801007387 */ /* 0x000fe80000100a00 */
[----:B------:R-:W-:Y:S04]  /*48c00*/  STL.64 [R1+0x318], R42 ;  /* 0x0003182a01007387 */ /* 0x000fe80000100a00 */
[----:B------:R-:W2:Y:S01]  /*48c10*/  LDL.LU.64 R26, [R1+0x2d8] ;  /* 0x0002d800011a7983 */ /* 0x000ea20000300a00 */
[C---:B------:R-:W-:Y:S08]  /*48c20*/  HMMA.16816.F32.BF16 R8, R44.reuse, R20, R8 ;  /* 0x000000142c08723c */ /* 0x040ff00000041808 */
[----:B---3--:R-:W-:Y:S01]  /*48c30*/  HMMA.16816.F32.BF16 R12, R44, R56, R12 ;  /* 0x000000382c0c723c */ /* 0x008fe2000004180c */
[----:B------:R-:W-:-:S02]  /*48c40*/  IMAD.MOV.U32 R56, RZ, RZ, R2 ;  /* 0x000000ffff387224 */ /* 0x000fc400078e0002 */
[----:B------:R-:W-:-:S15]  /*48c50*/  IMAD.MOV.U32 R57, RZ, RZ, R3 ;  /* 0x000000ffff397224 */ /* 0x000fde00078e0003 */
[----:B------:R-:W-:Y:S01]  /*48c60*/  NOP ;  /* 0x0000000000007918 */ /* 0x000fe20000000000 */
[----:B------:R0:W-:Y:S04]  /*48c70*/  STL.64 [R1+0x300], R12 ;  /* 0x0003000c01007387 */ /* 0x0001e80000100a00 */
[----:B------:R-:W-:Y:S04]  /*48c80*/  STL.64 [R1+0x308], R14 ;  /* 0x0003080e01007387 */ /* 0x000fe80000100a00 */
[----:B------:R-:W3:Y:S04]  /*48c90*/  LDL.LU R2, [R1+0x37d8] ;  /* 0x0037d80001027983 */ /* 0x000ee80000300800 */
[----:B------:R-:W3:Y:S04]  /*48ca0*/  LDL.LU R3, [R1+0x37d4] ;  /* 0x0037d40001037983 */ /* 0x000ee80000300800 */
[----:B------:R-:W-:Y:S04]  /*48cb0*/  STL.64 [R1+0x36f8], R56 ;  /* 0x0036f83801007387 */ /* 0x000fe80000100a00 */
[----:B------:R-:W3:Y:S04]  /*48cc0*/  LDL.LU.64 R20, [R1+0x2c0] ;  /* 0x0002c00001147983 */ /* 0x000ee80000300a00 */
[----:B------:R-:W3:Y:S04]  /*48cd0*/  LDL.LU.64 R22, [R1+0x2c8] ;  /* 0x0002c80001167983 */ /* 0x000ee80000300a00 */
[----:B------:R-:W-:Y:S04]  /*48ce0*/  STL.64 [R1+0x2f0], R8 ;  /* 0x0002f00801007387 */ /* 0x000fe80000100a00 */
[----:B------:R1:W-:Y:S01]  /*48cf0*/  STL.64 [R1+0x2f8], R10 ;  /* 0x0002f80a01007387 */ /* 0x0003e20000100a00 */
[----:B0-----:R-:W-:-:S02]  /*48d00*/  IMAD.MOV.U32 R12, RZ, RZ, R61 ;  /* 0x000000ffff0c7224 */ /* 0x001fc400078e003d */
[----:B------:R-:W-:Y:S01]  /*48d10*/  IMAD.MOV.U32 R13, RZ, RZ, R0 ;  /* 0x000000ffff0d7224 */ /* 0x000fe200078e0000 */
[----:B------:R-:W3:Y:S04]  /*48d20*/  LDL.LU R61, [R1+0x37d0] ;  /* 0x0037d000013d7983 */ /* 0x000ee80000300800 */
[----:B------:R-:W3:Y:S04]  /*48d30*/  LDL.LU R0, [R1+0x37cc] ;  /* 0x0037cc0001007983 */ /* 0x000ee80000300800 */
[----:B------:R-:W-:Y:S01]  /*48d40*/  STL.64 [R1+0x3700], R12 ;  /* 0x0037000c01007387 */ /* 0x000fe20000100a00 */
[----:B-1----:R-:W-:Y:S01]  /*48d50*/  HMMA.16816.F32.BF16 R8, R44, R16, R4 ;  /* 0x000000102c08723c */ /* 0x002fe20000041804 */
[----:B----4-:R-:W-:-:S02]  /*48d60*/  IMAD.MOV.U32 R4, RZ, RZ, R30 ;  /* 0x000000ffff047224 */ /* 0x010fc400078e001e */
[----:B------:R-:W4:Y:S01]  /*48d70*/  LDL.LU R30, [R1+0x37c8] ;  /* 0x0037c800011e7983 */ /* 0x000f220000300800 */
[----:B------:R-:W-:-:S15]  /*48d80*/  IMAD.MOV.U32 R5, RZ, RZ, R60 ;  /* 0x000000ffff057224 */ /* 0x000fde00078e003c */
[----:B------:R0:W-:Y:S04]  /*48d90*/  STL.64 [R1+0x2e0], R8 ;  /* 0x0002e00801007387 */ /* 0x0001e80000100a00 */
[----:B------:R1:W-:Y:S04]  /*48da0*/  STL.64 [R1+0x2e8], R10 ;  /* 0x0002e80a01007387 */ /* 0x0003e80000100a00 */
[----:B------:R-:W4:Y:S04]  /*48db0*/  LDL.LU R60, [R1+0x37c4] ;  /* 0x0037c400013c7983 */ /* 0x000f280000300800 */
[----:B------:R-:W4:Y:S04]  /*48dc0*/  LDL.LU.64 R16, [R1+0x2b0] ;  /* 0x0002b00001107983 */ /* 0x000f280000300a00 */
[----:B------:R-:W4:Y:S04]  /*48dd0*/  LDL.LU.64 R18, [R1+0x2b8] ;  /* 0x0002b80001127983 */ /* 0x000f280000300a00 */
[----:B0-----:R-:W4:Y:S04]  /*48de0*/  LDL.LU.64 R8, [R1+0x2a0] ;  /* 0x0002a00001087983 */ /* 0x001f280000300a00 */
[----:B-1----:R-:W4:Y:S04]  /*48df0*/  LDL.LU.64 R10, [R1+0x2a8] ;  /* 0x0002a800010a7983 */ /* 0x002f280000300a00 */
[----:B------:R2:W-:Y:S02]  /*48e00*/  STL.64 [R1+0x3708], R4 ;  /* 0x0037080401007387 */ /* 0x0005e40000100a00 */
[----:B--2---:R-:W-:Y:S01]  /*48e10*/  HMMA.16816.F32.BF16 R4, R44, R32, R24 ;  /* 0x000000202c04723c */ /* 0x004fe20000041818 */
[----:B------:R-:W-:Y:S01]  /*48e20*/  IMAD.MOV.U32 R13, RZ, RZ, R31 ;  /* 0x000000ffff0d7224 */ /* 0x000fe200078e001f */
[----:B------:R-:W0:Y:S01]  /*48e30*/  S2R R59, SR_TID.X ;  /* 0x00000000003b7919 */ /* 0x000e220000002100 */
[----:B---3--:R-:W-:-:S02]  /*48e40*/  MOV R12, R2 ;  /* 0x00000002000c7202 */ /* 0x008fc40000000f00 */
[----:B------:R-:W2:-:S14]  /*48e50*/  LDL.LU R2, [R1+0x37c0] ;  /* 0x0037c00001027983 */ /* 0x000e9c0000300800 */
[----:B------:R-:W-:Y:S04]  /*48e60*/  STL.64 [R1+0x2d0], R4 ;  /* 0x0002d00401007387 */ /* 0x000fe80000100a00 */
[----:B------:R1:W-:Y:S04]  /*48e70*/  STL.64 [R1+0x2d8], R6 ;  /* 0x0002d80601007387 */ /* 0x0003e80000100a00 */
[----:B------:R-:W3:Y:S01]  /*48e80*/  LDL.LU R31, [R1+0x37bc] ;  /* 0x0037bc00011f7983 */ /* 0x000ee20000300800 */
[----:B-1----:R-:W-:Y:S03]  /*48e90*/  HMMA.16816.F32.BF16 R4, R44, R36, R20 ;  /* 0x000000242c04723c */ /* 0x002fe60000041814 */
[----:B------:R1:W-:Y:S02]  /*48ea0*/  STL.64 [R1+0x3710], R12 ;  /* 0x0037100c01007387 */ /* 0x0003e40000100a00 */
[----:B-1----:R-:W-:-:S02]  /*48eb0*/  IMAD.MOV.U32 R12, RZ, RZ, R61 ;  /* 0x000000ffff0c7224 */ /* 0x002fc400078e003d */
[----:B------:R-:W-:-:S12]  /*48ec0*/  IMAD.MOV.U32 R13, RZ, RZ, R3 ;  /* 0x000000ffff0d7224 */ /* 0x000fd800078e0003 */
[----:B------:R-:W-:Y:S04]  /*48ed0*/  STL.64 [R1+0x2c0], R4 ;  /* 0x0002c00401007387 */ /* 0x000fe80000100a00 */
[----:B------:R-:W-:Y:S04]  /*48ee0*/  STL.64 [R1+0x2c8], R6 ;  /* 0x0002c80601007387 */ /* 0x000fe80000100a00 */
[----:B------:R-:W3:Y:S04]  /*48ef0*/  LDL.LU R61, [R1+0x37b8] ;  /* 0x0037b800013d7983 */ /* 0x000ee80000300800 */
[----:B------:R-:W3:Y:S04]  /*48f00*/  LDL.LU R3, [R1+0x37b4] ;  /* 0x0037b40001037983 */ /* 0x000ee80000300800 */
[----:B------:R4:W-:Y:S02]  /*48f10*/  STL.64 [R1+0x3728], R12 ;  /* 0x0037280c01007387 */ /* 0x0009e40000100a00 */
[----:B----4-:R-:W-:-:S02]  /*48f20*/  IMAD.MOV.U32 R12, RZ, RZ, R30 ;  /* 0x000000ffff0c7224 */ /* 0x010fc400078e001e */
[----:B------:R-:W4:Y:S01]  /*48f30*/  LDL.LU R30, [R1+0x37b0] ;  /* 0x0037b000011e7983 */ /* 0x000f220000300800 */
[C---:B0-----:R-:W-:Y:S02]  /*48f40*/  IMAD.SHL.U32 R55, R59.reuse, 0x2, RZ ;  /* 0x000000023b377824 */ /* 0x041fe400078e00ff */
[C---:B------:R-:W-:Y:S01]  /*48f50*/  IMAD.SHL.U32 R58, R59.reuse, 0x40, RZ ;  /* 0x000000403b3a7824 */ /* 0x040fe200078e00ff */
[----:B------:R-:W-:-:S05]  /*48f60*/  LOP3.LUT R59, R59, 0x7, RZ, 0xc0, !PT ;  /* 0x000000073b3b7812 */ /* 0x000fca00078ec0ff */
[----:B------:R-:W-:-:S05]  /*48f70*/  IMAD R59, R59, 0x90, RZ ;  /* 0x000000903b3b7824 */ /* 0x000fca00078e02ff */
[----:B------:R-:W-:-:S04]  /*48f80*/  LOP3.LUT R59, R59, 0x10, R55, 0x78, !PT ;  /* 0x000000103b3b7812 */ /* 0x000fc800078e7837 */
[----:B------:R-:W-:-:S05]  /*48f90*/  LOP3.LUT R59, R59, 0x400, R58, 0xf8, !PT ;  /* 0x000004003b3b7812 */ /* 0x000fca00078ef83a */
[----:B------:R-:W0:Y:S01]  /*48fa0*/  LDSM.16.MT88.4 R40, [R59+UR5+0x8800] ;  /* 0x008800053b28783b */ /* 0x000e220008004200 */
[C---:B------:R-:W-:Y:S08]  /*48fb0*/  HMMA.16816.F32.BF16 R16, R44.reuse, R48, R16 ;  /* 0x000000302c10723c */ /* 0x040ff00000041810 */
[----:B------:R-:W-:Y:S01]  /*48fc0*/  HMMA.16816.F32.BF16 R4, R44, R52, R8 ;  /* 0x000000342c04723c */ /* 0x000fe20000041808 */
[----:B------:R-:W-:-:S02]  /*48fd0*/  IMAD.MOV.U32 R13, RZ, RZ, R0 ;  /* 0x000000ffff0d7224 */ /* 0x000fc400078e0000 */
[----:B------:R-:W4:Y:S04]  /*48fe0*/  LDL.LU R0, [R1+0x37ac] ;  /* 0x0037ac0001007983 */ /* 0x000f280000300800 */
[----:B------:R1:W-:Y:S02]  /*48ff0*/  STL.64 [R1+0x3740], R12 ;  /* 0x0037400c01007387 */ /* 0x0003e40000100a00 */
[----:B-1----:R-:W-:Y:S02]  /*49000*/  MOV R13, R60 ;  /* 0x0000003c000d7202 */ /* 0x002fe40000000f00 */
[----:B0-----:R-:W-:Y:S04]  /*49010*/  STL.64 [R1+0x3720], R42 ;  /* 0x0037202a01007387 */ /* 0x001fe80000100a00 */
[----:B------:R-:W-:Y:S04]  /*49020*/  STL.64 [R1+0x3718], R40 ;  /* 0x0037182801007387 */ /* 0x000fe80000100a00 */
[----:B------:R-:W-:Y:S04]  /*49030*/  STL.64 [R1+0x2b0], R16 ;  /* 0x0002b01001007387 */ /* 0x000fe80000100a00 */
[----:B------:R-:W-:Y:S01]  /*49040*/  STL.64 [R1+0x2b8], R18 ;  /* 0x0002b81201007387 */ /* 0x000fe20000100a00 */
[----:B--2---:R-:W-:-:S03]  /*49050*/  IMAD.MOV.U32 R12, RZ, RZ, R2 ;  /* 0x000000ffff0c7224 */ /* 0x004fc600078e0002 */
[----:B------:R-:W2:Y:S04]  /*49060*/  LDL.LU R2, [R1+0x37a8] ;  /* 0x0037a80001027983 */ /* 0x000ea80000300800 */
[----:B------:R-:W-:Y:S04]  /*49070*/  STL.64 [R1+0x2a0], R4 ;  /* 0x0002a00401007387 */ /* 0x000fe80000100a00 */
[----:B------:R-:W-:Y:S04]  /*49080*/  STL.64 [R1+0x2a8], R6 ;  /* 0x0002a80601007387 */ /* 0x000fe80000100a00 */
[----:B------:R-:W2:Y:S04]  /*49090*/  LDL.LU R60, [R1+0x37a4] ;  /* 0x0037a400013c7983 */ /* 0x000ea80000300800 */
[----:B------:R3:W-:Y:S02]  /*490a0*/  STL.64 [R1+0x3758], R12 ;  /* 0x0037580c01007387 */ /* 0x0007e40000100a00 */
[----:B---3--:R-:W-:-:S02]  /*490b0*/  IMAD.MOV.U32 R13, RZ, RZ, R31 ;  /* 0x000000ffff0d7224 */ /* 0x008fc400078e001f */
[----:B------:R-:W-:Y:S02]  /*490c0*/  IMAD.MOV.U32 R12, RZ, RZ, R61 ;  /* 0x000000ffff0c7224 */ /* 0x000fe400078e003d */
[----:B------:R-:W3:Y:S04]  /*490d0*/  LDL.LU R61, [R1+0x37a0] ;  /* 0x0037a000013d7983 */ /* 0x000ee80000300800 */
[----:B------:R0:W-:Y:S02]  /*490e0*/  STL.64 [R1+0x3770], R12 ;  /* 0x0037700c01007387 */ /* 0x0001e40000100a00 */
[----:B0-----:R-:W-:Y:S02]  /*490f0*/  IMAD.MOV.U32 R13, RZ, RZ, R3 ;  /* 0x000000ffff0d7224 */ /* 0x001fe400078e0003 */
[----:B----4-:R-:W-:-:S05]  /*49100*/  IMAD.MOV.U32 R12, RZ, RZ, R30 ;  /* 0x000000ffff0c7224 */ /* 0x010fca00078e001e */
[----:B------:R-:W-:Y:S04]  /*49110*/  STL.64 [R1+0x3788], R12 ;  /* 0x0037880c01007387 */ /* 0x000fe80000100a00 */
[----:B------:R-:W4:Y:S04]  /*49120*/  LDL.LU.64 R40, [R1+0x240] ;  /* 0x0002400001287983 */ /* 0x000f280000300a00 */
[----:B------:R-:W2:Y:S04]  /*49130*/  LDL.LU.64 R42, [R1+0x248] ;  /* 0x00024800012a7983 */ /* 0x000ea80000300a00 */
[----:B--2---:R-:W-:Y:S04]  /*49140*/  STL.64 [R1+0x3738], R42 ;  /* 0x0037382a01007387 */ /* 0x004fe80000100a00 */
[----:B----4-:R0:W-:Y:S04]  /*49150*/  STL.64 [R1+0x3730], R40 ;  /* 0x0037302801007387 */ /* 0x0101e80000100a00 */
[----:B0-----:R-:W2:Y:S04]  /*49160*/  LDL.LU.64 R40, [R1+0x250] ;  /* 0x0002500001287983 */ /* 0x001ea80000300a00 */
[----:B------:R-:W4:Y:S04]  /*49170*/  LDL.LU.64 R42, [R1+0x258] ;  /* 0x00025800012a7983 */ /* 0x000f280000300a00 */
[----:B----4-:R-:W-:Y:S04]  /*49180*/  STL.64 [R1+0x3750], R42 ;  /* 0x0037502a01007387 */ /* 0x010fe80000100a00 */
[----:B--2---:R0:W-:Y:S04]  /*49190*/  STL.64 [R1+0x3748], R40 ;  /* 0x0037482801007387 */ /* 0x0041e80000100a00 */
        /* <DEDUP_REMOVED lines=9> */
[----:B------:R-:W4:Y:S01]  /*49230*/  LDL.LU.64 R42, [R1+0x288] ;  /* 0x00028800012a7983 */ /* 0x000f220000300a00 */
[----:B------:R-:W-:-:S02]  /*49240*/  IMAD.MOV.U32 R12, RZ, RZ, R2 ;  /* 0x000000ffff0c7224 */ /* 0x000fc400078e0002 */
[----:B------:R-:W-:Y:S01]  /*49250*/  IMAD.MOV.U32 R13, RZ, RZ, R0 ;  /* 0x000000ffff0d7224 */ /* 0x000fe200078e0000 */
[----:B----4-:R-:W-:Y:S04]  /*49260*/  STL.64 [R1+0x3798], R42 ;  /* 0x0037982a01007387 */ /* 0x010fe80000100a00 */
[----:B--2---:R0:W-:Y:S04]  /*49270*/  STL.64 [R1+0x3790], R40 ;  /* 0x0037902801007387 */ /* 0x0041e80000100a00 */
[----:B0-----:R-:W2:Y:S04]  /*49280*/  LDL.LU.64 R40, [R1+0x290] ;  /* 0x0002900001287983 */ /* 0x001ea80000300a00 */
[----:B------:R-:W2:Y:S04]  /*49290*/  LDL.LU.64 R42, [R1+0x298] ;  /* 0x00029800012a7983 */ /* 0x000ea80000300a00 */
[----:B------:R-:W4:Y:S04]  /*492a0*/  LDL.LU.64 R4, [R1+0x230] ;  /* 0x0002300001047983 */ /* 0x000f280000300a00 */
[----:B------:R-:W4:Y:S04]  /*492b0*/  LDL.LU.64 R6, [R1+0x238] ;  /* 0x0002380001067983 */ /* 0x000f280000300a00 */
[----:B------:R-:W3:Y:S04]  /*492c0*/  LDL.LU.64 R56, [R1+0x220] ;  /* 0x0002200001387983 */ /* 0x000ee80000300a00 */
        /* <DEDUP_REMOVED lines=18> */
[----:B------:R-:W3:Y:S01]  /*493f0*/  LDL.LU.64 R22, [R1+0x198] ;  /* 0x0001980001167983 */ /* 0x000ee20000300a00 */
[----:B--2---:R-:W-:Y:S03]  /*49400*/  HMMA.16816.F32.BF16 R12, R44, R12, R40 ;  /* 0x0000000c2c0c723c */ /* 0x004fe60000041828 */
[----:B------:R-:W2:Y:S04]  /*49410*/  LDL.LU.64 R42, [R1+0x3798] ;  /* 0x00379800012a7983 */ /* 0x000ea80000300a00 */
[----:B------:R-:W2:-:S12]  /*49420*/  LDL.LU.64 R40, [R1+0x3790] ;  /* 0x0037900001287983 */ /* 0x000e980000300a00 */
[----:B------:R0:W-:Y:S04]  /*49430*/  STL.64 [R1+0x290], R12 ;  /* 0x0002900c01007387 */ /* 0x0001e80000100a00 */
[----:B------:R2:W-:Y:S04]  /*49440*/  STL.64 [R1+0x298], R14 ;  /* 0x0002980e01007387 */ /* 0x0005e80000100a00 */
[----:B0-----:R-:W2:Y:S02]  /*49450*/  LDL.LU.64 R12, [R1+0x3788] ;  /* 0x00378800010c7983 */ /* 0x001ea40000300a00 */
[----:B--2---:R-:W-:Y:S02]  /*49460*/  HMMA.16816.F32.BF16 R12, R44, R12, R40 ;  /* 0x0000000c2c0c723c */ /* 0x004fe40000041828 */
[----:B------:R-:W2:Y:S04]  /*49470*/  LDL.LU.64 R42, [R1+0x3780] ;  /* 0x00378000012a7983 */ /* 0x000ea80000300a00 */
[----:B------:R-:W2:-:S13]  /*49480*/  LDL.LU.64 R40, [R1+0x3778] ;  /* 0x0037780001287983 */ /* 0x000e9a0000300a00 */
        /* <DEDUP_REMOVED lines=26> */
[----:B0-----:R-:W4:Y:S02]  /*49630*/  LDL.LU.64 R12, [R1+0x3710] ;  /* 0x00371000010c7983 */ /* 0x001f240000300a00 */
[----:B----4-:R-:W-:Y:S02]  /*49640*/  HMMA.16816.F32.BF16 R12, R44, R12, R4 ;  /* 0x0000000c2c0c723c */ /* 0x010fe40000041804 */
[----:B------:R-:W3:-:S15]  /*49650*/  LDL.LU.64 R4, [R1+0x3708] ;  /* 0x0037080001047983 */ /* 0x000ede0000300a00 */
[----:B------:R-:W-:Y:S02]  /*49660*/  NOP ;  /* 0x0000000000007918 */ /* 0x000fe40000000000 */
[----:B------:R0:W-:Y:S04]  /*49670*/  STL.64 [R1+0x230], R12 ;  /* 0x0002300c01007387 */ /* 0x0001e80000100a00 */
[----:B------:R1:W-:Y:S04]  /*49680*/  STL.64 [R1+0x238], R14 ;  /* 0x0002380e01007387 */ /* 0x0003e80000100a00 */
[----:B0-----:R-:W1:Y:S01]  /*49690*/  LDL.LU.64 R12, [R1+0x3700] ;  /* 0x00370000010c7983 */ /* 0x001e620000300a00 */
[C---:B---3--:R-:W-:Y:S03]  /*496a0*/  HMMA.16816.F32.BF16 R4, R44.reuse, R4, R56 ;  /* 0x000000042c04723c */ /* 0x048fe60000041838 */
[----:B------:R-:W3:Y:S05]  /*496b0*/  LDL.LU.64 R56, [R1+0x36f8] ;  /* 0x0036f80001387983 */ /* 0x000eea0000300a00 */
[C---:B-1----:R-:W-:Y:S11]  /*496c0*/  HMMA.16816.F32.BF16 R12, R44.reuse, R12, R8 ;  /* 0x0000000c2c0c723c */ /* 0x042ff60000041808 */
[----:B------:R-:W-:Y:S04]  /*496d0*/  STL.64 [R1+0x220], R4 ;  /* 0x0002200401007387 */ /* 0x000fe80000100a00 */
[----:B------:R0:W-:Y:S04]  /*496e0*/  STL.64 [R1+0x228], R6 ;  /* 0x0002280601007387 */ /* 0x0001e80000100a00 */
[----:B0-----:R-:W4:Y:S04]  /*496f0*/  LDL.LU.64 R6, [R1+0x36f0] ;  /* 0x0036f00001067983 */ /* 0x001f280000300a00 */
        /* <DEDUP_REMOVED lines=11> */
[----:B------:R0:W-:Y:S04]  /*497b0*/  STL.64 [R1+0x208], R58 ;  /* 0x0002083a01007387 */ /* 0x0001e80000100a00 */
[----:B0-----:R-:W2:Y:S04]  /*497c0*/  LDL.LU.64 R58, [R1+0x36b0] ;  /* 0x0036b000013a7983 */ /* 0x001ea80000300a00 */
[----:B------:R-:W2:Y:S02]  /*497d0*/  LDL.LU.64 R56, [R1+0x36a8] ;  /* 0x0036a80001387983 */ /* 0x000ea40000300a00 */
[----:B--2---:R-:W-:-:S15]  /*497e0*/  HMMA.16816.F32.BF16 R52, R44, R56, R52 ;  /* 0x000000382c34723c */ /* 0x004fde0000041834 */
[----:B------:R-:W-:-:S04]  /*497f0*/  NOP ;  /* 0x0000000000007918 */ /* 0x000fc80000000000 */
        /* <DEDUP_REMOVED lines=26> */
[----:B0-----:R-:W1:Y:S02]  /*499a0*/  LDL.LU.64 R28, [R1+0x3660] ;  /* 0x00366000011c7983 */ /* 0x001e640000300a00 */
[----:B-1----:R-:W-:Y:S02]  /*499b0*/  HMMA.16816.F32.BF16 R28, R44, R28, R24 ;  /* 0x0000001c2c1c723c */ /* 0x002fe40000041818 */
[----:B------:R-:W2:Y:S04]  /*499c0*/  LDL.LU.64 R26, [R1+0x3658] ;  /* 0x00365800011a7983 */ /* 0x000ea80000300a00 */
[----:B------:R-:W2:-:S13]  /*499d0*/  LDL.LU.64 R24, [R1+0x3650] ;  /* 0x0036500001187983 */ /* 0x000e9a0000300a00 */
[----:B------:R0:W-:Y:S04]  /*499e0*/  STL.64 [R1+0x1a0], R28 ;  /* 0x0001a01c01007387 */ /* 0x0001e80000100a00 */
[----:B------:R-:W-:Y:S01]  /*499f0*/  STL.64 [R1+0x1a8], R30 ;  /* 0x0001a81e01007387 */ /* 0x000fe20000100a00 */
[----:B--2---:R-:W-:-:S15]  /*49a00*/  HMMA.16816.F32.BF16 R20, R44, R24, R20 ;  /* 0x000000182c14723c */ /* 0x004fde0000041814 */
[----:B------:R-:W-:-:S04]  /*49a10*/  NOP ;  /* 0x0000000000007918 */ /* 0x000fc80000000000 */
[----:B------:R-:W-:Y:S01]  /*49a20*/  MOV R2, R22 ;  /* 0x0000001600027202 */ /* 0x000fe20000000f00 */
[----:B------:R-:W-:Y:S02]  /*49a30*/  IMAD.MOV.U32 R0, RZ, RZ, R23 ;  /* 0x000000ffff007224 */ /* 0x000fe400078e0017 */
[----:B0-----:R-:W-:Y:S02]  /*49a40*/  IMAD.MOV.U32 R28, RZ, RZ, R20 ;  /* 0x000000ffff1c7224 */ /* 0x001fe400078e0014 */
[----:B------:R-:W-:Y:S01]  /*49a50*/  IMAD.MOV.U32 R3, RZ, RZ, R21 ;  /* 0x000000ffff037224 */ /* 0x000fe200078e0015 */
[----:B------:R-:W2:Y:S04]  /*49a60*/  LDL.LU.64 R22, [R1+0x3648] ;  /* 0x0036480001167983 */ /* 0x000ea80000300a00 */
[----:B------:R-:W2:Y:S04]  /*49a70*/  LDL.LU.64 R20, [R1+0x3640] ;  /* 0x0036400001147983 */ /* 0x000ea80000300a00 */
[----:B------:R0:W-:Y:S04]  /*49a80*/  STL.64 [R1+0x3558], R26 ;  /* 0x0035581a01007387 */ /* 0x0001e80000100a00 */
[----:B------:R-:W2:Y:S04]  /*49a90*/  LDL.LU.64 R24, [R1+0x180] ;  /* 0x0001800001187983 */ /* 0x000ea80000300a00 */
[----:B0-----:R-:W2:Y:S04]  /*49aa0*/  LDL.LU.64 R26, [R1+0x188] ;  /* 0x00018800011a7983 */ /* 0x001ea80000300a00 */
[----:B------:R0:W-:Y:S04]  /*49ab0*/  STL [R1+0x3110], R28 ;  /* 0x0031101c01007387 */ /* 0x0001e80000100800 */
[----:B0-----:R-:W3:Y:S04]  /*49ac0*/  LDL.LU.64 R28, [R1+0x170] ;  /* 0x00017000011c7983 */ /* 0x001ee80000300a00 */
[----:B------:R-:W3:Y:S04]  /*49ad0*/  LDL.LU.64 R30, [R1+0x178] ;  /* 0x00017800011e7983 */ /* 0x000ee80000300a00 */
[----:B------:R-:W-:Y:S04]  /*49ae0*/  STL [R1+0x2ff8], R0 ;  /* 0x002ff80001007387 */ /* 0x000fe80000100800 */
[----:B------:R-:W-:Y:S04]  /*49af0*/  STL [R1+0x2f8c], R2 ;  /* 0x002f8c0201007387 */ /* 0x000fe80000100800 */
[----:B------:R-:W-:Y:S01]  /*49b00*/  STL [R1+0x2f88], R3 ;  /* 0x002f880301007387 */ /* 0x000fe20000100800 */
[----:B--2---:R-:W-:-:S15]  /*49b10*/  HMMA.16816.F32.BF16 R24, R44, R20, R24 ;  /* 0x000000142c18723c */ /* 0x004fde0000041818 */
[----:B------:R-:W-:-:S04]  /*49b20*/  NOP ;  /* 0x0000000000007918 */ /* 0x000fc80000000000 */
[----:B------:R-:W-:Y:S02]  /*49b30*/  IMAD.MOV.U32 R33, RZ, RZ, R24 ;  /* 0x000000ffff217224 */ /* 0x000fe400078e0018 */
[----:B------:R-:W-:Y:S02]  /*49b40*/  IMAD.MOV.U32 R32, RZ, RZ, R25 ;  /* 0x000000ffff207224 */ /* 0x000fe400078e0019 */
[----:B------:R-:W-:Y:S02]  /*49b50*/  IMAD.MOV.U32 R21, RZ, RZ, R26 ;  /* 0x000000ffff157224 */ /* 0x000fe400078e001a */
[----:B------:R-:W-:Y:S01]  /*49b60*/  IMAD.MOV.U32 R20, RZ, RZ, R27 ;  /* 0x000000ffff147224 */ /* 0x000fe200078e001b */
[----:B------:R-:W2:Y:S04]  /*49b70*/  LDL.LU.64 R24, [R1+0x160] ;  /* 0x0001600001187983 */ /* 0x000ea80000300a00 */
[----:B------:R-:W2:Y:S04]  /*49b80*/  LDL.LU.64 R26, [R1+0x168] ;  /* 0x00016800011a7983 */ /* 0x000ea80000300a00 */
[----:B------:R-:W-:Y:S04]  /*49b90*/  STL [R1+0x34d0], R33 ;  /* 0x0034d02101007387 */ /* 0x000fe80000100800 */
[----:B------:R-:W-:Y:S04]  /*49ba0*/  STL.64 [R1+0x35e8], R34 ;  /* 0x0035e82201007387 */ /* 0x000fe80000100a00 */
[----:B------:R-:W-:Y:S04]  /*49bb0*/  STL [R1+0x35e0], R32 ;  /* 0x0035e02001007387 */ /* 0x000fe80000100800 */
[----:B------:R-:W-:Y:S04]  /*49bc0*/  STL [R1+0x3118], R20 ;  /* 0x0031181401007387 */ /* 0x000fe80000100800 */
[----:B------:R0:W-:Y:S04]  /*49bd0*/  STL [R1+0x3114], R21 ;  /* 0x0031141501007387 */ /* 0x0001e80000100800 */
[----:B------:R1:W-:Y:S04]  /*49be0*/  STL.64 [R1+0x35d8], R22 ;  /* 0x0035d81601007387 */ /* 0x0003e80000100a00 */
[----:B0-----:R-:W4:Y:S04]  /*49bf0*/  LDL.LU.64 R20, [R1+0x150] ;  /* 0x0001500001147983 */ /* 0x001f280000300a00 */
[----:B-1----:R-:W4:Y:S01]  /*49c00*/  LDL.LU.64 R22, [R1+0x158] ;  /* 0x0001580001167983 */ /* 0x002f220000300a00 */
[----:B---3--:R-:W-:Y:S03]  /*49c10*/  HMMA.16816.F32.BF16 R28, R44, R16, R28 ;  /* 0x000000102c1c723c */ /* 0x008fe6000004181c */
[----:B------:R-:W-:-:S15]  /*49c20*/  STL.64 [R1+0x34e0], R38 ;  /* 0x0034e02601007387 */ /* 0x000fde0000100a00 */
[----:B------:R-:W-:Y:S01]  /*49c30*/  NOP ;  /* 0x0000000000007918 */ /* 0x000fe20000000000 */
[----:B------:R-:W-:Y:S02]  /*49c40*/  IMAD.MOV.U32 R37, RZ, RZ, R28 ;  /* 0x000000ffff257224 */ /* 0x000fe400078e001c */
[----:B------:R-:W-:Y:S01]  /*49c50*/  IMAD.MOV.U32 R36, RZ, RZ, R29 ;  /* 0x000000ffff247224 */ /* 0x000fe200078e001d */
[----:B------:R-:W-:Y:S01]  /*49c60*/  MOV R16, R31 ;  /* 0x0000001f00107202 */ /* 0x000fe20000000f00 */
[----:B------:R-:W-:-:S03]  /*49c70*/  IMAD.MOV.U32 R17, RZ, RZ, R30 ;  /* 0x000000ffff117224 */ /* 0x000fc600078e001e */
[----:B------:R-:W-:Y:S04]  /*49c80*/  STL.64 [R1+0x34d8], R36 ;  /* 0x0034d82401007387 */ /* 0x000fe80000100a00 */
[----:B------:R0:W-:Y:S04]  /*49c90*/  STL [R1+0x30fc], R16 ;  /* 0x0030fc1001007387 */ /* 0x0001e80000100800 */
[----:B------:R1:W-:Y:S04]  /*49ca0*/  STL [R1+0x30f8], R17 ;  /* 0x0030f81101007387 */ /* 0x0003e80000100800 */
[----:B------:R3:W-:Y:S04]  /*49cb0*/  STL.64 [R1+0x35f0], R18 ;  /* 0x0035f01201007387 */ /* 0x0007e80000100a00 */
[----:B0-----:R-:W4:Y:S04]  /*49cc0*/  LDL.LU R16, [R1+0x930] ;  /* 0x0009300001107983 */ /* 0x001f280000300800 */
[----:B-1----:R-:W4:Y:S04]  /*49cd0*/  LDL.LU R17, [R1+0x934] ;  /* 0x0009340001117983 */ /* 0x002f280000300800 */
[----:B------:R-:W4:Y:S01]  /*49ce0*/  LDL.64 R38, [R1+0x138] ;  /* 0x0001380001267983 */ /* 0x000f220000100a00 */
[----:B---3--:R-:W-:-:S02]  /*49cf0*/  IMAD.MOV.U32 R18, RZ, RZ, R61 ;  /* 0x000000ffff127224 */ /* 0x008fc400078e003d */
[----:B------:R-:W-:Y:S01]  /*49d00*/  IMAD.MOV.U32 R19, RZ, RZ, R60 ;  /* 0x000000ffff137224 */ /* 0x000fe200078e003c */
[----:B--2---:R-:W-:-:S15]  /*49d10*/  HMMA.16816.F32.BF16 R24, R44, R12, R24 ;  /* 0x0000000c2c18723c */ /* 0x004fde0000041818 */
[----:B------:R-:W-:-:S04]  /*49d20*/  NOP ;  /* 0x0000000000007918 */ /* 0x000fc80000000000 */
[----:B------:R-:W-:Y:S02]  /*49d30*/  IMAD.MOV.U32 R49, RZ, RZ, R26 ;  /* 0x000000ffff317224 */ /* 0x000fe400078e001a */
[----:B------:R-:W-:Y:S02]  /*49d40*/  IMAD.MOV.U32 R48, RZ, RZ, R27 ;  /* 0x000000ffff307224 */ /* 0x000fe400078e001b */
[----:B------:R-:W-:Y:S02]  /*49d50*/  IMAD.MOV.U32 R52, RZ, RZ, R24 ;  /* 0x000000ffff347224 */ /* 0x000fe400078e0018 */
[----:B------:R-:W-:Y:S02]  /*49d60*/  IMAD.MOV.U32 R53, RZ, RZ, R25 ;  /* 0x000000ffff357224 */ /* 0x000fe400078e0019 */
[----:B------:R-:W2:Y:S04]  /*49d70*/  LDL R25, [R1+0x223c] ;  /* 0x00223c0001197983 */ /* 0x000ea80000100800 */
[----:B------:R-:W-:Y:S04]  /*49d80*/  STL.64 [R1+0x3500], R50 ;  /* 0x0035003201007387 */ /* 0x000fe80000100a00 */
[----:B------:R0:W-:Y:S04]  /*49d90*/  STL.64 [R1+0x34f8], R48 ;  /* 0x0034f83001007387 */ /* 0x0001e80000100a00 */
[----:B------:R-:W-:Y:S04]  /*49da0*/  STL.64 [R1+0x34f0], R54 ;  /* 0x0034f03601007387 */ /* 0x000fe80000100a00 */
[----:B------:R-:W-:Y:S04]  /*49db0*/  STL.64 [R1+0x34e8], R52 ;  /* 0x0034e83401007387 */ /* 0x000fe80000100a00 */
[----:B0-----:R-:W3:Y:S04]  /*49dc0*/  LDL.LU.64 R48, [R1+0x140] ;  /* 0x0001400001307983 */ /* 0x001ee80000300a00 */
[----:B------:R-:W3:Y:S01]  /*49dd0*/  LDL.LU.64 R50, [R1+0x148] ;  /* 0x0001480001327983 */ /* 0x000ee20000300a00 */
[----:B----4-:R-:W-:Y:S03]  /*49de0*/  HMMA.16816.F32.BF16 R20, R44, R8, R20 ;  /* 0x000000082c14723c */ /* 0x010fe60000041814 */
[----:B------:R-:W4:Y:S04]  /*49df0*/  LDL.LU R28, [R1+0x910] ;  /* 0x00091000011c7983 */ /* 0x000f280000300800 */
[----:B------:R-:W4:Y:S04]  /*49e00*/  LDL.LU R29, [R1+0x914] ;  /* 0x00091400011d7983 */ /* 0x000f280000300800 */
[----:B------:R-:W4:Y:S04]  /*49e10*/  LDL.LU R30, [R1+0x918] ;  /* 0x00091800011e7983 */ /* 0x000f280000300800 */
[----:B------:R-:W4:Y:S04]  /*49e20*/  LDL.LU R31, [R1+0x91c] ;  /* 0x00091c00011f7983 */ /* 0x000f280000300800 */
[----:B------:R-:W-:-:S02]  /*49e30*/  IMAD.MOV.U32 R56, RZ, RZ, R20 ;  /* 0x000000ffff387224 */ /* 0x000fc400078e0014 */
[----:B------:R-:W-:Y:S01]  /*49e40*/  IMAD.MOV.U32 R57, RZ, RZ, R21 ;  /* 0x000000ffff397224 */ /* 0x000fe200078e0015 */
[----:B------:R-:W-:Y:S01]  /*49e50*/  MOV R61, R22 ;  /* 0x00000016003d7202 */ /* 0x000fe20000000f00 */
[----:B------:R-:W2:Y:S01]  /*49e60*/  LDL.LU R20, [R1+0x920] ;  /* 0x0009200001147983 */ /* 0x000ea20000300800 */
[----:B------:R-:W-:-:S03]  /*49e70*/  IMAD.MOV.U32 R60, RZ, RZ, R23 ;  /* 0x000000ffff3c7224 */ /* 0x000fc600078e0017 */
[----:B------:R-:W4:Y:S01]  /*49e80*/  LDL.LU R21, [R1+0x924] ;  /* 0x0009240001157983 */ /* 0x000f220000300800 */
[----:B------:R-:W-:Y:S02]  /*49e90*/  IMAD.MOV.U32 R22, RZ, RZ, R10 ;  /* 0x000000ffff167224 */ /* 0x000fe400078e000a */
[----:B------:R-:W-:Y:S01]  /*49ea0*/  IMAD.MOV.U32 R23, RZ, RZ, R11 ;  /* 0x000000ffff177224 */ /* 0x000fe200078e000b */
[----:B------:R-:W4:Y:S04]  /*49eb0*/  LDL.LU R10, [R1+0x363c] ;  /* 0x00363c00010a7983 */ /* 0x000f280000300800 */
[----:B------:R-:W4:Y:S04]  /*49ec0*/  LDL.LU R11, [R1+0x3638] ;  /* 0x00363800010b7983 */ /* 0x000f280000300800 */
[----:B------:R-:W4:Y:S04]  /*49ed0*/  LDL.64 R34, [R1+0x128] ;  /* 0x0001280001227983 */ /* 0x000f280000100a00 */
[----:B------:R-:W4:Y:S04]  /*49ee0*/  LDL.64 R26, [R1+0x118] ;  /* 0x00011800011a7983 */ /* 0x000f280000100a00 */
[----:B------:R-:W-:Y:S04]  /*49ef0*/  STL.64 [R1+0x3520], R58 ;  /* 0x0035203a01007387 */ /* 0x000fe80000100a00 */
[----:B------:R-:W-:Y:S04]  /*49f00*/  STL.64 [R1+0x3518], R56 ;  /* 0x0035183801007387 */ /* 0x000fe80000100a00 */
[----:B------:R-:W-:Y:S04]  /*49f10*/  STL [R1+0x3000], R60 ;  /* 0x0030003c01007387 */ /* 0x000fe80000100800 */
[----:B------:R-:W-:Y:S01]  /*49f20*/  STL [R1+0x2ffc], R61 ;  /* 0x002ffc3d01007387 */ /* 0x000fe20000100800 */
[----:B---3--:R-:W-:-:S15]  /*49f30*/  HMMA.16816.F32.BF16 R44, R44, R4, R48 ;  /* 0x000000042c2c723c */ /* 0x008fde0000041830 */
[----:B------:R-:W-:-:S04]  /*49f40*/  NOP ;  /* 0x0000000000007918 */ /* 0x000fc80000000000 */
[----:B------:R-:W-:Y:S02]  /*49f50*/  IMAD.MOV.U32 R2, RZ, RZ, R44 ;  /* 0x000000ffff027224 */ /* 0x000fe400078e002c */
[----:B------:R-:W-:Y:S02]  /*49f60*/  IMAD.MOV.U32 R3, RZ, RZ, R45 ;  /* 0x000000ffff037224 */ /* 0x000fe400078e002d */
[----:B------:R-:W-:Y:S02]  /*49f70*/  IMAD.MOV.U32 R5, RZ, RZ, R46 ;  /* 0x000000ffff057224 */ /* 0x000fe400078e002e */
[----:B------:R-:W-:Y:S02]  /*49f80*/  IMAD.MOV.U32 R4, RZ, RZ, R47 ;  /* 0x000000ffff047224 */ /* 0x000fe400078e002f */
[----:B--2---:R-:W0:Y:S04]  /*49f90*/  LDSM.16.MT88.4 R44, [R25+UR5+0x8800] ;  /* 0x00880005192c783b */ /* 0x004e280008004200 */
[----:B------:R-:W-:Y:S04]  /*49fa0*/  STL [R1+0x30d4], R4 ;  /* 0x0030d40401007387 */ /* 0x000fe80000100800 */
[----:B------:R-:W-:Y:S04]  /*49fb0*/  STL [R1+0x30d0], R5 ;  /* 0x0030d00501007387 */ /* 0x000fe80000100800 */
[----:B------:R1:W-:Y:S02]  /*49fc0*/  STL.64 [R1+0x3618], R6 ;  /* 0x0036180601007387 */ /* 0x0003e40000100a00 */
[----:B-1----:R-:W-:Y:S02]  /*49fd0*/  HMMA.16816.F32.BF16 R4, R40, R38, R16 ;  /* 0x000000262804723c */ /* 0x002fe40000041810 */
[----:B------:R-:W-:Y:S04]  /*49fe0*/  STL [R1+0x3008], R3 ;  /* 0x0030080301007387 */ /* 0x000fe80000100800 */
[----:B------:R-:W-:-:S13]  /*49ff0*/  STL [R1+0x3004], R2 ;  /* 0x0030040201007387 */ /* 0x000fda0000100800 */
[----:B------:R-:W-:Y:S02]  /*4a000*/  IMAD.MOV.U32 R13, RZ, RZ, R4 ;  /* 0x000000ffff0d7224 */ /* 0x000fe400078e0004 */
[----:B------:R-:W-:Y:S02]  /*4a010*/  IMAD.MOV.U32 R12, RZ, RZ, R5 ;  /* 0x000000ffff0c7224 */ /* 0x000fe400078e0005 */
[----:B------:R-:W-:Y:S02]  /*4a020*/  IMAD.MOV.U32 R9, RZ, RZ, R6 ;  /* 0x000000ffff097224 */ /* 0x000fe400078e0006 */
[----:B------:R-:W-:Y:S02]  /*4a030*/  IMAD.MOV.U32 R8, RZ, RZ, R7 ;  /* 0x000000ffff087224 */ /* 0x000fe400078e0007 */
[C---:B----4-:R-:W-:Y:S01]  /*4a040*/  HMMA.16816.F32.BF16 R4, R40.reuse, R34, R20 ;  /* 0x000000222804723c */ /* 0x050fe20000041814 */
[----:B0-----:R-:W-:Y:S04]  /*4a050*/  STL.64 [R1+0x3458], R46 ;  /* 0x0034582e01007387 */ /* 0x001fe80000100a00 */
[----:B------:R-:W-:Y:S04]  /*4a060*/  STL.64 [R1+0x3450], R44 ;  /* 0x0034502c01007387 */ /* 0x000fe80000100a00 */
[----:B------:R-:W-:Y:S04]  /*4a070*/  STL.64 [R1+0x3478], R10 ;  /* 0x0034780a01007387 */ /* 0x000fe80000100a00 */
[----:B------:R-:W-:Y:S04]  /*4a080*/  STL.64 [R1+0x3470], R8 ;  /* 0x0034700801007387 */ /* 0x000fe80000100a00 */
[----:B------:R-:W-:Y:S04]  /*4a090*/  STL [R1+0x3104], R12 ;  /* 0x0031040c01007387 */ /* 0x000fe80000100800 */
[----:B------:R-:W-:Y:S04]  /*4a0a0*/  STL [R1+0x3100], R13 ;  /* 0x0031000d01007387 */ /* 0x000fe80000100800 */
[----:B------:R-:W-:Y:S04]  /*4a0b0*/  STL.64 [R1+0x35f8], R14 ;  /* 0x0035f80e01007387 */ /* 0x000fe80000100a00 */
[----:B------:R-:W-:Y:S04]  /*4a0c0*/  STL.64 [R1+0x920], R4 ;  /* 0x0009200401007387 */ /* 0x000fe80000100a00 */
[----:B------:R0:W-:Y:S02]  /*4a0d0*/  STL.64 [R1+0x928], R6 ;  /* 0x0009280601007387 */ /* 0x0001e40000100a00 */
[----:B0-----:R-:W-:Y:S01]  /*4a0e0*/  HMMA.16816.F32.BF16 R4, R40, R26, R28 ;  /* 0x0000001a2804723c */ /* 0x001fe2000004181c */
[----:B------:R-:W-:-:S02]  /*4a0f0*/  IMAD.MOV.U32 R9, RZ, RZ, R34 ;  /* 0x000000ffff097224 */ /* 0x000fc400078e0022 */
[----:B------:R-:W-:-:S15]  /*4a100*/  IMAD.MOV.U32 R8, RZ, RZ, R35 ;  /* 0x000000ffff087224 */ /* 0x000fde00078e0023 */
[----:B------:R-:W-:Y:S01]  /*4a110*/  NOP ;  /* 0x0000000000007918 */ /* 0x000fe20000000000 */
[----:B------:R-:W-:Y:S04]  /*4a120*/  STL.64 [R1+0x910], R4 ;  /* 0x0009100401007387 */ /* 0x000fe80000100a00 */
[----:B------:R-:W-:Y:S04]  /*4a130*/  STL.64 [R1+0x918], R6 ;  /* 0x0009180601007387 */ /* 0x000fe80000100a00 */
[----:B------:R-:W2:Y:S04]  /*4a140*/  LDL.LU R32, [R1+0x8b0] ;  /* 0x0008b00001207983 */ /* 0x000ea80000300800 */
[----:B------:R-:W2:Y:S04]  /*4a150*/  LDL.LU R33, [R1+0x8b4] ;  /* 0x0008b40001217983 */ /* 0x000ea80000300800 */
[----:B------:R-:W3:Y:S04]  /*4a160*/  LDL.LU R34, [R1+0x8b8] ;  /* 0x0008b80001227983 */ /* 0x000ee80000300800 */
[----:B------:R-:W3:Y:S04]  /*4a170*/  LDL.LU R35, [R1+0x8bc] ;  /* 0x0008bc0001237983 */ /* 0x000ee80000300800 */
[----:B---3--:R0:W-:Y:S04]  /*4a180*/  STL.64 [R1+0x3608], R34 ;  /* 0x0036082201007387 */ /* 0x0081e80000100a00 */
[----:B--2---:R-:W-:Y:S04]  /*4a190*/  STL.64 [R1+0x3600], R32 ;  /* 0x0036002001007387 */ /* 0x004fe80000100a00 */
[----:B------:R-:W2:Y:S04]  /*4a1a0*/  LDL R18, [R1+0xc8] ;  /* 0x0000c80001127983 */ /* 0x000ea80000100800 */
[----:B------:R-:W2:Y:S04]  /*4a1b0*/  LDL R19, [R1+0xcc] ;  /* 0x0000cc0001137983 */ /* 0x000ea80000100800 */
[----:B--2---:R-:W-:Y:S04]  /*4a1c0*/  STL.64 [R1+0x3610], R18 ;  /* 0x0036101201007387 */ /* 0x004fe80000100a00 */
[----:B------:R-:W2:Y:S04]  /*4a1d0*/  LDL.LU R12, [R1+0x8c0] ;  /* 0x0008c000010c7983 */ /* 0x000ea80000300800 */
[----:B------:R-:W2:Y:S04]  /*4a1e0*/  LDL.LU R13, [R1+0x8c4] ;  /* 0x0008c400010d7983 */ /* 0x000ea80000300800 */
[----:B------:R-:W3:Y:S04]  /*4a1f0*/  LDL.LU R14, [R1+0x8c8] ;  /* 0x0008c800010e7983 */ /* 0x000ee80000300800 */
[----:B------:R-:W3:Y:S04]  /*4a200*/  LDL.LU R15, [R1+0x8cc] ;  /* 0x0008cc00010f7983 */ /* 0x000ee80000300800 */
[----:B------:R-:W4:Y:S04]  /*4a210*/  LDL.LU R52, [R1+0x900] ;  /* 0x0009000001347983 */ /* 0x000f280000300800 */
[----:B------:R-:W4:Y:S04]  /*4a220*/  LDL.LU R53, [R1+0x904] ;  /* 0x0009040001357983 */ /* 0x000f280000300800 */
[----:B------:R-:W4:Y:S01]  /*4a230*/  LDL.LU R54, [R1+0x908] ;  /* 0x0009080001367983 */ /* 0x000f220000300800 */
[----:B------:R-:W-:-:S02]  /*4a240*/  IMAD.MOV.U32 R11, RZ, RZ, R26 ;  /* 0x000000ffff0b7224 */ /* 0x000fc400078e001a */
[----:B------:R-:W-:Y:S01]  /*4a250*/  IMAD.MOV.U32 R10, RZ, RZ, R27 ;  /* 0x000000ffff0a7224 */ /* 0x000fe200078e001b */
[----:B------:R-:W4:Y:S04]  /*4a260*/  LDL.LU R55, [R1+0x90c] ;  /* 0x00090c0001377983 */ /* 0x000f280000300800 */
[----:B------:R-:W4:Y:S04]  /*4a270*/  LDL.64 R26, [R1+0x108] ;  /* 0x00010800011a7983 */ /* 0x000f280000100a00 */
[----:B---3--:R-:W-:Y:S04]  /*4a280*/  STL.64 [R1+0x3628], R14 ;  /* 0x0036280e01007387 */ /* 0x008fe80000100a00 */
[----:B--2---:R1:W-:Y:S04]  /*4a290*/  STL.64 [R1+0x3620], R12 ;  /* 0x0036200c01007387 */ /* 0x0043e80000100a00 */
[----:B0-----:R-:W2:Y:S04]  /*4a2a0*/  LDL R34, [R1+0xd8] ;  /* 0x0000d80001227983 */ /* 0x001ea80000100800 */
[----:B------:R-:W2:Y:S04]  /*4a2b0*/  LDL R35, [R1+0xdc] ;  /* 0x0000dc0001237983 */ /* 0x000ea80000100800 */
[----:B--2---:R0:W-:Y:S04]  /*4a2c0*/  STL.64 [R1+0x3630], R34 ;  /* 0x0036302201007387 */ /* 0x0041e80000100a00 */
[----:B-1----:R-:W2:Y:S04]  /*4a2d0*/  LDL.LU R12, [R1+0x8e0] ;  /* 0x0008e000010c7983 */ /* 0x002ea80000300800 */
[----:B------:R-:W2:Y:S04]  /*4a2e0*/  LDL.LU R13, [R1+0x8e4] ;  /* 0x0008e400010d7983 */ /* 0x000ea80000300800 */
[----:B------:R-:W2:Y:S04]  /*4a2f0*/  LDL.LU R14, [R1+0x8e8] ;  /* 0x0008e800010e7983 */ /* 0x000ea80000300800 */
[----:B------:R-:W2:Y:S04]  /*4a300*/  LDL.LU R15, [R1+0x8ec] ;  /* 0x0008ec00010f7983 */ /* 0x000ea80000300800 */
[----:B------:R-:W3:Y:S04]  /*4a310*/  LDL.LU R28, [R1+0x8f0] ;  /* 0x0008f000011c7983 */ /* 0x000ee80000300800 */
[----:B------:R-:W3:Y:S04]  /*4a320*/  LDL.LU R29, [R1+0x8f4] ;  /* 0x0008f400011d7983 */ /* 0x000ee80000300800 */
[----:B------:R-:W3:Y:S04]  /*4a330*/  LDL.LU R30, [R1+0x8f8] ;  /* 0x0008f800011e7983 */ /* 0x000ee80000300800 */
[----:B------:R-:W3:Y:S01]  /*4a340*/  LDL.LU R31, [R1+0x8fc] ;  /* 0x0008fc00011f7983 */ /* 0x000ee20000300800 */
[----:B----4-:R-:W-:Y:S03]  /*4a350*/  HMMA.16816.F32.BF16 R52, R40, R26, R52 ;  /* 0x0000001a2834723c */ /* 0x010fe60000041834 */
[----:B------:R-:W2:Y:S04]  /*4a360*/  LDL.64 R6, [R1+0xe8] ;  /* 0x0000e80001067983 */ /* 0x000ea80000100a00 */
[----:B0-----:R-:W3:Y:S04]  /*4a370*/  LDL.64 R34, [R1+0xf8] ;  /* 0x0000f80001227983 */ /* 0x001ee80000100a00 */
[----:B------:R-:W4:Y:S04]  /*4a380*/  LDL.LU R16, [R1+0x8d0] ;  /* 0x0008d00001107983 */ /* 0x000f280000300800 */
[----:B------:R-:W4:Y:S04]  /*4a390*/  LDL.LU R17, [R1+0x8d4] ;  /* 0x0008d40001117983 */ /* 0x000f280000300800 */
[----:B------:R-:W4:Y:S04]  /*4a3a0*/  LDL.LU R18, [R1+0x8d8] ;  /* 0x0008d80001127983 */ /* 0x000f280000300800 */
[----:B------:R-:W4:Y:S04]  /*4a3b0*/  LDL.LU R19, [R1+0x8dc] ;  /* 0x0008dc0001137983 */ /* 0x000f280000300800 */
[----:B------:R-:W2:Y:S04]  /*4a3c0*/  LDL.64 R22, [R1+0xb8] ;  /* 0x0000b80001167983 */ /* 0x000ea80000100a00 */
[----:B------:R-:W2:Y:S04]  /*4a3d0*/  LDL.64 R58, [R1+0x98] ;  /* 0x00009800013a7983 */ /* 0x000ea80000100a00 */
[----:B------:R-:W2:Y:S04]  /*4a3e0*/  LDL.LU R48, [R1+0x880] ;  /* 0x0008800001307983 */ /* 0x000ea80000300800 */
[----:B------:R-:W2:Y:S04]  /*4a3f0*/  LDL.LU R49, [R1+0x884] ;  /* 0x0008840001317983 */ /* 0x000ea80000300800 */
[----:B------:R-:W2:Y:S01]  /*4a400*/  LDL.LU R50, [R1+0x888] ;  /* 0x0008880001327983 */ /* 0x000ea20000300800 */
[----:B------:R-:W-:Y:S01]  /*4a410*/  IMAD.MOV.U32 R45, RZ, RZ, R38 ;  /* 0x000000ffff2d7224 */ /* 0x000fe200078e0026 */
[----:B------:R-:W-:-:S02]  /*4a420*/  MOV R44, R39 ;  /* 0x00000027002c7202 */ /* 0x000fc40000000f00 */
[----:B------:R-:W2:Y:S04]  /*4a430*/  LDL.LU R51, [R1+0x88c] ;  /* 0x00088c0001337983 */ /* 0x000ea80000300800 */
[----:B------:R-:W4:Y:S04]  /*4a440*/  LDL.64 R38, [R1+0x88] ;  /* 0x0000880001267983 */ /* 0x000f280000100a00 */
[----:B------:R-:W-:Y:S04]  /*4a450*/  STL.64 [R1+0x3530], R10 ;  /* 0x0035300a01007387 */ /* 0x000fe80000100a00 */
[----:B------:R0:W-:Y:S01]  /*4a460*/  STL.64 [R1+0x3528], R8 ;  /* 0x0035280801007387 */ /* 0x0001e20000100a00 */
[----:B------:R-:W-:Y:S01]  /*4a470*/  MOV R47, R26 ;  /* 0x0000001a002f7202 */ /* 0x000fe20000000f00 */
[----:B------:R-:W-:-:S02]  /*4a480*/  IMAD.MOV.U32 R46, RZ, RZ, R27 ;  /* 0x000000ffff2e7224 */ /* 0x000fc400078e001b */
[----:B0-----:R-:W4:Y:S04]  /*4a490*/  LDL.LU R8, [R1+0x890] ;  /* 0x0008900001087983 */ /* 0x001f280000300800 */
[----:B------:R-:W4:Y:S04]  /*4a4a0*/  LDL.LU R9, [R1+0x894] ;  /* 0x0008940001097983 */ /* 0x000f280000300800 */
[----:B------:R-:W4:Y:S04]  /*4a4b0*/  LDL.LU R10, [R1+0x898] ;  /* 0x00089800010a7983 */ /* 0x000f280000300800 */
[----:B------:R-:W4:Y:S04]  /*4a4c0*/  LDL.LU R11, [R1+0x89c] ;  /* 0x00089c00010b7983 */ /* 0x000f280000300800 */
[----:B------:R0:W-:Y:S04]  /*4a4d0*/  STL.64 [R1+0x900], R52 ;  /* 0x0009003401007387 */ /* 0x0001e80000100a00 */
[----:B------:R1:W-:Y:S04]  /*4a4e0*/  STL.64 [R1+0x908], R54 ;  /* 0x0009083601007387 */ /* 0x0003e80000100a00 */
[----:B0-----:R-:W4:Y:S04]  /*4a4f0*/  LDL.LU R52, [R1+0x870] ;  /* 0x0008700001347983 */ /* 0x001f280000300800 */
[----:B------:R-:W4:Y:S04]  /*4a500*/  LDL.LU R53, [R1+0x874] ;  /* 0x0008740001357983 */ /* 0x000f280000300800 */
[----:B-1----:R-:W4:Y:S04]  /*4a510*/  LDL.LU R54, [R1+0x878] ;  /* 0x0008780001367983 */ /* 0x002f280000300800 */
[----:B------:R-:W4:Y:S04]  /*4a520*/  LDL.LU R55, [R1+0x87c] ;  /* 0x00087c0001377983 */ /* 0x000f280000300800 */
[----:B------:R-:W4:Y:S04]  /*4a530*/  LDL.64 R26, [R1+0x78] ;  /* 0x00007800011a7983 */ /* 0x000f280000100a00 */
[----:B------:R0:W-:Y:S04]  /*4a540*/  STL.64 [R1+0x3550], R46 ;  /* 0x0035502e01007387 */ /* 0x0001e80000100a00 */
[----:B------:R-:W-:Y:S04]  /*4a550*/  STL.64 [R1+0x3548], R44 ;  /* 0x0035482c01007387 */ /* 0x000fe80000100a00 */
[----:B0-----:R-:W4:Y:S04]  /*4a560*/  LDL R46, [R1+0xa8] ;  /* 0x0000a800012e7983 */ /* 0x001f280000100800 */
[----:B------:R-:W4:Y:S01]  /*4a570*/  LDL R47, [R1+0xac] ;  /* 0x0000ac00012f7983 */ /* 0x000f220000100800 */
[----:B---3--:R-:W-:-:S15]  /*4a580*/  HMMA.16816.F32.BF16 R28, R40, R34, R28 ;  /* 0x00000022281c723c */ /* 0x008fde000004181c */
[----:B------:R-:W-:-:S04]  /*4a590*/  NOP ;  /* 0x0000000000007918 */ /* 0x000fc80000000000 */
[----:B------:R-:W-:Y:S04]  /*4a5a0*/  STL.64 [R1+0x8f0], R28 ;  /* 0x0008f01c01007387 */ /* 0x000fe80000100a00 */
[----:B------:R0:W-:Y:S02]  /*4a5b0*/  STL.64 [R1+0x8f8], R30 ;  /* 0x0008f81e01007387 */ /* 0x0001e40000100a00 */
[----:B0-----:R-:W-:Y:S02]  /*4a5c0*/  IMAD.MOV.U32 R31, RZ, RZ, R34 ;  /* 0x000000ffff1f7224 */ /* 0x001fe400078e0022 */
[----:B------:R-:W-:Y:S02]  /*4a5d0*/  IMAD.MOV.U32 R30, RZ, RZ, R35 ;  /* 0x000000ffff1e7224 */ /* 0x000fe400078e0023 */
[----:B------:R-:W4:Y:S01]  /*4a5e0*/  LDL.LU.64 R34, [R1+0x3630] ;  /* 0x0036300001227983 */ /* 0x000f220000300a00 */
[----:B--2---:R-:W-:Y:S01]  /*4a5f0*/  HMMA.16816.F32.BF16 R12, R40, R6, R12 ;  /* 0x00000006280c723c */ /* 0x004fe2000004180c */
[----:B------:R-:W-:-:S15]  /*4a600*/  IMAD.MOV.U32 R5, RZ, RZ, R7 ;  /* 0x000000ffff057224 */ /* 0x000fde00078e0007 */
[----:B------:R-:W-:-:S03]  /*4a610*/  NOP ;  /* 0x0000000000007918 */ /* 0x000fc60000000000 */
[----:B------:R-:W-:Y:S04]  /*4a620*/  STL.64 [R1+0x8e0], R12 ;  /* 0x0008e00c01007387 */ /* 0x000fe80000100a00 */
[----:B------:R0:W-:Y:S04]  /*4a630*/  STL.64 [R1+0x8e8], R14 ;  /* 0x0008e80e01007387 */ /* 0x0001e80000100a00 */
[----:B0-----:R-:W2:Y:S04]  /*4a640*/  LDL.LU.64 R14, [R1+0x3628] ;  /* 0x00362800010e7983 */ /* 0x001ea80000300a00 */
[----:B------:R-:W2:Y:S04]  /*4a650*/  LDL.LU.64 R12, [R1+0x3620] ;  /* 0x00362000010c7983 */ /* 0x000ea80000300a00 */
[----:B------:R-:W3:Y:S01]  /*4a660*/  LDL.LU.64 R6, [R1+0x3618] ;  /* 0x0036180001067983 */ /* 0x000ee20000300a00 */
[----:B----4-:R-:W-:Y:S03]  /*4a670*/  HMMA.16816.F32.BF16 R32, R40, R34, R16 ;  /* 0x000000222820723c */ /* 0x010fe60000041810 */
[----:B------:R-:W2:-:S15]  /*4a680*/  LDL.LU.64 R18, [R1+0x3610] ;  /* 0x0036100001127983 */ /* 0x000e9e0000300a00 */
[----:B------:R-:W-:Y:S01]  /*4a690*/  NOP ;  /* 0x0000000000007918 */ /* 0x000fe20000000000 */
[----:B------:R-:W-:Y:S04]  /*4a6a0*/  STL.64 [R1+0x8d0], R32 ;  /* 0x0008d02001007387 */ /* 0x000fe80000100a00 */
[----:B------:R0:W-:Y:S04]  /*4a6b0*/  STL.64 [R1+0x8d8], R34 ;  /* 0x0008d82201007387 */ /* 0x0001e80000100a00 */
[----:B0-----:R-:W4:Y:S04]  /*4a6c0*/  LDL.LU.64 R34, [R1+0x3608] ;  /* 0x0036080001227983 */ /* 0x001f280000300a00 */
[----:B------:R-:W4:Y:S01]  /*4a6d0*/  LDL.LU.64 R32, [R1+0x3600] ;  /* 0x0036000001207983 */ /* 0x000f220000300a00 */
[----:B------:R-:W-:Y:S01]  /*4a6e0*/  IMAD.MOV.U32 R4, RZ, RZ, R23 ;  /* 0x000000ffff047224 */ /* 0x000fe200078e0017 */
[C---:B--2---:R-:W-:Y:S02]  /*4a6f0*/  HMMA.16816.F32.BF16 R16, R40.reuse, R18, R12 ;  /* 0x000000122810723c */ /* 0x044fe4000004180c */
[----:B------:R-:W2:Y:S06]  /*4a700*/  LDL.LU.64 R14, [R1+0x35f8] ;  /* 0x0035f800010e7983 */ /* 0x000eac0000300a00 */
[----:B----4-:R-:W-:Y:S11]  /*4a710*/  HMMA.16816.F32.BF16 R32, R40, R22, R32 ;  /* 0x000000162820723c */ /* 0x010ff60000041820 */
[----:B------:R-:W-:Y:S04]  /*4a720*/  STL.64 [R1+0x8c0], R16 ;  /* 0x0008c01001007387 */ /* 0x000fe80000100a00 */
[----:B------:R0:W-:Y:S04]  /*4a730*/  STL.64 [R1+0x8c8], R18 ;  /* 0x0008c81201007387 */ /* 0x0001e80000100a00 */
[----:B0-----:R-:W4:Y:S04]  /*4a740*/  LDL.LU.64 R18, [R1+0x35f0] ;  /* 0x0035f00001127983 */ /* 0x001f280000300a00 */
[----:B------:R0:W-:Y:S04]  /*4a750*/  STL.64 [R1+0x8b0], R32 ;  /* 0x0008b02001007387 */ /* 0x0001e80000100a00 */
[----:B------:R1:W-:Y:S01]  /*4a760*/  STL.64 [R1+0x8b8], R34 ;  /* 0x0008b82201007387 */ /* 0x0003e20000100a00 */
[----:B0-----:R-:W-:-:S03]  /*4a770*/  IMAD.MOV.U32 R33, RZ, RZ, R22 ;  /* 0x000000ffff217224 */ /* 0x001fc600078e0016 */
[----:B-1----:R-:W2:Y:S04]  /*4a780*/  LDL.LU.64 R34, [R1+0x35e8] ;  /* 0x0035e80001227983 */ /* 0x002ea80000300a00 */
[----:B------:R-:W4:Y:S04]  /*4a790*/  LDL.LU R32, [R1+0x35e0] ;  /* 0x0035e00001207983 */ /* 0x000f280000300800 */
[----:B------:R-:W4:Y:S04]  /*4a7a0*/  LDL.LU.64 R22, [R1+0x35d8] ;  /* 0x0035d80001167983 */ /* 0x000f280000300a00 */
[----:B---3--:R-:W-:Y:S04]  /*4a7b0*/  STL.64 [R1+0x3578], R6 ;  /* 0x0035780601007387 */ /* 0x008fe80000100a00 */
[----:B------:R0:W-:Y:S04]  /*4a7c0*/  STL.64 [R1+0x3570], R4 ;  /* 0x0035700401007387 */ /* 0x0001e80000100a00 */
[----:B0-----:R-:W3:Y:S04]  /*4a7d0*/  LDL.LU R4, [R1+0x8a0] ;  /* 0x0008a00001047983 */ /* 0x001ee80000300800 */
[----:B------:R-:W3:Y:S04]  /*4a7e0*/  LDL.LU R5, [R1+0x8a4] ;  /* 0x0008a40001057983 */ /* 0x000ee80000300800 */
[----:B------:R-:W3:Y:S04]  /*4a7f0*/  LDL.LU R6, [R1+0x8a8] ;  /* 0x0008a80001067983 */ /* 0x000ee80000300800 */
[----:B------:R-:W3:Y:S01]  /*4a800*/  LDL.LU R7, [R1+0x8ac] ;  /* 0x0008ac0001077983 */ /* 0x000ee20000300800 */
[----:B------:R-:W-:-:S02]  /*4a810*/  IMAD.MOV.U32 R12, RZ, RZ, R58 ;  /* 0x000000ffff0c7224 */ /* 0x000fc400078e003a */
[----:B------:R-:W-:Y:S01]  /*4a820*/  IMAD.MOV.U32 R13, RZ, RZ, R39 ;  /* 0x000000ffff0d7224 */ /* 0x000fe200078e0027 */
[----:B------:R-:W-:Y:S01]  /*4a830*/  MOV R16, R38 ;  /* 0x0000002600107202 */ /* 0x000fe20000000f00 */
[----:B--2---:R-:W-:Y:S04]  /*4a840*/  STL.64 [R1+0x3568], R34 ;  /* 0x0035682201007387 */ /* 0x004fe80000100a00 */
[----:B----4-:R3:W-:Y:S02]  /*4a850*/  STL.64 [R1+0x3560], R32 ;  /* 0x0035602001007387 */ /* 0x0107e40000100a00 */
[C---:B---3--:R-:W-:Y:S08]  /*4a860*/  HMMA.16816.F32.BF16 R32, R40.reuse, R46, R4 ;  /* 0x0000002e2820723c */ /* 0x048ff00000041804 */
[C---:B------:R-:W-:Y:S11]  /*4a870*/  HMMA.16816.F32.BF16 R4, R40.reuse, R58, R8 ;  /* 0x0000003a2804723c */ /* 0x040ff60000041808 */
[----:B------:R-:W-:Y:S04]  /*4a880*/  STL.64 [R1+0x8a0], R32 ;  /* 0x0008a02001007387 */ /* 0x000fe80000100a00 */
[----:B------:R-:W-:Y:S04]  /*4a890*/  STL.64 [R1+0x8a8], R34 ;  /* 0x0008a82201007387 */ /* 0x000fe80000100a00 */
[----:B------:R-:W-:Y:S04]  /*4a8a0*/  STL.64 [R1+0x890], R4 ;  /* 0x0008900401007387 */ /* 0x000fe80000100a00 */
[----:B------:R0:W-:Y:S02]  /*4a8b0*/  STL.64 [R1+0x898], R6 ;  /* 0x0008980601007387 */ /* 0x0001e40000100a00 */
[----:B0-----:R-:W-:Y:S02]  /*4a8c0*/  HMMA.16816.F32.BF16 R4, R40, R38, R48 ;  /* 0x000000262804723c */ /* 0x001fe40000041830 */
[----:B------:R-:W-:-:S15]  /*4a8d0*/  STL [R1+0x33c0], R12 ;  /* 0x0033c00c01007387 */ /* 0x000fde0000100800 */
[----:B------:R-:W-:Y:S02]  /*4a8e0*/  NOP ;  /* 0x0000000000007918 */ /* 0x000fe40000000000 */
[----:B------:R-:W-:Y:S04]  /*4a8f0*/  STL.64 [R1+0x880], R4 ;  /* 0x0008800401007387 */ /* 0x000fe80000100a00 */
[----:B------:R0:W-:Y:S04]  /*4a900*/  STL.64 [R1+0x888], R6 ;  /* 0x0008880601007387 */ /* 0x0001e80000100a00 */
[----:B------:R-:W2:Y:S04]  /*4a910*/  LDL.LU R48, [R1+0x860] ;  /* 0x0008600001307983 */ /* 0x000ea80000300800 */
[----:B------:R-:W2:Y:S04]  /*4a920*/  LDL.LU R49, [R1+0x864] ;  /* 0x0008640001317983 */ /* 0x000ea80000300800 */
[----:B------:R-:W2:Y:S04]  /*4a930*/  LDL.LU R50, [R1+0x868] ;  /* 0x0008680001327983 */ /* 0x000ea80000300800 */
[----:B------:R-:W2:Y:S04]  /*4a940*/  LDL.LU R51, [R1+0x86c] ;  /* 0x00086c0001337983 */ /* 0x000ea80000300800 */
[----:B------:R-:W2:Y:S01]  /*4a950*/  LDL.64 R38, [R1+0x68] ;  /* 0x0000680001267983 */ /* 0x000ea20000100a00 */
[----:B0-----:R-:W-:Y:S03]  /*4a960*/  HMMA.16816.F32.BF16 R4, R40, R26, R52 ;  /* 0x0000001a2804723c */ /* 0x001fe60000041834 */
[----:B------:R-:W-:Y:S04]  /*4a970*/  STL.64 [R1+0x3588], R14 ;  /* 0x0035880e01007387 */ /* 0x000fe80000100a00 */
[----:B------:R-:W-:-:S12]  /*4a980*/  STL [R1+0x3580], R13 ;  /* 0x0035800d01007387 */ /* 0x000fd80000100800 */
[----:B------:R0:W-:Y:S04]  /*4a990*/  STL.64 [R1+0x870], R4 ;  /* 0x0008700401007387 */ /* 0x0001e80000100a00 */
[----:B------:R1:W-:Y:S04]  /*4a9a0*/  STL.64 [R1+0x878], R6 ;  /* 0x0008780601007387 */ /* 0x0003e80000100a00 */
[----:B------:R-:W3:Y:S04]  /*4a9b0*/  LDL.LU R24, [R1+0x820] ;  /* 0x0008200001187983 */ /* 0x000ee80000300800 */
[----:B------:R-:W3:Y:S01]  /*4a9c0*/  LDL.LU R25, [R1+0x824] ;  /* 0x0008240001197983 */ /* 0x000ee20000300800 */
[----:B------:R-:W-:-:S02]  /*4a9d0*/  IMAD.MOV.U32 R20, RZ, RZ, R26 ;  /* 0x000000ffff147224 */ /* 0x000fc400078e001a */
[----:B------:R-:W-:Y:S02]  /*4a9e0*/  IMAD.MOV.U32 R17, RZ, RZ, R27 ;  /* 0x000000ffff117224 */ /* 0x000fe400078e001b */
[----:B------:R-:W-:Y:S02]  /*4a9f0*/  IMAD.MOV.U32 R26, RZ, RZ, R19 ;  /* 0x000000ffff1a7224 */ /* 0x000fe400078e0013 */
[----:B------:R-:W-:Y:S01]  /*4aa00*/  IMAD.MOV.U32 R27, RZ, RZ, R18 ;  /* 0x000000ffff1b7224 */ /* 0x000fe200078e0012 */
[----:B------:R-:W4:Y:S04]  /*4aa10*/  LDL.LU R19, [R1+0x35d0] ;  /* 0x0035d00001137983 */ /* 0x000f280000300800 */
[----:B------:R-:W2:Y:S04]  /*4aa20*/  LDL.LU R18, [R1+0x35cc] ;  /* 0x0035cc0001127983 */ /* 0x000ea80000300800 */
[----:B------:R2:W-:Y:S04]  /*4aa30*/  STL.64 [R1+0x3598], R26 ;  /* 0x0035981a01007387 */ /* 0x0005e80000100a00 */
[----:B---3--:R3:W-:Y:S04]  /*4aa40*/  STL.64 [R1+0x3590], R24 ;  /* 0x0035901801007387 */ /* 0x0087e80000100a00 */
[----:B------:R-:W2:Y:S04]  /*4aa50*/  LDL R34, [R1+0x38] ;  /* 0x0000380001227983 */ /* 0x000ea80000100800 */
[----:B------:R-:W2:Y:S04]  /*4aa60*/  LDL R35, [R1+0x3c] ;  /* 0x00003c0001237983 */ /* 0x000ea80000100800 */
[----:B--2---:R2:W-:Y:S04]  /*4aa70*/  STL.64 [R1+0x35a0], R34 ;  /* 0x0035a02201007387 */ /* 0x0045e80000100a00 */
[----:B0-----:R-:W2:Y:S04]  /*4aa80*/  LDL.LU R4, [R1+0x830] ;  /* 0x0008300001047983 */ /* 0x001ea80000300800 */
[----:B------:R-:W2:Y:S04]  /*4aa90*/  LDL.LU R5, [R1+0x834] ;  /* 0x0008340001057983 */ /* 0x000ea80000300800 */
[----:B-1----:R-:W2:Y:S04]  /*4aaa0*/  LDL.LU R6, [R1+0x838] ;  /* 0x0008380001067983 */ /* 0x002ea80000300800 */
[----:B------:R-:W2:Y:S01]  /*4aab0*/  LDL.LU R7, [R1+0x83c] ;  /* 0x00083c0001077983 */ /* 0x000ea20000300800 */
[----:B------:R-:W-:-:S02]  /*4aac0*/  IMAD.MOV.U32 R26, RZ, RZ, R18 ;  /* 0x000000ffff1a7224 */ /* 0x000fc400078e0012 */
[----:B----4-:R-:W-:Y:S01]  /*4aad0*/  IMAD.MOV.U32 R27, RZ, RZ, R19 ;  /* 0x000000ffff1b7224 */ /* 0x010fe200078e0013 */
[----:B------:R-:W-:Y:S01]  /*4aae0*/  HMMA.16816.F32.BF16 R8, R40, R38, R48 ;  /* 0x000000262808723c */ /* 0x000fe20000041830 */
[----:B--2---:R-:W-:Y:S04]  /*4aaf0*/  STL.64 [R1+0x35b0], R6 ;  /* 0x0035b00601007387 */ /* 0x004fe80000100a00 */
[----:B------:R0:W-:Y:S04]  /*4ab00*/  STL.64 [R1+0x35a8], R4 ;  /* 0x0035a80401007387 */ /* 0x0001e80000100a00 */
[----:B---3--:R-:W2:Y:S04]  /*4ab10*/  LDL.LU R24, [R1+0x840] ;  /* 0x0008400001187983 */ /* 0x008ea80000300800 */
[----:B------:R-:W2:Y:S04]  /*4ab20*/  LDL.LU R25, [R1+0x844] ;  /* 0x0008440001197983 */ /* 0x000ea80000300800 */
[----:B------:R-:W3:Y:S04]  /*4ab30*/  LDL.LU R18, [R1+0x35c8] ;  /* 0x0035c80001127983 */ /* 0x000ee80000300800 */
[----:B------:R-:W3:Y:S04]  /*4ab40*/  LDL.LU R19, [R1+0x35c4] ;  /* 0x0035c40001137983 */ /* 0x000ee80000300800 */
[----:B------:R-:W4:Y:S04]  /*4ab50*/  LDL R34, [R1+0x58] ;  /* 0x0000580001227983 */ /* 0x000f280000100800 */
[----:B------:R-:W4:Y:S04]  /*4ab60*/  LDL R35, [R1+0x5c] ;  /* 0x00005c0001237983 */ /* 0x000f280000100800 */
[----:B0-----:R-:W4:Y:S04]  /*4ab70*/  LDL.LU R4, [R1+0x850] ;  /* 0x0008500001047983 */ /* 0x001f280000300800 */
[----:B------:R-:W4:Y:S04]  /*4ab80*/  LDL.LU R5, [R1+0x854] ;  /* 0x0008540001057983 */ /* 0x000f280000300800 */
[----:B------:R-:W4:Y:S04]  /*4ab90*/  LDL.LU R6, [R1+0x858] ;  /* 0x0008580001067983 */ /* 0x000f280000300800 */
[----:B------:R-:W4:Y:S04]  /*4aba0*/  LDL.LU R7, [R1+0x85c] ;  /* 0x00085c0001077983 */ /* 0x000f280000300800 */
[----:B------:R-:W2:Y:S04]  /*4abb0*/  LDL.64 R14, [R1+0x48] ;  /* 0x00004800010e7983 */ /* 0x000ea80000100a00 */
[----:B------:R-:W2:Y:S01]  /*4abc0*/  LDL.64 R46, [R1+0x28] ;  /* 0x00002800012e7983 */ /* 0x000ea20000100a00 */
[----:B------:R-:W-:-:S03]  /*4abd0*/  IMAD.MOV.U32 R3, RZ, RZ, R59 ;  /* 0x000000ffff037224 */ /* 0x000fc600078e003b */
[----:B---3--:R-:W-:Y:S04]  /*4abe0*/  STL.64 [R1+0x3498], R18 ;  /* 0x0034981201007387 */ /* 0x008fe80000100a00 */
[----:B------:R-:W-:Y:S04]  /*4abf0*/  STL.64 [R1+0x3490], R16 ;  /* 0x0034901001007387 */ /* 0x000fe80000100a00 */
[----:B------:R0:W-:Y:S04]  /*4ac00*/  STL.64 [R1+0x860], R8 ;  /* 0x0008600801007387 */ /* 0x0001e80000100a00 */
[----:B------:R1:W-:Y:S04]  /*4ac10*/  STL.64 [R1+0x868], R10 ;  /* 0x0008680a01007387 */ /* 0x0003e80000100a00 */
[----:B0-----:R-:W3:Y:S04]  /*4ac20*/  LDL.LU R8, [R1+0x810] ;  /* 0x0008100001087983 */ /* 0x001ee80000300800 */
[----:B------:R-:W3:Y:S04]  /*4ac30*/  LDL.LU R9, [R1+0x814] ;  /* 0x0008140001097983 */ /* 0x000ee80000300800 */
[----:B-1----:R-:W3:Y:S04]  /*4ac40*/  LDL.LU R10, [R1+0x818] ;  /* 0x00081800010a7983 */ /* 0x002ee80000300800 */
[----:B------:R-:W3:Y:S04]  /*4ac50*/  LDL.LU R11, [R1+0x81c] ;  /* 0x00081c00010b7983 */ /* 0x000ee80000300800 */
[----:B------:R-:W3:Y:S01]  /*4ac60*/  LDL.64 R58, [R1+0x18] ;  /* 0x00001800013a7983 */ /* 0x000ee20000100a00 */
[----:B------:R-:W-:-:S03]  /*4ac70*/  IMAD.MOV.U32 R16, RZ, RZ, R23 ;  /* 0x000000ffff107224 */ /* 0x000fc600078e0017 */
[----:B------:R-:W2:Y:S04]  /*4ac80*/  LDL.LU R23, [R1+0x35c0] ;  /* 0x0035c00001177983 */ /* 0x000ea80000300800 */
[----:B------:R-:W3:Y:S04]  /*4ac90*/  LDL.LU R17, [R1+0x7b4] ;  /* 0x0007b40001117983 */ /* 0x000ee80000300800 */
[----:B------:R-:W3:Y:S04]  /*4aca0*/  LDL.LU R18, [R1+0x7b8] ;  /* 0x0007b80001127983 */ /* 0x000ee80000300800 */
[----:B------:R-:W3:Y:S04]  /*4acb0*/  LDL.LU R19, [R1+0x7bc] ;  /* 0x0007bc0001137983 */ /* 0x000ee80000300800 */
[----:B------:R-:W3:Y:S01]  /*4acc0*/  LDL.LU R48, [R1+0x800] ;  /* 0x0008000001307983 */ /* 0x000ee20000300800 */
[----:B------:R-:W-:-:S03]  /*4acd0*/  IMAD.MOV.U32 R49, RZ, RZ, R22 ;  /* 0x000000ffff317224 */ /* 0x000fc600078e0016 */
[----:B------:R-:W3:Y:S01]  /*4ace0*/  LDL.LU R22, [R1+0x35bc] ;  /* 0x0035bc0001167983 */ /* 0x000ee20000300800 */
[C---:B----4-:R-:W-:Y:S01]  /*4acf0*/  HMMA.16816.F32.BF16 R32, R40.reuse, R34, R4 ;  /* 0x000000222820723c */ /* 0x050fe20000041804 */
[----:B--2---:R-:W-:Y:S02]  /*4ad00*/  IMAD.MOV.U32 R50, RZ, RZ, R23 ;  /* 0x000000ffff327224 */ /* 0x004fe400078e0017 */
[----:B------:R-:W3:Y:S05]  /*4ad10*/  LDL.LU R23, [R1+0x35b8] ;  /* 0x0035b80001177983 */ /* 0x000eea0000300800 */
[----:B------:R-:W-:Y:S01]  /*4ad20*/  HMMA.16816.F32.BF16 R24, R40, R14, R24 ;  /* 0x0000000e2818723c */ /* 0x000fe20000041818 */
[----:B------:R-:W2:Y:S04]  /*4ad30*/  LDL.LU R51, [R1+0x80c] ;  /* 0x00080c0001337983 */ /* 0x000ea80000300800 */
[----:B------:R-:W2:Y:S01]  /*4ad40*/  LDL.64 R54, [R1+0x8] ;  /* 0x0000080001367983 */ /* 0x000ea20000100a00 */
[----:B------:R-:W-:-:S03]  /*4ad50*/  MOV R21, R39 ;  /* 0x0000002700157202 */ /* 0x000fc60000000f00 */
[----:B------:R-:W4:Y:S01]  /*4ad60*/  LDL.LU R36, [R1+0x7f0] ;  /* 0x0007f00001247983 */ /* 0x000f220000300800 */
[----:B------:R-:W-:-:S03]  /*4ad70*/  IMAD.MOV.U32 R28, RZ, RZ, R38 ;  /* 0x000000ffff1c7224 */ /* 0x000fc600078e0026 */
[----:B------:R-:W4:Y:S04]  /*4ad80*/  LDL.LU R37, [R1+0x7f4] ;  /* 0x0007f40001257983 */ /* 0x000f280000300800 */
[----:B------:R-:W4:Y:S04]  /*4ad90*/  LDL.LU R38, [R1+0x7f8] ;  /* 0x0007f80001267983 */ /* 0x000f280000300800 */
[----:B------:R-:W4:Y:S04]  /*4ada0*/  LDL.LU R39, [R1+0x7fc] ;  /* 0x0007fc0001277983 */ /* 0x000f280000300800 */
[----:B---3--:R-:W-:Y:S04]  /*4adb0*/  STL.64 [R1+0x34a8], R22 ;  /* 0x0034a81601007387 */ /* 0x008fe80000100a00 */
[----:B------:R0:W-:Y:S04]  /*4adc0*/  STL.64 [R1+0x34a0], R20 ;  /* 0x0034a01401007387 */ /* 0x0001e80000100a00 */
[----:B0-----:R-:W3:Y:S04]  /*4add0*/  LDL.LU R20, [R1+0x7c0] ;  /* 0x0007c00001147983 */ /* 0x001ee80000300800 */
[----:B------:R-:W3:Y:S04]  /*4ade0*/  LDL.LU R21, [R1+0x7c4] ;  /* 0x0007c40001157983 */ /* 0x000ee80000300800 */
[----:B------:R-:W3:Y:S04]  /*4adf0*/  LDL.LU R22, [R1+0x7c8] ;  /* 0x0007c80001167983 */ /* 0x000ee80000300800 */
[----:B------:R-:W3:Y:S04]  /*4ae00*/  LDL.LU R23, [R1+0x7cc] ;  /* 0x0007cc0001177983 */ /* 0x000ee80000300800 */
[----:B------:R-:W2:Y:S04]  /*4ae10*/  LDL.LU.64 R6, [R1+0x35b0] ;  /* 0x0035b00001067983 */ /* 0x000ea80000300a00 */
[----:B------:R-:W2:Y:S04]  /*4ae20*/  LDL.LU.64 R4, [R1+0x35a8] ;  /* 0x0035a80001047983 */ /* 0x000ea80000300a00 */
[----:B------:R-:W-:Y:S04]  /*4ae30*/  STL.64 [R1+0x850], R32 ;  /* 0x0008502001007387 */ /* 0x000fe80000100a00 */
[----:B------:R0:W-:Y:S04]  /*4ae40*/  STL.64 [R1+0x858], R34 ;  /* 0x0008582201007387 */ /* 0x0001e80000100a00 */
[----:B0-----:R-:W2:Y:S04]  /*4ae50*/  LDL.LU.64 R34, [R1+0x35a0] ;  /* 0x0035a00001227983 */ /* 0x001ea80000300a00 */
[----:B------:R-:W-:Y:S04]  /*4ae60*/  STL.64 [R1+0x840], R24 ;  /* 0x0008401801007387 */ /* 0x000fe80000100a00 */
[----:B------:R0:W-:Y:S04]  /*4ae70*/  STL.64 [R1+0x848], R26 ;  /* 0x0008481a01007387 */ /* 0x0001e80000100a00 */
[----:B0-----:R-:W3:Y:S04]  /*4ae80*/  LDL.LU.64 R26, [R1+0x3598] ;  /* 0x00359800011a7983 */ /* 0x001ee80000300a00 */
[----:B------:R-:W3:Y:S01]  /*4ae90*/  LDL.LU.64 R24, [R1+0x3590] ;  /* 0x0035900001187983 */ /* 0x000ee20000300a00 */
[----:B------:R-:W-:-:S02]  /*4aea0*/  IMAD.MOV.U32 R60, RZ, RZ, R14 ;  /* 0x000000ffff3c7224 */ /* 0x000fc400078e000e */
[----:B------:R-:W-:Y:S02]  /*4aeb0*/  IMAD.MOV.U32 R29, RZ, RZ, R15 ;  /* 0x000000ffff1d7224 */ /* 0x000fe400078e000f */
[----:B------:R-:W4:Y:S04]  /*4aec0*/  LDL.LU.64 R14, [R1+0x3588] ;  /* 0x00358800010e7983 */ /* 0x000f280000300a00 */
[----:B------:R-:W4:Y:S01]  /*4aed0*/  LDL.LU R13, [R1+0x3580] ;  /* 0x00358000010d7983 */ /* 0x000f220000300800 */
[C---:B--2---:R-:W-:Y:S03]  /*4aee0*/  HMMA.16816.F32.BF16 R32, R40.reuse, R34, R4 ;  /* 0x000000222820723c */ /* 0x044fe60000041804 */
[----:B------:R-:W2:Y:S04]  /*4aef0*/  LDL.LU.64 R6, [R1+0x3578] ;  /* 0x0035780001067983 */ /* 0x000ea80000300a00 */
[----:B------:R-:W2:Y:S01]  /*4af00*/  LDL.LU.64 R4, [R1+0x3570] ;  /* 0x0035700001047983 */ /* 0x000ea20000300a00 */
[C---:B---3--:R-:W-:Y:S11]  /*4af10*/  HMMA.16816.F32.BF16 R24, R40.reuse, R46, R24 ;  /* 0x0000002e2818723c */ /* 0x048ff60000041818 */
[----:B------:R-:W-:Y:S04]  /*4af20*/  STL.64 [R1+0x830], R32 ;  /* 0x0008302001007387 */ /* 0x000fe80000100a00 */
[----:B------:R0:W-:Y:S04]  /*4af30*/  STL.64 [R1+0x838], R34 ;  /* 0x0008382201007387 */ /* 0x0001e80000100a00 */
[----:B0-----:R-:W3:Y:S04]  /*4af40*/  LDL.LU.64 R34, [R1+0x3568] ;  /* 0x0035680001227983 */ /* 0x001ee80000300a00 */
[----:B------:R-:W2:Y:S04]  /*4af50*/  LDL.LU.64 R32, [R1+0x3560] ;  /* 0x0035600001207983 */ /* 0x000ea80000300a00 */
[----:B------:R-:W-:Y:S04]  /*4af60*/  STL.64 [R1+0x820], R24 ;  /* 0x0008201801007387 */ /* 0x000fe80000100a00 */
[----:B------:R0:W-:Y:S04]  /*4af70*/  STL.64 [R1+0x828], R26 ;  /* 0x0008281a01007387 */ /* 0x0001e80000100a00 */
[----:B0-----:R-:W2:Y:S01]  /*4af80*/  LDL.LU.64 R26, [R1+0x3558] ;  /* 0x00355800011a7983 */ /* 0x001ea20000300a00 */
[----:B------:R-:W-:Y:S01]  /*4af90*/  HMMA.16816.F32.BF16 R8, R40, R58, R8 ;  /* 0x0000003a2808723c */ /* 0x000fe20000041808 */
[----:B------:R-:W-:-:S02]  /*4afa0*/  IMAD.MOV.U32 R25, RZ, RZ, R46 ;  /* 0x000000ffff197224 */ /* 0x000fc400078e002e */
[----:B------:R-:W-:Y:S02]  /*4afb0*/  IMAD.MOV.U32 R24, RZ, RZ, R47 ;  /* 0x000000ffff187224 */ /* 0x000fe400078e002f */
[----:B------:R-:W3:Y:S04]  /*4afc0*/  LDL.LU.64 R46, [R1+0x3550] ;  /* 0x00355000012e7983 */ /* 0x000ee80000300a00 */
[----:B------:R-:W3:Y:S01]  /*4afd0*/  LDL.LU.64 R44, [R1+0x3548] ;  /* 0x00354800012c7983 */ /* 0x000ee20000300a00 */
[----:B------:R-:W-:Y:S02]  /*4afe0*/  IMAD.MOV.U32 R12, RZ, RZ, R58 ;  /* 0x000000ffff0c7224 */ /* 0x000fe400078e003a */
[----:B------:R-:W-:Y:S01]  /*4aff0*/  IMAD.MOV.U32 R61, RZ, RZ, R59 ;  /* 0x000000ffff3d7224 */ /* 0x000fe200078e003b */
[----:B--2---:R-:W-:Y:S04]  /*4b000*/  STL.64 [R1+0x34b8], R26 ;  /* 0x0034b81a01007387 */ /* 0x004fe80000100a00 */
[----:B------:R0:W-:Y:S02]  /*4b010*/  STL.64 [R1+0x34b0], R24 ;  /* 0x0034b01801007387 */ /* 0x0001e40000100a00 */
[----:B0-----:R-:W-:Y:S01]  /*4b020*/  IMAD.MOV.U32 R24, RZ, RZ, R6 ;  /* 0x000000ffff187224 */ /* 0x001fe200078e0006 */
[----:B----4-:R-:W-:Y:S01]  /*4b030*/  MOV R25, R14 ;  /* 0x0000000e00197202 */ /* 0x010fe20000000f00 */
[----:B------:R-:W2:Y:S04]  /*4b040*/  LDL.LU R6, [R1+0x3544] ;  /* 0x0035440001067983 */ /* 0x000ea80000300800 */
[----:B------:R-:W4:Y:S01]  /*4b050*/  LDL.LU R14, [R1+0x3540] ;  /* 0x00354000010e7983 */ /* 0x000f220000300800 */
[----:B------:R-:W-:-:S02]  /*4b060*/  IMAD.MOV.U32 R26, RZ, RZ, R15 ;  /* 0x000000ffff1a7224 */ /* 0x000fc400078e000f */
[----:B------:R-:W-:Y:S01]  /*4b070*/  IMAD.MOV.U32 R27, RZ, RZ, R7 ;  /* 0x000000ffff1b7224 */ /* 0x000fe200078e0007 */
[----:B------:R-:W4:Y:S04]  /*4b080*/  LDL.LU R15, [R1+0x353c] ;  /* 0x00353c00010f7983 */ /* 0x000f280000300800 */
[----:B------:R-:W2:Y:S04]  /*4b090*/  LDL.LU R7, [R1+0x3538] ;  /* 0x0035380001077983 */ /* 0x000ea80000300800 */
[----:B------:R-:W-:Y:S04]  /*4b0a0*/  STL.64 [R1+0x810], R8 ;  /* 0x0008100801007387 */ /* 0x000fe80000100a00 */
[----:B------:R0:W-:Y:S04]  /*4b0b0*/  STL.64 [R1+0x818], R10 ;  /* 0x0008180a01007387 */ /* 0x0001e80000100a00 */
[----:B0-----:R-:W2:Y:S04]  /*4b0c0*/  LDL.LU.64 R10, [R1+0x3530] ;  /* 0x00353000010a7983 */ /* 0x001ea80000300a00 */
[----:B------:R-:W2:Y:S04]  /*4b0d0*/  LDL.LU.64 R8, [R1+0x3528] ;  /* 0x0035280001087983 */ /* 0x000ea80000300a00 */
[----:B------:R-:W2:Y:S04]  /*4b0e0*/  LDL.LU.64 R58, [R1+0x3520] ;  /* 0x00352000013a7983 */ /* 0x000ea80000300a00 */
[----:B------:R-:W2:Y:S01]  /*4b0f0*/  LDL.LU.64 R56, [R1+0x3518] ;  /* 0x0035180001387983 */ /* 0x000ea20000300a00 */
[----:B------:R-:W-:Y:S03]  /*4b100*/  HMMA.16816.F32.BF16 R48, R40, R54, R48 ;  /* 0x000000362830723c */ /* 0x000fe60000041830 */
[----:B----4-:R-:W-:Y:S04]  /*4b110*/  STL.64 [R1+0x3488], R14 ;  /* 0x0034880e01007387 */ /* 0x010fe80000100a00 */
[----:B------:R3:W-:Y:S02]  /*4b120*/  STL.64 [R1+0x3480], R12 ;  /* 0x0034800c01007387 */ /* 0x0007e40000100a00 */
[----:B---3--:R-:W-:-:S02]  /*4b130*/  IMAD.MOV.U32 R12, RZ, RZ, R34 ;  /* 0x000000ffff0c7224 */ /* 0x008fc400078e0022 */
[----:B------:R-:W3:Y:S01]  /*4b140*/  LDL.LU R34, [R1+0x3514] ;  /* 0x0035140001227983 */ /* 0x000ee20000300800 */
[----:B--2---:R-:W-:Y:S02]  /*4b150*/  IMAD.MOV.U32 R13, RZ, RZ, R58 ;  /* 0x000000ffff0d7224 */ /* 0x004fe400078e003a */
[----:B------:R-:W-:Y:S01]  /*4b160*/  IMAD.MOV.U32 R14, RZ, RZ, R59 ;  /* 0x000000ffff0e7224 */ /* 0x000fe200078e003b */
[----:B------:R-:W2:Y:S04]  /*4b170*/  LDL.LU R58, [R1+0x3510] ;  /* 0x00351000013a7983 */ /* 0x000ea80000300800 */
[----:B------:R-:W2:Y:S01]  /*4b180*/  LDL.LU R59, [R1+0x350c] ;  /* 0x00350c00013b7983 */ /* 0x000ea20000300800 */
[----:B------:R-:W-:-:S03]  /*4b190*/  IMAD.MOV.U32 R15, RZ, RZ, R35 ;  /* 0x000000ffff0f7224 */ /* 0x000fc600078e0023 */
[----:B------:R-:W3:Y:S04]  /*4b1a0*/  LDL.LU R35, [R1+0x3508] ;  /* 0x0035080001237983 */ /* 0x000ee80000300800 */
[----:B------:R-:W-:Y:S04]  /*4b1b0*/  STL.64 [R1+0x800], R48 ;  /* 0x0008003001007387 */ /* 0x000fe80000100a00 */
[----:B------:R0:W-:Y:S01]  /*4b1c0*/  STL.64 [R1+0x808], R50 ;  /* 0x0008083201007387 */ /* 0x0001e20000100a00 */
[----:B------:R-:W-:Y:S01]  /*4b1d0*/  MOV R2, R54 ;  /* 0x0000003600027202 */ /* 0x000fe20000000f00 */
[----:B------:R-:W-:-:S02]  /*4b1e0*/  IMAD.MOV.U32 R0, RZ, RZ, R55 ;  /* 0x000000ffff007224 */ /* 0x000fc400078e0037 */
[----:B0-----:R-:W4:Y:S04]  /*4b1f0*/  LDL.LU.64 R50, [R1+0x3500] ;  /* 0x0035000001327983 */ /* 0x001f280000300a00 */
[----:B------:R-:W3:Y:S04]  /*4b200*/  LDL.LU.64 R48, [R1+0x34f8] ;  /* 0x0034f80001307983 */ /* 0x000ee80000300a00 */
[----:B------:R-:W3:Y:S04]  /*4b210*/  LDL.LU.64 R54, [R1+0x34f0] ;  /* 0x0034f00001367983 */ /* 0x000ee80000300a00 */
[----:B------:R-:W3:Y:S01]  /*4b220*/  LDL.LU.64 R52, [R1+0x34e8] ;  /* 0x0034e80001347983 */ /* 0x000ee20000300a00 */
[----:B--2---:R-:W-:-:S15]  /*4b230*/  HMMA.16816.F32.BF16 R36, R40, R58, R36 ;  /* 0x0000003a2824723c */ /* 0x004fde0000041824 */
[----:B------:R-:W-:-:S04]  /*4b240*/  NOP ;  /* 0x0000000000007918 */ /* 0x000fc80000000000 */
[----:B------:R-:W-:Y:S04]  /*4b250*/  STL.64 [R1+0x7f0], R36 ;  /* 0x0007f02401007387 */ /* 0x000fe80000100a00 */
[----:B------:R0:W-:Y:S04]  /*4b260*/  STL.64 [R1+0x7f8], R38 ;  /* 0x0007f82601007387 */ /* 0x0001e80000100a00 */
[----:B0-----:R-:W2:Y:S04]  /*4b270*/  LDL.LU.64 R38, [R1+0x34e0] ;  /* 0x0034e00001267983 */ /* 0x001ea80000300a00 */
[----:B------:R-:W2:Y:S01]  /*4b280*/  LDL.LU.64 R36, [R1+0x34d8] ;  /* 0x0034d80001247983 */ /* 0x000ea20000300a00 */
[C---:B---3--:R-:W-:Y:S03]  /*4b290*/  HMMA.16816.F32.BF16 R12, R40.reuse, R54, R12 ;  /* 0x00000036280c723c */ /* 0x048fe6000004180c */
[----:B------:R-:W-:Y:S04]  /*4b2a0*/  STL.64 [R1+0x32b8], R58 ;  /* 0x0032b83a01007387 */ /* 0x000fe80000100a00 */
[----:B------:R-:W-:Y:S04]  /*4b2b0*/  STL.64 [R1+0x32b0], R56 ;  /* 0x0032b03801007387 */ /* 0x000fe80000100a00 */
[----:B------:R-:W-:Y:S04]  /*4b2c0*/  STL.64 [R1+0x32c8], R54 ;  /* 0x0032c83601007387 */ /* 0x000fe80000100a00 */
[----:B------:R-:W-:Y:S04]  /*4b2d0*/  STL.64 [R1+0x32c0], R52 ;  /* 0x0032c03401007387 */ /* 0x000fe80000100a00 */
[----:B------:R-:W-:Y:S04]  /*4b2e0*/  STL.64 [R1+0x7e0], R12 ;  /* 0x0007e00c01007387 */ /* 0x000fe80000100a00 */
[----:B------:R4:W-:Y:S02]  /*4b2f0*/  STL.64 [R1+0x7e8], R14 ;  /* 0x0007e80e01007387 */ /* 0x0009e40000100a00 */
[----:B----4-:R-:W-:Y:S02]  /*4b300*/  HMMA.16816.F32.BF16 R12, R40, R50, R24 ;  /* 0x00000032280c723c */ /* 0x010fe40000041818 */
[----:B------:R-:W-:Y:S04]  /*4b310*/  STL.64 [R1+0x32d8], R50 ;  /* 0x0032d83201007387 */ /* 0x000fe80000100a00 */
[----:B------:R-:W-:-:S13]  /*4b320*/  STL.64 [R1+0x32d0], R48 ;  /* 0x0032d03001007387 */ /* 0x000fda0000100a00 */
[----:B------:R-:W-:Y:S04]  /*4b330*/  STL.64 [R1+0x7d0], R12 ;  /* 0x0007d00c01007387 */ /* 0x000fe80000100a00 */
[----:B------:R2:W-:Y:S01]  /*4b340*/  STL.64 [R1+0x7d8], R14 ;  /* 0x0007d80e01007387 */ /* 0x0005e20000100a00 */
[----:B------:R-:W-:Y:S02]  /*4b350*/  IMAD.MOV.U32 R58, RZ, RZ, R33 ;  /* 0x000000ffff3a7224 */ /* 0x000fe400078e0021 */
[----:B------:R-:W-:Y:S01]  /*4b360*/  IMAD.MOV.U32 R59, RZ, RZ, R4 ;  /* 0x000000ffff3b7224 */ /* 0x000fe200078e0004 */
[----:B--2---:R-:W-:Y:S01]  /*4b370*/  HMMA.16816.F32.BF16 R12, R40, R38, R20 ;  /* 0x00000026280c723c */ /* 0x004fe20000041814 */
[----:B------:R-:W-:Y:S04]  /*4b380*/  STL.64 [R1+0x32e8], R38 ;  /* 0x0032e82601007387 */ /* 0x000fe80000100a00 */
[----:B------:R-:W-:-:S14]  /*4b390*/  STL.64 [R1+0x32e0], R36 ;  /* 0x0032e02401007387 */ /* 0x000fdc0000100a00 */
[----:B------:R-:W-:Y:S04]  /*4b3a0*/  STL.64 [R1+0x7c0], R12 ;  /* 0x0007c00c01007387 */ /* 0x000fe80000100a00 */
[----:B------:R0:W-:Y:S04]  /*4b3b0*/  STL.64 [R1+0x7c8], R14 ;  /* 0x0007c80e01007387 */ /* 0x0001e80000100a00 */
[----:B------:R-:W2:Y:S01]  /*4b3c0*/  LDL.LU R33, [R1+0x34d0] ;  /* 0x0034d00001217983 */ /* 0x000ea20000300800 */
[----:B0-----:R-:W-:-:S15]  /*4b3d0*/  HMMA.16816.F32.BF16 R12, R40, R34, R16 ;  /* 0x00000022280c723c */ /* 0x001fde0000041810 */
[----:B------:R-:W-:-:S04]  /*4b3e0*/  NOP ;  /* 0x0000000000007918 */ /* 0x000fc80000000000 */
[----:B------:R-:W-:Y:S04]  /*4b3f0*/  STL.64 [R1+0x7b0], R12 ;  /* 0x0007b00c01007387 */ /* 0x000fe80000100a00 */
[----:B------:R-:W-:Y:S04]  /*4b400*/  STL.64 [R1+0x7b8], R14 ;  /* 0x0007b80e01007387 */ /* 0x000fe80000100a00 */
[----:B------:R0:W-:Y:S04]  /*4b410*/  STL.64 [R1+0x33c8], R58 ;  /* 0x0033c83a01007387 */ /* 0x0001e80000100a00 */
[----:B------:R-:W3:Y:S04]  /*4b420*/  LDL R4, [R1+0x2238] ;  /* 0x0022380001047983 */ /* 0x000ee80000100800 */
[----:B------:R-:W-:Y:S04]  /*4b430*/  STL.64 [R1+0x3468], R6 ;  /* 0x0034680601007387 */ /* 0x000fe80000100a00 */
[----:B---3--:R-:W-:Y:S04]  /*4b440*/  STL.64 [R1+0x3460], R4 ;  /* 0x0034600401007387 */ /* 0x008fe80000100a00 */
[----:B------:R-:W3:Y:S04]  /*4b450*/  LDL.LU R36, [R1+0x740] ;  /* 0x0007400001247983 */ /* 0x000ee80000300800 */
[----:B------:R-:W3:Y:S04]  /*4b460*/  LDL.LU R37, [R1+0x744] ;  /* 0x0007440001257983 */ /* 0x000ee80000300800 */
[----:B------:R-:W4:Y:S04]  /*4b470*/  LDL.LU R38, [R1+0x748] ;  /* 0x0007480001267983 */ /* 0x000f280000300800 */
[----:B------:R-:W4:Y:S04]  /*4b480*/  LDL.LU R39, [R1+0x74c] ;  /* 0x00074c0001277983 */ /* 0x000f280000300800 */
[----:B----4-:R1:W-:Y:S04]  /*4b490*/  STL.64 [R1+0x33d8], R38 ;  /* 0x0033d82601007387 */ /* 0x0103e80000100a00 */
[----:B---3--:R-:W-:Y:S04]  /*4b4a0*/  STL.64 [R1+0x33d0], R36 ;  /* 0x0033d02401007387 */ /* 0x008fe80000100a00 */
[----:B------:R-:W3:Y:S04]  /*4b4b0*/  LDL.LU R56, [R1+0x370] ;  /* 0x0003700001387983 */ /* 0x000ee80000300800 */
[----:B------:R-:W3:Y:S04]  /*4b4c0*/  LDL.LU R57, [R1+0x374] ;  /* 0x0003740001397983 */ /* 0x000ee80000300800 */
[----:B0-----:R-:W4:Y:S04]  /*4b4d0*/  LDL.LU R58, [R1+0x378] ;  /* 0x00037800013a7983 */ /* 0x001f280000300800 */
[----:B------:R-:W4:Y:S01]  /*4b4e0*/  LDL.LU R59, [R1+0x37c] ;  /* 0x00037c00013b7983 */ /* 0x000f220000300800 */
[----:B-1----:R-:W-:-:S02]  /*4b4f0*/  IMAD.MOV.U32 R38, RZ, RZ, R31 ;  /* 0x000000ffff267224 */ /* 0x002fc400078e001f */
[----:B------:R-:W-:Y:S01]  /*4b500*/  IMAD.MOV.U32 R39, RZ, RZ, R30 ;  /* 0x000000ffff277224 */ /* 0x000fe200078e001e */
[----:B----4-:R-:W-:Y:S04]  /*4b510*/  STL.64 [R1+0x33e8], R58 ;  /* 0x0033e83a01007387 */ /* 0x010fe80000100a00 */
[----:B---3--:R0:W-:Y:S04]  /*4b520*/  STL.64 [R1+0x33e0], R56 ;  /* 0x0033e03801007387 */ /* 0x0081e80000100a00 */
[----:B------:R-:W3:Y:S04]  /*4b530*/  LDL.LU R31, [R1+0x34cc] ;  /* 0x0034cc00011f7983 */ /* 0x000ee80000300800 */
[----:B------:R-:W4:Y:S04]  /*4b540*/  LDL.LU R30, [R1+0x34c8] ;  /* 0x0034c800011e7983 */ /* 0x000f280000300800 */
[----:B------:R1:W-:Y:S04]  /*4b550*/  STL.64 [R1+0x33f0], R38 ;  /* 0x0033f02601007387 */ /* 0x0003e80000100a00 */
[----:B0-----:R-:W2:Y:S04]  /*4b560*/  LDL.LU R56, [R1+0x380] ;  /* 0x0003800001387983 */ /* 0x001ea80000300800 */
[----:B------:R-:W2:Y:S04]  /*4b570*/  LDL.LU R57, [R1+0x384] ;  /* 0x0003840001397983 */ /* 0x000ea80000300800 */
[----:B------:R-:W2:Y:S04]  /*4b580*/  LDL.LU R58, [R1+0x388] ;  /* 0x00038800013a7983 */ /* 0x000ea80000300800 */
[----:B------:R-:W2:Y:S01]  /*4b590*/  LDL.LU R59, [R1+0x38c] ;  /* 0x00038c00013b7983 */ /* 0x000ea20000300800 */
[----:B-1----:R-:W-:-:S02]  /*4b5a0*/  IMAD.MOV.U32 R38, RZ, RZ, R47 ;  /* 0x000000ffff267224 */ /* 0x002fc400078e002f */
[----:B------:R-:W-:Y:S01]  /*4b5b0*/  IMAD.MOV.U32 R39, RZ, RZ, R46 ;  /* 0x000000ffff277224 */ /* 0x000fe200078e002e */
[----:B--2---:R-:W-:Y:S04]  /*4b5c0*/  STL.64 [R1+0x3400], R58 ;  /* 0x0034003a01007387 */ /* 0x004fe80000100a00 */
[----:B------:R0:W-:Y:S04]  /*4b5d0*/  STL.64 [R1+0x33f8], R56 ;  /* 0x0033f83801007387 */ /* 0x0001e80000100a00 */
[----:B------:R1:W-:Y:S04]  /*4b5e0*/  STL.64 [R1+0x3408], R38 ;  /* 0x0034082601007387 */ /* 0x0003e80000100a00 */
[----:B0-----:R-:W2:Y:S04]  /*4b5f0*/  LDL.LU R56, [R1+0x390] ;  /* 0x0003900001387983 */ /* 0x001ea80000300800 */
[----:B------:R-:W2:Y:S04]  /*4b600*/  LDL.LU R57, [R1+0x394] ;  /* 0x0003940001397983 */ /* 0x000ea80000300800 */
[----:B------:R-:W2:Y:S04]  /*4b610*/  LDL.LU R58, [R1+0x398] ;  /* 0x00039800013a7983 */ /* 0x000ea80000300800 */
[----:B------:R-:W2:Y:S01]  /*4b620*/  LDL.LU R59, [R1+0x39c] ;  /* 0x00039c00013b7983 */ /* 0x000ea20000300800 */
[----:B-1----:R-:W-:Y:S01]  /*4b630*/  IMAD.MOV.U32 R38, RZ, RZ, R11 ;  /* 0x000000ffff267224 */ /* 0x002fe200078e000b */
[----:B------:R-:W-:-:S02]  /*4b640*/  MOV R39, R10 ;  /* 0x0000000a00277202 */ /* 0x000fc40000000f00 */
[----:B--2---:R-:W-:Y:S04]  /*4b650*/  STL.64 [R1+0x3418], R58 ;  /* 0x0034183a01007387 */ /* 0x004fe80000100a00 */
[----:B------:R0:W-:Y:S04]  /*4b660*/  STL.64 [R1+0x3410], R56 ;  /* 0x0034103801007387 */ /* 0x0001e80000100a00 */
        /* <DEDUP_REMOVED lines=34> */
[----:B0-----:R-:W2:Y:S04]  /*4b890*/  LDL.LU R56, [R1+0x3b0] ;  /* 0x0003b00001387983 */ /* 0x001ea80000300800 */
[----:B------:R-:W2:Y:S04]  /*4b8a0*/  LDL.LU R57, [R1+0x3b4] ;  /* 0x0003b40001397983 */ /* 0x000ea80000300800 */
[----:B------:R-:W2:Y:S04]  /*4b8b0*/  LDL.LU R58, [R1+0x3b8] ;  /* 0x0003b800013a7983 */ /* 0x000ea80000300800 */
[----:B------:R-:W2:Y:S01]  /*4b8c0*/  LDL.LU R59, [R1+0x3bc] ;  /* 0x0003bc00013b7983 */ /* 0x000ea20000300800 */
[----:B-1----:R-:W-:-:S02]  /*4b8d0*/  IMAD.MOV.U32 R39, RZ, RZ, R44 ;  /* 0x000000ffff277224 */ /* 0x002fc400078e002c */
[----:B------:R-:W-:Y:S01]  /*4b8e0*/  IMAD.MOV.U32 R38, RZ, RZ, R45 ;  /* 0x000000ffff267224 */ /* 0x000fe200078e002d */
[----:B------:R-:W2:Y:S04]  /*4b8f0*/  LDL.LU R44, [R1+0x3d0] ;  /* 0x0003d000012c7983 */ /* 0x000ea80000300800 */
[----:B------:R-:W2:Y:S04]  /*4b900*/  LDL.LU R45, [R1+0x3d4] ;  /* 0x0003d400012d7983 */ /* 0x000ea80000300800 */
[----:B------:R-:W2:Y:S04]  /*4b910*/  LDL.LU R46, [R1+0x3d8] ;  /* 0x0003d800012e7983 */ /* 0x000ea80000300800 */
[----:B------:R-:W2:Y:S01]  /*4b920*/  LDL.LU R47, [R1+0x3dc] ;  /* 0x0003dc00012f7983 */ /* 0x000ea20000300800 */
[----:B----4-:R-:W-:-:S02]  /*4b930*/  IMAD.MOV.U32 R52, RZ, RZ, R30 ;  /* 0x000000ffff347224 */ /* 0x010fc400078e001e */
[----:B---3--:R-:W-:Y:S01]  /*4b940*/  IMAD.MOV.U32 R53, RZ, RZ, R31 ;  /* 0x000000ffff357224 */ /* 0x008fe200078e001f */
[----:B--2---:R-:W-:Y:S04]  /*4b950*/  STL.64 [R1+0x3448], R58 ;  /* 0x0034483a01007387 */ /* 0x004fe80000100a00 */
[----:B------:R0:W-:Y:S04]  /*4b960*/  STL.64 [R1+0x3440], R56 ;  /* 0x0034403801007387 */ /* 0x0001e80000100a00 */
[----:B0-----:R-:W2:Y:S04]  /*4b970*/  LDL.LU R56, [R1+0x3c0] ;  /* 0x0003c00001387983 */ /* 0x001ea80000300800 */
[----:B------:R-:W2:Y:S04]  /*4b980*/  LDL.LU R57, [R1+0x3c4] ;  /* 0x0003c40001397983 */ /* 0x000ea80000300800 */
[----:B------:R-:W2:Y:S04]  /*4b990*/  LDL.LU R58, [R1+0x3c8] ;  /* 0x0003c800013a7983 */ /* 0x000ea80000300800 */
[----:B------:R-:W2:Y:S04]  /*4b9a0*/  LDL.LU R59, [R1+0x3cc] ;  /* 0x0003cc00013b7983 */ /* 0x000ea80000300800 */
[----:B------:R-:W3:Y:S04]  /*4b9b0*/  LDL.64 R50, [R1+0xc8] ;  /* 0x0000c80001327983 */ /* 0x000ee80000100a00 */
[----:B------:R-:W4:Y:S04]  /*4b9c0*/  LDL.LU R30, [R1+0x34c4] ;  /* 0x0034c400011e7983 */ /* 0x000f280000300800 */
[----:B------:R-:W4:Y:S04]  /*4b9d0*/  LDL.LU R31, [R1+0x34c0] ;  /* 0x0034c000011f7983 */ /* 0x000f280000300800 */
[----:B------:R-:W2:Y:S04]  /*4b9e0*/  LDL.LU R54, [R1+0x738] ;  /* 0x0007380001367983 */ /* 0x000ea80000300800 */
[----:B------:R-:W2:Y:S04]  /*4b9f0*/  LDL.LU R55, [R1+0x73c] ;  /* 0x00073c0001377983 */ /* 0x000ea80000300800 */
[----:B------:R0:W-:Y:S04]  /*4ba00*/  STL.64 [R1+0x32f8], R34 ;  /* 0x0032f82201007387 */ /* 0x0001e80000100a00 */
[----:B------:R-:W-:Y:S04]  /*4ba10*/  STL.64 [R1+0x32f0], R32 ;  /* 0x0032f02001007387 */ /* 0x000fe80000100a00 */
[----:B0-----:R-:W2:Y:S04]  /*4ba20*/  LDL R34, [R1+0xd8] ;  /* 0x0000d80001227983 */ /* 0x001ea80000100800 */
[----:B------:R-:W2:Y:S01]  /*4ba30*/  LDL R35, [R1+0xdc] ;  /* 0x0000dc0001237983 */ /* 0x000ea20000100800 */
[----:B----4-:R-:W-:-:S15]  /*4ba40*/  HMMA.16816.F32.BF16 R24, R40, R30, R24 ;  /* 0x0000001e2818723c */ /* 0x010fde0000041818 */
[----:B------:R-:W-:-:S04]  /*4ba50*/  NOP ;  /* 0x0000000000007918 */ /* 0x000fc80000000000 */
[----:B------:R-:W-:Y:S04]  /*4ba60*/  STL.64 [R1+0x7a0], R24 ;  /* 0x0007a01801007387 */ /* 0x000fe80000100a00 */
[----:B------:R0:W-:Y:S04]  /*4ba70*/  STL.64 [R1+0x7a8], R26 ;  /* 0x0007a81a01007387 */ /* 0x0001e80000100a00 */
[----:B0-----:R-:W4:Y:S04]  /*4ba80*/  LDL.LU.64 R26, [R1+0x34b8] ;  /* 0x0034b800011a7983 */ /* 0x001f280000300a00 */
[----:B------:R-:W2:Y:S04]  /*4ba90*/  LDL.LU.64 R24, [R1+0x34b0] ;  /* 0x0034b00001187983 */ /* 0x000ea80000300a00 */
[----:B------:R-:W-:Y:S01]  /*4baa0*/  STL.64 [R1+0x3300], R30 ;  /* 0x0033001e01007387 */ /* 0x000fe20000100a00 */
        /* <DEDUP_REMOVED lines=33> */
[----:B------:R-:W3:Y:S04]  /*4bcc0*/  LDL.LU.64 R4, [R1+0x3460] ;  /* 0x0034600001047983 */ /* 0x000ee80000300a00 */
[----:B------:R-:W-:Y:S04]  /*4bcd0*/  STL.64 [R1+0x3278], R10 ;  /* 0x0032780a01007387 */ /* 0x000fe80000100a00 */
[----:B--2---:R0:W-:Y:S04]  /*4bce0*/  STL.64 [R1+0x3270], R8 ;  /* 0x0032700801007387 */ /* 0x0041e80000100a00 */
[----:B0-----:R-:W2:Y:S04]  /*4bcf0*/  LDL.LU R8, [R1+0x360] ;  /* 0x0003600001087983 */ /* 0x001ea80000300800 */
[----:B------:R-:W2:Y:S04]  /*4bd00*/  LDL.LU R9, [R1+0x364] ;  /* 0x0003640001097983 */ /* 0x000ea80000300800 */
[----:B------:R-:W2:Y:S04]  /*4bd10*/  LDL.LU R10, [R1+0x368] ;  /* 0x00036800010a7983 */ /* 0x000ea80000300800 */
[----:B------:R-:W2:Y:S01]  /*4bd20*/  LDL.LU R11, [R1+0x36c] ;  /* 0x00036c00010b7983 */ /* 0x000ea20000300800 */
[----:B----4-:R-:W-:Y:S03]  /*4bd30*/  HMMA.16816.F32.BF16 R40, R40, R6, R44 ;  /* 0x000000062828723c */ /* 0x010fe6000004182c */
[----:B------:R-:W4:Y:S04]  /*4bd40*/  LDL.LU.64 R46, [R1+0x3458] ;  /* 0x00345800012e7983 */ /* 0x000f280000300a00 */
[----:B------:R-:W4:-:S12]  /*4bd50*/  LDL.LU.64 R44, [R1+0x3450] ;  /* 0x00345000012c7983 */ /* 0x000f180000300a00 */
[----:B------:R-:W-:Y:S04]  /*4bd60*/  STL.64 [R1+0x3d0], R40 ;  /* 0x0003d02801007387 */ /* 0x000fe80000100a00 */
[----:B------:R0:W-:Y:S04]  /*4bd70*/  STL.64 [R1+0x3d8], R42 ;  /* 0x0003d82a01007387 */ /* 0x0001e80000100a00 */
[----:B0-----:R-:W2:Y:S01]  /*4bd80*/  LDL R42, [R1+0xe8] ;  /* 0x0000e800012a7983 */ /* 0x001ea20000100800 */
[----:B----4-:R-:W-:Y:S03]  /*4bd90*/  HMMA.16816.F32.BF16 R36, R44, R38, R56 ;  /* 0x000000262c24723c */ /* 0x010fe60000041838 */
[----:B------:R-:W4:Y:S04]  /*4bda0*/  LDL.LU.64 R58, [R1+0x3448] ;  /* 0x00344800013a7983 */ /* 0x000f280000300a00 */
[----:B------:R-:W4:-:S12]  /*4bdb0*/  LDL.LU.64 R56, [R1+0x3440] ;  /* 0x0034400001387983 */ /* 0x000f180000300a00 */
[----:B------:R-:W-:Y:S04]  /*4bdc0*/  STL.64 [R1+0x3c0], R36 ;  /* 0x0003c02401007387 */ /* 0x000fe80000100a00 */
[----:B------:R0:W-:Y:S04]  /*4bdd0*/  STL.64 [R1+0x3c8], R38 ;  /* 0x0003c82601007387 */ /* 0x0001e80000100a00 */
[----:B0-----:R-:W4:Y:S02]  /*4bde0*/  LDL.LU.64 R38, [R1+0x3438] ;  /* 0x0034380001267983 */ /* 0x001f240000300a00 */
[----:B----4-:R-:W-:Y:S02]  /*4bdf0*/  HMMA.16816.F32.BF16 R36, R44, R38, R56 ;  /* 0x000000262c24723c */ /* 0x010fe40000041838 */
[----:B------:R-:W4:Y:S04]  /*4be00*/  LDL.LU.64 R58, [R1+0x3430] ;  /* 0x00343000013a7983 */ /* 0x000f280000300a00 */
[----:B------:R-:W4:-:S13]  /*4be10*/  LDL.LU.64 R56, [R1+0x3428] ;  /* 0x0034280001387983 */ /* 0x000f1a0000300a00 */
        /* <DEDUP_REMOVED lines=14> */
[----:B0-----:R-:W4:Y:S01]  /*4bf00*/  LDL.LU.64 R38, [R1+0x33f0] ;  /* 0x0033f00001267983 */ /* 0x001f220000300a00 */
[----:B---3--:R-:W-:Y:S01]  /*4bf10*/  IMAD.MOV.U32 R43, RZ, RZ, R5 ;  /* 0x000000ffff2b7224 */ /* 0x008fe200078e0005 */
[----:B----4-:R-:W-:Y:S02]  /*4bf20*/  HMMA.16816.F32.BF16 R36, R44, R38, R56 ;  /* 0x000000262c24723c */ /* 0x010fe40000041838 */
[----:B------:R-:W3:Y:S04]  /*4bf30*/  LDL.LU.64 R58, [R1+0x33e8] ;  /* 0x0033e800013a7983 */ /* 0x000ee80000300a00 */
[----:B------:R-:W3:-:S13]  /*4bf40*/  LDL.LU.64 R56, [R1+0x33e0] ;  /* 0x0033e00001387983 */ /* 0x000eda0000300a00 */
[----:B------:R-:W-:Y:S04]  /*4bf50*/  STL.64 [R1+0x380], R36 ;  /* 0x0003802401007387 */ /* 0x000fe80000100a00 */
[----:B------:R0:W-:Y:S04]  /*4bf60*/  STL.64 [R1+0x388], R38 ;  /* 0x0003882601007387 */ /* 0x0001e80000100a00 */
[----:B0-----:R-:W4:Y:S04]  /*4bf70*/  LDL.LU.64 R38, [R1+0x33d8] ;  /* 0x0033d80001267983 */ /* 0x001f280000300a00 */
[----:B------:R-:W4:Y:S01]  /*4bf80*/  LDL.LU.64 R36, [R1+0x33d0] ;  /* 0x0033d00001247983 */ /* 0x000f220000300a00 */
[C---:B--2---:R-:W-:Y:S08]  /*4bf90*/  HMMA.16816.F32.BF16 R8, R44.reuse, R34, R8 ;  /* 0x000000222c08723c */ /* 0x044ff00000041808 */
[----:B---3--:R-:W-:Y:S01]  /*4bfa0*/  HMMA.16816.F32.BF16 R40, R44, R42, R56 ;  /* 0x0000002a2c28723c */ /* 0x008fe20000041838 */
[----:B------:R-:W2:-:S15]  /*4bfb0*/  LDL.LU.64 R58, [R1+0x33c8] ;  /* 0x0033c800013a7983 */ /* 0x000e9e0000300a00 */
[----:B------:R-:W-:-:S03]  /*4bfc0*/  NOP ;  /* 0x0000000000007918 */ /* 0x000fc60000000000 */
[----:B------:R-:W-:Y:S04]  /*4bfd0*/  STL.64 [R1+0x370], R40 ;  /* 0x0003702801007387 */ /* 0x000fe80000100a00 */
[----:B------:R-:W-:Y:S04]  /*4bfe0*/  STL.64 [R1+0x378], R42 ;  /* 0x0003782a01007387 */ /* 0x000fe80000100a00 */
[----:B------:R0:W1:Y:S01]  /*4bff0*/  LDSM.16.MT88.4 R40, [R4+UR5+0x8800] ;  /* 0x008800050428783b */ /* 0x0000620008004200 */
[----:B------:R-:W-:Y:S01]  /*4c000*/  IMAD.MOV.U32 R5, RZ, RZ, R50 ;  /* 0x000000ffff057224 */ /* 0x000fe200078e0032 */
[----:B0-----:R-:W-:-:S02]  /*4c010*/  MOV R4, R51 ;  /* 0x0000003300047202 */ /* 0x001fc40000000f00 */
[----:B-1----:R-:W-:Y:S04]  /*4c020*/  STL.64 [R1+0x3268], R42 ;  /* 0x0032682a01007387 */ /* 0x002fe80000100a00 */
[----:B------:R-:W-:Y:S04]  /*4c030*/  STL.64 [R1+0x360], R8 ;  /* 0x0003600801007387 */ /* 0x000fe80000100a00 */
[----:B------:R4:W-:Y:S02]  /*4c040*/  STL.64 [R1+0x368], R10 ;  /* 0x0003680a01007387 */ /* 0x0009e40000100a00 */
[----:B----4-:R-:W-:Y:S02]  /*4c050*/  HMMA.16816.F32.BF16 R8, R44, R50, R36 ;  /* 0x000000322c08723c */ /* 0x010fe40000041824 */
[----:B------:R-:W-:-:S15]  /*4c060*/  STL.64 [R1+0x3260], R40 ;  /* 0x0032602801007387 */ /* 0x000fde0000100a00 */
[----:B------:R-:W-:Y:S02]  /*4c070*/  NOP ;  /* 0x0000000000007918 */ /* 0x000fe40000000000 */
[----:B------:R0:W-:Y:S04]  /*4c080*/  STL.64 [R1+0x740], R8 ;  /* 0x0007400801007387 */ /* 0x0001e80000100a00 */
[----:B------:R-:W-:Y:S04]  /*4c090*/  STL.64 [R1+0x748], R10 ;  /* 0x0007480a01007387 */ /* 0x000fe80000100a00 */
[----:B------:R-:W-:Y:S04]  /*4c0a0*/  STL.64 [R1+0x3288], R6 ;  /* 0x0032880601007387 */ /* 0x000fe80000100a00 */
[----:B------:R2:W-:Y:S04]  /*4c0b0*/  STL.64 [R1+0x3280], R4 ;  /* 0x0032800401007387 */ /* 0x0005e80000100a00 */
[----:B0-----:R-:W3:Y:S01]  /*4c0c0*/  LDL.LU R8, [R1+0x650] ;  /* 0x0006500001087983 */ /* 0x001ee20000300800 */
[----:B--2---:R-:W-:-:S15]  /*4c0d0*/  HMMA.16816.F32.BF16 R4, R44, R58, R52 ;  /* 0x0000003a2c04723c */ /* 0x004fde0000041834 */
[----:B------:R-:W-:-:S04]  /*4c0e0*/  NOP ;  /* 0x0000000000007918 */ /* 0x000fc80000000000 */
[----:B------:R0:W-:Y:S04]  /*4c0f0*/  STL.64 [R1+0x730], R4 ;  /* 0x0007300401007387 */ /* 0x0001e80000100a00 */
[----:B------:R1:W-:Y:S04]  /*4c100*/  STL.64 [R1+0x738], R6 ;  /* 0x0007380601007387 */ /* 0x0003e80000100a00 */
[----:B------:R-:W3:Y:S04]  /*4c110*/  LDL.LU R9, [R1+0x654] ;  /* 0x0006540001097983 */ /* 0x000ee80000300800 */
[----:B------:R-:W2:Y:S04]  /*4c120*/  LDL.LU R10, [R1+0x658] ;  /* 0x00065800010a7983 */ /* 0x000ea80000300800 */
[----:B------:R-:W2:Y:S04]  /*4c130*/  LDL.LU R11, [R1+0x65c] ;  /* 0x00065c00010b7983 */ /* 0x000ea80000300800 */
[----:B--2---:R2:W-:Y:S04]  /*4c140*/  STL.64 [R1+0x3318], R10 ;  /* 0x0033180a01007387 */ /* 0x0045e80000100a00 */
[----:B---3--:R-:W-:Y:S04]  /*4c150*/  STL.64 [R1+0x3310], R8 ;  /* 0x0033100801007387 */ /* 0x008fe80000100a00 */
[----:B0-----:R-:W3:Y:S04]  /*4c160*/  LDL.LU R4, [R1+0x670] ;  /* 0x0006700001047983 */ /* 0x001ee80000300800 */
[----:B------:R-:W3:Y:S04]  /*4c170*/  LDL.LU R5, [R1+0x674] ;  /* 0x0006740001057983 */ /* 0x000ee80000300800 */
[----:B-1----:R-:W4:Y:S04]  /*4c180*/  LDL.LU R6, [R1+0x678] ;  /* 0x0006780001067983 */ /* 0x002f280000300800 */
[----:B------:R-:W4:Y:S04]  /*4c190*/  LDL.LU R7, [R1+0x67c] ;  /* 0x00067c0001077983 */ /* 0x000f280000300800 */
[----:B----4-:R-:W-:Y:S04]  /*4c1a0*/  STL.64 [R1+0x3328], R6 ;  /* 0x0033280601007387 */ /* 0x010fe80000100a00 */
[----:B---3--:R-:W-:Y:S04]  /*4c1b0*/  STL.64 [R1+0x3320], R4 ;  /* 0x0033200401007387 */ /* 0x008fe80000100a00 */
[----:B------:R-:W3:Y:S04]  /*4c1c0*/  LDL.LU R56, [R1+0x680] ;  /* 0x0006800001387983 */ /* 0x000ee80000300800 */
[----:B------:R-:W3:Y:S04]  /*4c1d0*/  LDL.LU R57, [R1+0x684] ;  /* 0x0006840001397983 */ /* 0x000ee80000300800 */
[----:B------:R-:W4:Y:S04]  /*4c1e0*/  LDL.LU R58, [R1+0x688] ;  /* 0x00068800013a7983 */ /* 0x000f280000300800 */
[----:B------:R-:W4:Y:S01]  /*4c1f0*/  LDL.LU R59, [R1+0x68c] ;  /* 0x00068c00013b7983 */ /* 0x000f220000300800 */
[----:B------:R-:W-:-:S02]  /*4c200*/  IMAD.MOV.U32 R54, RZ, RZ, R12 ;  /* 0x000000ffff367224 */ /* 0x000fc400078e000c */
[----:B------:R-:W-:Y:S01]  /*4c210*/  IMAD.MOV.U32 R55, RZ, RZ, R61 ;  /* 0x000000ffff377224 */ /* 0x000fe200078e003d */
[----:B----4-:R-:W-:Y:S04]  /*4c220*/  STL.64 [R1+0x3338], R58 ;  /* 0x0033383a01007387 */ /* 0x010fe80000100a00 */
[----:B---3--:R-:W-:Y:S04]  /*4c230*/  STL.64 [R1+0x3330], R56 ;  /* 0x0033303801007387 */ /* 0x008fe80000100a00 */
[----:B------:R-:W3:Y:S04]  /*4c240*/  LDL.LU R12, [R1+0x33c0] ;  /* 0x0033c000010c7983 */ /* 0x000ee80000300800 */
[----:B------:R0:W-:Y:S04]  /*4c250*/  STL.64 [R1+0x3340], R54 ;  /* 0x0033403601007387 */ /* 0x0001e80000100a00 */
[----:B------:R-:W4:Y:S04]  /*4c260*/  LDL.LU R48, [R1+0x690] ;  /* 0x0006900001307983 */ /* 0x000f280000300800 */
[----:B------:R-:W4:Y:S04]  /*4c270*/  LDL.LU R49, [R1+0x694] ;  /* 0x0006940001317983 */ /* 0x000f280000300800 */
[----:B------:R-:W2:Y:S04]  /*4c280*/  LDL.LU R50, [R1+0x698] ;  /* 0x0006980001327983 */ /* 0x000ea80000300800 */
[----:B------:R-:W2:Y:S01]  /*4c290*/  LDL.LU R51, [R1+0x69c] ;  /* 0x00069c0001337983 */ /* 0x000ea20000300800 */
[----:B------:R-:W-:-:S02]  /*4c2a0*/  IMAD.MOV.U32 R38, RZ, RZ, R25 ;  /* 0x000000ffff267224 */ /* 0x000fc400078e0019 */
[----:B------:R-:W-:Y:S01]  /*4c2b0*/  IMAD.MOV.U32 R39, RZ, RZ, R24 ;  /* 0x000000ffff277224 */ /* 0x000fe200078e0018 */
[----:B--2---:R1:W-:Y:S04]  /*4c2c0*/  STL.64 [R1+0x3350], R50 ;  /* 0x0033503201007387 */ /* 0x0043e80000100a00 */
[----:B----4-:R-:W-:Y:S04]  /*4c2d0*/  STL.64 [R1+0x3348], R48 ;  /* 0x0033483001007387 */ /* 0x010fe80000100a00 */
        /* <DEDUP_REMOVED lines=10> */
[----:B------:R-:W2:Y:S04]  /*4c380*/  LDL.LU R52, [R1+0x6d0] ;  /* 0x0006d00001347983 */ /* 0x000ea80000300800 */
[----:B------:R-:W2:Y:S04]  /*4c390*/  LDL.LU R53, [R1+0x6d4] ;  /* 0x0006d40001357983 */ /* 0x000ea80000300800 */
[----:B0-----:R-:W2:Y:S04]  /*4c3a0*/  LDL.LU R54, [R1+0x6d8] ;  /* 0x0006d80001367983 */ /* 0x001ea80000300800 */
[----:B------:R-:W2:Y:S01]  /*4c3b0*/  LDL.LU R55, [R1+0x6dc] ;  /* 0x0006dc0001377983 */ /* 0x000ea20000300800 */
[----:B-1----:R-:W-:-:S02]  /*4c3c0*/  IMAD.MOV.U32 R50, RZ, RZ, R28 ;  /* 0x000000ffff327224 */ /* 0x002fc400078e001c */
[----:B------:R-:W-:Y:S01]  /*4c3d0*/  IMAD.MOV.U32 R51, RZ, RZ, R21 ;  /* 0x000000ffff337224 */ /* 0x000fe200078e0015 */
[----:B--2---:R0:W-:Y:S04]  /*4c3e0*/  STL.64 [R1+0x3380], R54 ;  /* 0x0033803601007387 */ /* 0x0041e80000100a00 */
[----:B------:R-:W-:Y:S04]  /*4c3f0*/  STL.64 [R1+0x3378], R52 ;  /* 0x0033783401007387 */ /* 0x000fe80000100a00 */
[----:B------:R-:W-:Y:S04]  /*4c400*/  STL.64 [R1+0x3388], R50 ;  /* 0x0033883201007387 */ /* 0x000fe80000100a00 */
[----:B------:R-:W2:Y:S04]  /*4c410*/  LDL.LU R36, [R1+0x6e0] ;  /* 0x0006e00001247983 */ /* 0x000ea80000300800 */
[----:B------:R-:W2:Y:S04]  /*4c420*/  LDL.LU R37, [R1+0x6e4] ;  /* 0x0006e40001257983 */ /* 0x000ea80000300800 */
[----:B------:R-:W2:Y:S04]  /*4c430*/  LDL.LU R38, [R1+0x6e8] ;  /* 0x0006e80001267983 */ /* 0x000ea80000300800 */
[----:B------:R-:W2:Y:S01]  /*4c440*/  LDL.LU R39, [R1+0x6ec] ;  /* 0x0006ec0001277983 */ /* 0x000ea20000300800 */
[----:B------:R-:W-:Y:S01]  /*4c450*/  MOV R26, R20 ;  /* 0x00000014001a7202 */ /* 0x000fe20000000f00 */
[----:B------:R-:W-:-:S02]  /*4c460*/  IMAD.MOV.U32 R27, RZ, RZ, R17 ;  /* 0x000000ffff1b7224 */ /* 0x000fc400078e0011 */
[----:B--2---:R3:W-:Y:S04]  /*4c470*/  STL.64 [R1+0x3398], R38 ;  /* 0x0033982601007387 */ /* 0x0047e80000100a00 */
[----:B------:R-:W-:Y:S04]  /*4c480*/  STL.64 [R1+0x3390], R36 ;  /* 0x0033902401007387 */ /* 0x000fe80000100a00 */
[----:B------:R-:W-:Y:S04]  /*4c490*/  STL.64 [R1+0x33a0], R26 ;  /* 0x0033a01a01007387 */ /* 0x000fe80000100a00 */
[----:B------:R-:W2:Y:S04]  /*4c4a0*/  LDL.LU R8, [R1+0x6f0] ;  /* 0x0006f00001087983 */ /* 0x000ea80000300800 */
[----:B------:R-:W2:Y:S04]  /*4c4b0*/  LDL.LU R9, [R1+0x6f4] ;  /* 0x0006f40001097983 */ /* 0x000ea80000300800 */
[----:B----4-:R-:W4:Y:S04]  /*4c4c0*/  LDL.LU R10, [R1+0x6f8] ;  /* 0x0006f800010a7983 */ /* 0x010f280000300800 */
[----:B------:R-:W4:Y:S01]  /*4c4d0*/  LDL.LU R11, [R1+0x6fc] ;  /* 0x0006fc00010b7983 */ /* 0x000f220000300800 */
[----:B0-----:R-:W-:-:S02]  /*4c4e0*/  IMAD.MOV.U32 R55, RZ, RZ, R13 ;  /* 0x000000ffff377224 */ /* 0x001fc400078e000d */
[----:B---3--:R-:W-:Y:S01]  /*4c4f0*/  IMAD.MOV.U32 R38, RZ, RZ, R12 ;  /* 0x000000ffff267224 */ /* 0x008fe200078e000c */
[----:B----4-:R0:W-:Y:S04]  /*4c500*/  STL.64 [R1+0x33b0], R10 ;  /* 0x0033b00a01007387 */ /* 0x0101e80000100a00 */
[----:B--2---:R-:W-:Y:S04]  /*4c510*/  STL.64 [R1+0x33a8], R8 ;  /* 0x0033a80801007387 */ /* 0x004fe80000100a00 */
[----:B------:R-:W2:Y:S04]  /*4c520*/  LDL.LU R12, [R1+0x720] ;  /* 0x00072000010c7983 */ /* 0x000ea80000300800 */
[----:B------:R-:W2:Y:S04]  /*4c530*/  LDL.LU R13, [R1+0x724] ;  /* 0x00072400010d7983 */ /* 0x000ea80000300800 */
[----:B------:R-:W2:Y:S04]  /*4c540*/  LDL.LU R14, [R1+0x728] ;  /* 0x00072800010e7983 */ /* 0x000ea80000300800 */
[----:B------:R-:W2:Y:S04]  /*4c550*/  LDL.LU R15, [R1+0x72c] ;  /* 0x00072c00010f7983 */ /* 0x000ea80000300800 */
[----:B0-----:R-:W2:Y:S04]  /*4c560*/  LDL.64 R10, [R1+0xa8] ;  /* 0x0000a800010a7983 */ /* 0x001ea80000100a00 */
[----:B------:R-:W3:Y:S04]  /*4c570*/  LDL.LU R24, [R1+0x710] ;  /* 0x0007100001187983 */ /* 0x000ee80000300800 */
[----:B------:R-:W3:Y:S04]  /*4c580*/  LDL.LU R25, [R1+0x714] ;  /* 0x0007140001197983 */ /* 0x000ee80000300800 */
[----:B------:R-:W3:Y:S04]  /*4c590*/  LDL.LU R26, [R1+0x718] ;  /* 0x00071800011a7983 */ /* 0x000ee80000300800 */
[----:B------:R-:W3:Y:S04]  /*4c5a0*/  LDL.LU R27, [R1+0x71c] ;  /* 0x00071c00011b7983 */ /* 0x000ee80000300800 */
[----:B------:R-:W4:Y:S04]  /*4c5b0*/  LDL.LU R48, [R1+0x700] ;  /* 0x0007000001307983 */ /* 0x000f280000300800 */
[----:B------:R-:W4:Y:S04]  /*4c5c0*/  LDL.LU R49, [R1+0x704] ;  /* 0x0007040001317983 */ /* 0x000f280000300800 */
[----:B------:R-:W4:Y:S04]  /*4c5d0*/  LDL.LU R50, [R1+0x708] ;  /* 0x0007080001327983 */ /* 0x000f280000300800 */
[----:B------:R-:W4:Y:S04]  /*4c5e0*/  LDL.LU R51, [R1+0x70c] ;  /* 0x00070c0001337983 */ /* 0x000f280000300800 */
[----:B------:R-:W3:Y:S04]  /*4c5f0*/  LDL.64 R58, [R1+0x58] ;  /* 0x00005800013a7983 */ /* 0x000ee80000100a00 */
[----:B------:R-:W3:Y:S04]  /*4c600*/  LDL.LU R4, [R1+0x6c0] ;  /* 0x0006c00001047983 */ /* 0x000ee80000300800 */
[----:B------:R-:W3:Y:S04]  /*4c610*/  LDL.LU R5, [R1+0x6c4] ;  /* 0x0006c40001057983 */ /* 0x000ee80000300800 */
[----:B------:R-:W3:Y:S04]  /*4c620*/  LDL.LU R6, [R1+0x6c8] ;  /* 0x0006c80001067983 */ /* 0x000ee80000300800 */
[----:B------:R-:W3:Y:S04]  /*4c630*/  LDL.LU R7, [R1+0x6cc] ;  /* 0x0006cc0001077983 */ /* 0x000ee80000300800 */
[----:B------:R-:W3:Y:S04]  /*4c640*/  LDL.64 R30, [R1+0x38] ;  /* 0x00003800011e7983 */ /* 0x000ee80000100a00 */
[----:B------:R-:W3:Y:S04]  /*4c650*/  LDL.LU R32, [R1+0x6a0] ;  /* 0x0006a00001207983 */ /* 0x000ee80000300800 */
[----:B------:R-:W3:Y:S04]  /*4c660*/  LDL.LU R33, [R1+0x6a4] ;  /* 0x0006a40001217983 */ /* 0x000ee80000300800 */
[----:B------:R-:W3:Y:S04]  /*4c670*/  LDL.LU R34, [R1+0x6a8] ;  /* 0x0006a80001227983 */ /* 0x000ee80000300800 */
[----:B------:R-:W3:Y:S04]  /*4c680*/  LDL.LU R35, [R1+0x6ac] ;  /* 0x0006ac0001237983 */ /* 0x000ee80000300800 */
[----:B------:R-:W3:Y:S04]  /*4c690*/  LDL.LU R40, [R1+0x660] ;  /* 0x0006600001287983 */ /* 0x000ee80000300800 */
[----:B------:R-:W3:Y:S04]  /*4c6a0*/  LDL.LU R41, [R1+0x664] ;  /* 0x0006640001297983 */ /* 0x000ee80000300800 */
[----:B------:R-:W3:Y:S01]  /*4c6b0*/  LDL.LU R42, [R1+0x668] ;  /* 0x00066800012a7983 */ /* 0x000ee20000300800 */
[----:B------:R-:W-:-:S03]  /*4c6c0*/  IMAD.MOV.U32 R54, RZ, RZ, R16 ;  /* 0x000000ffff367224 */ /* 0x000fc600078e0010 */
        /* <DEDUP_REMOVED lines=9> */
[----:B--2---:R-:W-:-:S15]  /*4c760*/  HMMA.16816.F32.BF16 R12, R44, R10, R12 ;  /* 0x0000000a2c0c723c */ /* 0x004fde000004180c */
[----:B------:R-:W-:-:S04]  /*4c770*/  NOP ;  /* 0x0000000000007918 */ /* 0x000fc80000000000 */
[----:B------:R-:W-:Y:S04]  /*4c780*/  STL.64 [R1+0x720], R12 ;  /* 0x0007200c01007387 */ /* 0x000fe80000100a00 */
[----:B------:R0:W-:Y:S04]  /*4c790*/  STL.64 [R1+0x728], R14 ;  /* 0x0007280e01007387 */ /* 0x0001e80000100a00 */
[----:B0-----:R-:W2:Y:S01]  /*4c7a0*/  LDL.LU.64 R14, [R1+0x33b8] ;  /* 0x0033b800010e7983 */ /* 0x001ea20000300a00 */
[----:B------:R-:W-:Y:S01]  /*4c7b0*/  IMAD.MOV.U32 R39, RZ, RZ, R3 ;  /* 0x000000ffff277224 */ /* 0x000fe200078e0003 */
[C---:B----4-:R-:W-:Y:S08]  /*4c7c0*/  HMMA.16816.F32.BF16 R52, R44.reuse, R54, R48 ;  /* 0x000000362c34723c */ /* 0x050ff00000041830 */
[----:B---3--:R-:W-:Y:S01]  /*4c7d0*/  HMMA.16816.F32.BF16 R36, R44, R38, R24 ;  /* 0x000000262c24723c */ /* 0x008fe20000041818 */
[----:B------:R-:W-:-:S02]  /*4c7e0*/  IMAD.MOV.U32 R13, RZ, RZ, R10 ;  /* 0x000000ffff0d7224 */ /* 0x000fc400078e000a */
[----:B------:R-:W-:Y:S02]  /*4c7f0*/  IMAD.MOV.U32 R12, RZ, RZ, R11 ;  /* 0x000000ffff0c7224 */ /* 0x000fe400078e000b */
[----:B------:R-:W3:Y:S04]  /*4c800*/  LDL.LU.64 R10, [R1+0x33b0] ;  /* 0x0033b000010a7983 */ /* 0x000ee80000300a00 */
[----:B------:R-:W3:Y:S04]  /*4c810*/  LDL.LU.64 R8, [R1+0x33a8] ;  /* 0x0033a80001087983 */ /* 0x000ee80000300a00 */
[----:B--2---:R-:W-:Y:S04]  /*4c820*/  STL.64 [R1+0x32a8], R14 ;  /* 0x0032a80e01007387 */ /* 0x004fe80000100a00 */
[----:B------:R-:W-:Y:S04]  /*4c830*/  STL.64 [R1+0x32a0], R12 ;  /* 0x0032a00c01007387 */ /* 0x000fe80000100a00 */
[----:B------:R-:W3:Y:S04]  /*4c840*/  LDL.LU.64 R26, [R1+0x33a0] ;  /* 0x0033a000011a7983 */ /* 0x000ee80000300a00 */
[----:B------:R-:W-:Y:S04]  /*4c850*/  STL.64 [R1+0x710], R36 ;  /* 0x0007102401007387 */ /* 0x000fe80000100a00 */
[----:B------:R0:W-:Y:S04]  /*4c860*/  STL.64 [R1+0x718], R38 ;  /* 0x0007182601007387 */ /* 0x0001e80000100a00 */
[----:B0-----:R-:W2:Y:S04]  /*4c870*/  LDL.LU.64 R38, [R1+0x3398] ;  /* 0x0033980001267983 */ /* 0x001ea80000300a00 */
[----:B------:R-:W2:Y:S04]  /*4c880*/  LDL.LU.64 R36, [R1+0x3390] ;  /* 0x0033900001247983 */ /* 0x000ea80000300a00 */
[----:B------:R-:W2:Y:S04]  /*4c890*/  LDL.LU.64 R50, [R1+0x3388] ;  /* 0x0033880001327983 */ /* 0x000ea80000300a00 */
[----:B------:R-:W-:Y:S04]  /*4c8a0*/  STL.64 [R1+0x700], R52 ;  /* 0x0007003401007387 */ /* 0x000fe80000100a00 */
[----:B------:R0:W-:Y:S04]  /*4c8b0*/  STL.64 [R1+0x708], R54 ;  /* 0x0007083601007387 */ /* 0x0001e80000100a00 */
[----:B0-----:R-:W4:Y:S04]  /*4c8c0*/  LDL.LU.64 R54, [R1+0x3380] ;  /* 0x0033800001367983 */ /* 0x001f280000300a00 */
[----:B------:R-:W4:Y:S01]  /*4c8d0*/  LDL.LU.64 R52, [R1+0x3378] ;  /* 0x0033780001347983 */ /* 0x000f220000300a00 */
[----:B------:R-:W-:Y:S01]  /*4c8e0*/  IMAD.MOV.U32 R14, RZ, RZ, R2 ;  /* 0x000000ffff0e7224 */ /* 0x000fe200078e0002 */
[----:B------:R-:W-:Y:S01]  /*4c8f0*/  MOV R15, R0 ;  /* 0x00000000000f7202 */ /* 0x000fe20000000f00 */
[----:B------:R-:W-:-:S02]  /*4c900*/  IMAD.MOV.U32 R2, RZ, RZ, R58 ;  /* 0x000000ffff027224 */ /* 0x000fc400078e003a */
[----:B------:R-:W-:Y:S01]  /*4c910*/  IMAD.MOV.U32 R0, RZ, RZ, R59 ;  /* 0x000000ffff007224 */ /* 0x000fe200078e003b */
[C---:B---3--:R-:W-:Y:S01]  /*4c920*/  HMMA.16816.F32.BF16 R24, R44.reuse, R26, R8 ;  /* 0x0000001a2c18723c */ /* 0x048fe20000041808 */
[----:B------:R-:W3:Y:S07]  /*4c930*/  LDL.LU.64 R10, [R1+0x3370] ;  /* 0x00337000010a7983 */ /* 0x000eee0000300a00 */
[C---:B--2---:R-:W-:Y:S11]  /*4c940*/  HMMA.16816.F32.BF16 R48, R44.reuse, R50, R36 ;  /* 0x000000322c30723c */ /* 0x044ff60000041824 */
[----:B------:R-:W-:Y:S04]  /*4c950*/  STL.64 [R1+0x6f0], R24 ;  /* 0x0006f01801007387 */ /* 0x000fe80000100a00 */
[----:B------:R0:W-:Y:S01]  /*4c960*/  STL.64 [R1+0x6f8], R26 ;  /* 0x0006f81a01007387 */ /* 0x0001e20000100a00 */
[C---:B----4-:R-:W-:Y:S03]  /*4c970*/  HMMA.16816.F32.BF16 R52, R44.reuse, R58, R52 ;  /* 0x0000003a2c34723c */ /* 0x050fe60000041834 */
[----:B0-----:R-:W2:Y:S04]  /*4c980*/  LDL.LU.64 R26, [R1+0x3368] ;  /* 0x00336800011a7983 */ /* 0x001ea80000300a00 */
[----:B------:R-:W2:Y:S04]  /*4c990*/  LDL.LU.64 R24, [R1+0x3360] ;  /* 0x0033600001187983 */ /* 0x000ea80000300a00 */
[----:B------:R-:W4:Y:S04]  /*4c9a0*/  LDL.LU.64 R38, [R1+0x3358] ;  /* 0x0033580001267983 */ /* 0x000f280000300a00 */
[----:B------:R-:W-:Y:S04]  /*4c9b0*/  STL.64 [R1+0x6e0], R48 ;  /* 0x0006e03001007387 */ /* 0x000fe80000100a00 */
[----:B------:R0:W-:Y:S04]  /*4c9c0*/  STL.64 [R1+0x6e8], R50 ;  /* 0x0006e83201007387 */ /* 0x0001e80000100a00 */
[----:B0-----:R-:W4:Y:S04]  /*4c9d0*/  LDL.LU.64 R50, [R1+0x3350] ;  /* 0x0033500001327983 */ /* 0x001f280000300a00 */
[----:B------:R-:W4:Y:S04]  /*4c9e0*/  LDL.LU.64 R48, [R1+0x3348] ;  /* 0x0033480001307983 */ /* 0x000f280000300a00 */
[----:B------:R-:W-:Y:S04]  /*4c9f0*/  STL.64 [R1+0x6d0], R52 ;  /* 0x0006d03401007387 */ /* 0x000fe80000100a00 */
[----:B------:R0:W-:Y:S04]  /*4ca00*/  STL.64 [R1+0x6d8], R54 ;  /* 0x0006d83601007387 */ /* 0x0001e80000100a00 */
[----:B0-----:R-:W4:Y:S04]  /*4ca10*/  LDL.LU.64 R54, [R1+0x3340] ;  /* 0x0033400001367983 */ /* 0x001f280000300a00 */
[----:B------:R-:W4:Y:S04]  /*4ca20*/  LDL.LU.64 R58, [R1+0x3338] ;  /* 0x00333800013a7983 */ /* 0x000f280000300a00 */
[----:B------:R-:W4:Y:S01]  /*4ca30*/  LDL.LU.64 R56, [R1+0x3330] ;  /* 0x0033300001387983 */ /* 0x000f220000300a00 */
[----:B------:R-:W-:Y:S01]  /*4ca40*/  IMAD.MOV.U32 R3, RZ, RZ, R31 ;  /* 0x000000ffff037224 */ /* 0x000fe200078e001f */
[C---:B---3--:R-:W-:Y:S02]  /*4ca50*/  HMMA.16816.F32.BF16 R8, R44.reuse, R10, R4 ;  /* 0x0000000a2c08723c */ /* 0x048fe40000041804 */
[----:B------:R-:W3:Y:S04]  /*4ca60*/  LDL.LU.64 R6, [R1+0x3328] ;  /* 0x0033280001067983 */ /* 0x000ee80000300a00 */
[----:B------:R-:W3:Y:S02]  /*4ca70*/  LDL.LU.64 R4, [R1+0x3320] ;  /* 0x0033200001047983 */ /* 0x000ee40000300a00 */
[C---:B--2---:R-:W-:Y:S08]  /*4ca80*/  HMMA.16816.F32.BF16 R24, R44.reuse, R30, R24 ;  /* 0x0000001e2c18723c */ /* 0x044ff00000041818 */
[C---:B----4-:R-:W-:Y:S03]  /*4ca90*/  HMMA.16816.F32.BF16 R36, R44.reuse, R38, R32 ;  /* 0x000000262c24723c */ /* 0x050fe60000041820 */
[----:B------:R-:W-:Y:S04]  /*4caa0*/  STL.64 [R1+0x6c0], R8 ;  /* 0x0006c00801007387 */ /* 0x000fe80000100a00 */
[----:B------:R0:W-:Y:S04]  /*4cab0*/  STL.64 [R1+0x6c8], R10 ;  /* 0x0006c80a01007387 */ /* 0x0001e80000100a00 */
[----:B0-----:R-:W2:Y:S04]  /*4cac0*/  LDL.LU.64 R10, [R1+0x3318] ;  /* 0x00331800010a7983 */ /* 0x001ea80000300a00 */
[----:B------:R-:W2:Y:S04]  /*4cad0*/  LDL.LU.64 R8, [R1+0x3310] ;  /* 0x0033100001087983 */ /* 0x000ea80000300a00 */
[----:B------:R0:W-:Y:S04]  /*4cae0*/  STL.64 [R1+0x6b0], R24 ;  /* 0x0006b01801007387 */ /* 0x0001e80000100a00 */
[----:B------:R1:W-:Y:S01]  /*4caf0*/  STL.64 [R1+0x6b8], R26 ;  /* 0x0006b81a01007387 */ /* 0x0003e20000100a00 */
[----:B------:R-:W-:Y:S01]  /*4cb00*/  HMMA.16816.F32.BF16 R52, R44, R54, R48 ;  /* 0x000000362c34723c */ /* 0x000fe20000041830 */
[----:B0-----:R-:W-:-:S02]  /*4cb10*/  IMAD.MOV.U32 R24, RZ, RZ, R30 ;  /* 0x000000ffff187224 */ /* 0x001fc400078e001e */
[----:B-1----:R-:W4:Y:S04]  /*4cb20*/  LDL.LU.64 R26, [R1+0x3308] ;  /* 0x00330800011a7983 */ /* 0x002f280000300a00 */
[----:B------:R-:W2:Y:S04]  /*4cb30*/  LDL.LU.64 R30, [R1+0x3300] ;  /* 0x00330000011e7983 */ /* 0x000ea80000300a00 */
[----:B------:R-:W2:Y:S04]  /*4cb40*/  LDL.LU.64 R34, [R1+0x32f8] ;  /* 0x0032f80001227983 */ /* 0x000ea80000300a00 */
[----:B------:R-:W2:Y:S04]  /*4cb50*/  LDL.LU.64 R32, [R1+0x32f0] ;  /* 0x0032f00001207983 */ /* 0x000ea80000300a00 */
[----:B------:R-:W-:Y:S04]  /*4cb60*/  STL.64 [R1+0x6a0], R36 ;  /* 0x0006a02401007387 */ /* 0x000fe80000100a00 */
[----:B------:R0:W-:Y:S01]  /*4cb70*/  STL.64 [R1+0x6a8], R38 ;  /* 0x0006a82601007387 */ /* 0x0001e20000100a00 */
[C---:B------:R-:W-:Y:S03]  /*4cb80*/  HMMA.16816.F32.BF16 R12, R44.reuse, R14, R56 ;  /* 0x0000000e2c0c723c */ /* 0x040fe60000041838 */
[----:B0-----:R-:W2:Y:S04]  /*4cb90*/  LDL.LU.64 R38, [R1+0x32e8] ;  /* 0x0032e80001267983 */ /* 0x001ea80000300a00 */
[----:B------:R-:W2:Y:S04]  /*4cba0*/  LDL.LU.64 R36, [R1+0x32e0] ;  /* 0x0032e00001247983 */ /* 0x000ea80000300a00 */
[----:B------:R-:W2:Y:S04]  /*4cbb0*/  LDL.LU.64 R50, [R1+0x32d8] ;  /* 0x0032d80001327983 */ /* 0x000ea80000300a00 */
[----:B------:R-:W2:Y:S04]  /*4cbc0*/  LDL.LU.64 R48, [R1+0x32d0] ;  /* 0x0032d00001307983 */ /* 0x000ea80000300a00 */
[----:B------:R-:W-:Y:S04]  /*4cbd0*/  STL.64 [R1+0x690], R52 ;  /* 0x0006903401007387 */ /* 0x000fe80000100a00 */
[----:B------:R0:W-:Y:S04]  /*4cbe0*/  STL.64 [R1+0x698], R54 ;  /* 0x0006983601007387 */ /* 0x0001e80000100a00 */
[----:B0-----:R-:W2:Y:S04]  /*4cbf0*/  LDL.LU.64 R54, [R1+0x32c8] ;  /* 0x0032c80001367983 */ /* 0x001ea80000300a00 */
[----:B------:R-:W2:Y:S04]  /*4cc00*/  LDL.LU.64 R52, [R1+0x32c0] ;  /* 0x0032c00001347983 */ /* 0x000ea80000300a00 */
[----:B------:R-:W3:Y:S04]  /*4cc10*/  LDL.LU.64 R58, [R1+0x32b8] ;  /* 0x0032b800013a7983 */ /* 0x000ee80000300a00 */
[----:B------:R-:W2:Y:S01]  /*4cc20*/  LDL.LU.64 R56, [R1+0x32b0] ;  /* 0x0032b00001387983 */ /* 0x000ea20000300a00 */
[C---:B---3--:R-:W-:Y:S03]  /*4cc30*/  HMMA.16816.F32.BF16 R4, R44.reuse, R58, R4 ;  /* 0x0000003a2c04723c */ /* 0x048fe60000041804 */
[----:B------:R-:W-:Y:S04]  /*4cc40*/  STL.64 [R1+0x3158], R58 ;  /* 0x0031583a01007387 */ /* 0x000fe80000100a00 */
[----:B------:R-:W-:Y:S04]  /*4cc50*/  STL.64 [R1+0x680], R12 ;  /* 0x0006800c01007387 */ /* 0x000fe80000100a00 */
[----:B------:R-:W-:Y:S04]  /*4cc60*/  STL.64 [R1+0x688], R14 ;  /* 0x0006880e01007387 */ /* 0x000fe80000100a00 */
[----:B--2---:R-:W-:Y:S04]  /*4cc70*/  STL.64 [R1+0x3150], R56 ;  /* 0x0031503801007387 */ /* 0x004fe80000100a00 */
[----:B------:R-:W-:Y:S04]  /*4cc80*/  STL.64 [R1+0x670], R4 ;  /* 0x0006700401007387 */ /* 0x000fe80000100a00 */
[----:B------:R0:W-:Y:S02]  /*4cc90*/  STL.64 [R1+0x678], R6 ;  /* 0x0006780601007387 */ /* 0x0001e40000100a00 */
[----:B0-----:R-:W-:Y:S02]  /*4cca0*/  HMMA.16816.F32.BF16 R4, R44, R54, R40 ;  /* 0x000000362c04723c */ /* 0x001fe40000041828 */
[----:B------:R-:W-:Y:S04]  /*4ccb0*/  STL.64 [R1+0x3148], R54 ;  /* 0x0031483601007387 */ /* 0x000fe80000100a00 */
[----:B------:R-:W-:-:S13]  /*4ccc0*/  STL.64 [R1+0x3140], R52 ;  /* 0x0031403401007387 */ /* 0x000fda0000100a00 */
        /* <DEDUP_REMOVED lines=9> */
[----:B------:R0:W-:-:S13]  /*4cd60*/  STL.64 [R1+0x3120], R36 ;  /* 0x0031202401007387 */ /* 0x0001da0000100a00 */
[----:B------:R-:W-:Y:S04]  /*4cd70*/  STL.64 [R1+0x640], R4 ;  /* 0x0006400401007387 */ /* 0x000fe80000100a00 */
[----:B------:R1:W-:Y:S04]  /*4cd80*/  STL.64 [R1+0x648], R6 ;  /* 0x0006480601007387 */ /* 0x0003e80000100a00 */
[----:B0-----:R-:W2:Y:S01]  /*4cd90*/  LDL.LU R36, [R1+0x5b0] ;  /* 0x0005b00001247983 */ /* 0x001ea20000300800 */
[----:B-1----:R-:W-:-:S15]  /*4cda0*/  HMMA.16816.F32.BF16 R4, R44, R34, R20 ;  /* 0x000000222c04723c */ /* 0x002fde0000041814 */
[----:B------:R-:W-:-:S04]  /*4cdb0*/  NOP ;  /* 0x0000000000007918 */ /* 0x000fc80000000000 */
[----:B------:R0:W-:Y:S04]  /*4cdc0*/  STL.64 [R1+0x630], R4 ;  /* 0x0006300401007387 */ /* 0x0001e80000100a00 */
[----:B------:R1:W-:Y:S04]  /*4cdd0*/  STL.64 [R1+0x638], R6 ;  /* 0x0006380601007387 */ /* 0x0003e80000100a00 */
[----:B------:R-:W2:Y:S04]  /*4cde0*/  LDL.LU R37, [R1+0x5b4] ;  /* 0x0005b40001257983 */ /* 0x000ea80000300800 */
[----:B------:R-:W2:Y:S04]  /*4cdf0*/  LDL.LU R38, [R1+0x5b8] ;  /* 0x0005b80001267983 */ /* 0x000ea80000300800 */
[----:B------:R-:W2:Y:S04]  /*4ce00*/  LDL.LU R39, [R1+0x5bc] ;  /* 0x0005bc0001277983 */ /* 0x000ea80000300800 */
        /* <DEDUP_REMOVED lines=18> */
[----:B-1----:R-:W2:Y:S04]  /*4cf30*/  LDL.LU R6, [R1+0x5f8] ;  /* 0x0005f80001067983 */ /* 0x002ea80000300800 */
[----:B------:R-:W2:Y:S04]  /*4cf40*/  LDL.LU R7, [R1+0x5fc] ;  /* 0x0005fc0001077983 */ /* 0x000ea80000300800 */
[----:B------:R-:W2:Y:S04]  /*4cf50*/  LDL.LU R40, [R1+0x5d0] ;  /* 0x0005d00001287983 */ /* 0x000ea80000300800 */
[----:B------:R-:W2:Y:S04]  /*4cf60*/  LDL.LU R41, [R1+0x5d4] ;  /* 0x0005d40001297983 */ /* 0x000ea80000300800 */
[----:B------:R-:W2:Y:S04]  /*4cf70*/  LDL.LU R42, [R1+0x5d8] ;  /* 0x0005d800012a7983 */ /* 0x000ea80000300800 */
[----:B------:R-:W2:Y:S04]  /*4cf80*/  LDL.LU R43, [R1+0x5dc] ;  /* 0x0005dc00012b7983 */ /* 0x000ea80000300800 */
[----:B------:R-:W2:Y:S04]  /*4cf90*/  LDL R25, [R1+0x2234] ;  /* 0x0022340001197983 */ /* 0x000ea80000100800 */
[----:B------:R-:W2:Y:S04]  /*4cfa0*/  LDL.LU.64 R50, [R1+0x128] ;  /* 0x0001280001327983 */ /* 0x000ea80000300a00 */
[----:B------:R-:W2:Y:S04]  /*4cfb0*/  LDL.LU R52, [R1+0x5a0] ;  /* 0x0005a00001347983 */ /* 0x000ea80000300800 */
[----:B------:R-:W2:Y:S04]  /*4cfc0*/  LDL.LU R53, [R1+0x5a4] ;  /* 0x0005a40001357983 */ /* 0x000ea80000300800 */
[----:B------:R-:W2:Y:S04]  /*4cfd0*/  LDL.LU R54, [R1+0x5a8] ;  /* 0x0005a80001367983 */ /* 0x000ea80000300800 */
[----:B------:R-:W2:Y:S04]  /*4cfe0*/  LDL.LU R55, [R1+0x5ac] ;  /* 0x0005ac0001377983 */ /* 0x000ea80000300800 */
[----:B------:R-:W2:Y:S04]  /*4cff0*/  LDL.LU.64 R58, [R1+0x118] ;  /* 0x00011800013a7983 */ /* 0x000ea80000300a00 */
[----:B------:R0:W-:Y:S04]  /*4d000*/  STL.64 [R1+0x3168], R34 ;  /* 0x0031682201007387 */ /* 0x0001e80000100a00 */
[----:B------:R-:W-:Y:S04]  /*4d010*/  STL.64 [R1+0x3160], R32 ;  /* 0x0031602001007387 */ /* 0x000fe80000100a00 */
[----:B0-----:R-:W2:Y:S01]  /*4d020*/  LDL.LU.64 R34, [R1+0x138] ;  /* 0x0001380001227983 */ /* 0x001ea20000300a00 */
[C---:B---3--:R-:W-:Y:S08]  /*4d030*/  HMMA.16816.F32.BF16 R12, R44.reuse, R30, R12 ;  /* 0x0000001e2c0c723c */ /* 0x048ff0000004180c */
[C---:B----4-:R-:W-:Y:S11]  /*4d040*/  HMMA.16816.F32.BF16 R20, R44.reuse, R26, R20 ;  /* 0x0000001a2c14723c */ /* 0x050ff60000041814 */
[----:B------:R-:W-:Y:S04]  /*4d050*/  STL.64 [R1+0x620], R12 ;  /* 0x0006200c01007387 */ /* 0x000fe80000100a00 */
[----:B------:R0:W-:Y:S04]  /*4d060*/  STL.64 [R1+0x628], R14 ;  /* 0x0006280e01007387 */ /* 0x0001e80000100a00 */
[----:B0-----:R-:W3:Y:S04]  /*4d070*/  LDL.LU.64 R14, [R1+0x32a8] ;  /* 0x0032a800010e7983 */ /* 0x001ee80000300a00 */
[----:B------:R-:W4:Y:S04]  /*4d080*/  LDL.LU.64 R12, [R1+0x32a0] ;  /* 0x0032a000010c7983 */ /* 0x000f280000300a00 */
[----:B------:R0:W-:Y:S04]  /*4d090*/  STL.64 [R1+0x3210], R30 ;  /* 0x0032101e01007387 */ /* 0x0001e80000100a00 */
[----:B------:R-:W2:Y:S04]  /*4d0a0*/  LDL.LU R28, [R1+0x5c0] ;  /* 0x0005c000011c7983 */ /* 0x000ea80000300800 */
[----:B------:R-:W2:Y:S04]  /*4d0b0*/  LDL.LU R29, [R1+0x5c4] ;  /* 0x0005c400011d7983 */ /* 0x000ea80000300800 */
[----:B0-----:R-:W2:Y:S04]  /*4d0c0*/  LDL.LU R30, [R1+0x5c8] ;  /* 0x0005c800011e7983 */ /* 0x001ea80000300800 */
[----:B------:R-:W2:Y:S04]  /*4d0d0*/  LDL.LU R31, [R1+0x5cc] ;  /* 0x0005cc00011f7983 */ /* 0x000ea80000300800 */
[----:B------:R-:W-:Y:S04]  /*4d0e0*/  STL.64 [R1+0x610], R20 ;  /* 0x0006101401007387 */ /* 0x000fe80000100a00 */
[----:B------:R0:W-:Y:S04]  /*4d0f0*/  STL.64 [R1+0x618], R22 ;  /* 0x0006181601007387 */ /* 0x0001e80000100a00 */
[----:B0-----:R-:W2:Y:S04]  /*4d100*/  LDL.LU.64 R22, [R1+0x3298] ;  /* 0x0032980001167983 */ /* 0x001ea80000300a00 */
[----:B------:R-:W-:Y:S04]  /*4d110*/  STL [R1+0x311c], R27 ;  /* 0x00311c1b01007387 */ /* 0x000fe80000100800 */
[----:B------:R-:W-:Y:S04]  /*4d120*/  STL [R1+0x321c], R26 ;  /* 0x00321c1a01007387 */ /* 0x000fe80000100800 */
[----:B------:R-:W-:Y:S01]  /*4d130*/  STL [R1+0x3218], R24 ;  /* 0x0032181801007387 */ /* 0x000fe20000100800 */
[----:B--2---:R-:W-:-:S15]  /*4d140*/  HMMA.16816.F32.BF16 R16, R44, R22, R16 ;  /* 0x000000162c10723c */ /* 0x004fde0000041810 */
[----:B------:R-:W-:-:S04]  /*4d150*/  NOP ;  /* 0x0000000000007918 */ /* 0x000fc80000000000 */
[----:B------:R-:W-:Y:S04]  /*4d160*/  STL.64 [R1+0x600], R16 ;  /* 0x0006001001007387 */ /* 0x000fe80000100a00 */
[----:B------:R0:W-:Y:S04]  /*4d170*/  STL.64 [R1+0x608], R18 ;  /* 0x0006081201007387 */ /* 0x0001e80000100a00 */
[----:B0-----:R-:W2:Y:S01]  /*4d180*/  LDL.LU.64 R18, [R1+0x3290] ;  /* 0x0032900001127983 */ /* 0x001ea20000300a00 */
[C---:B---3--:R-:W-:Y:S03]  /*4d190*/  HMMA.16816.F32.BF16 R8, R44.reuse, R14, R8 ;  /* 0x0000000e2c08723c */ /* 0x048fe60000041808 */
[----:B------:R0:W-:Y:S04]  /*4d1a0*/  STL.64 [R1+0x3220], R22 ;  /* 0x0032201601007387 */ /* 0x0001e80000100a00 */
[----:B------:R-:W3:Y:S04]  /*4d1b0*/  LDL.LU R20, [R1+0x350] ;  /* 0x0003500001147983 */ /* 0x000ee80000300800 */
[----:B------:R-:W3:Y:S04]  /*4d1c0*/  LDL.LU R21, [R1+0x354] ;  /* 0x0003540001157983 */ /* 0x000ee80000300800 */
[----:B0-----:R-:W3:Y:S04]  /*4d1d0*/  LDL.LU R22, [R1+0x358] ;  /* 0x0003580001167983 */ /* 0x001ee80000300800 */
[----:B------:R-:W3:Y:S01]  /*4d1e0*/  LDL.LU R23, [R1+0x35c] ;  /* 0x00035c0001177983 */ /* 0x000ee20000300800 */
[----:B--2---:R-:W-:-:S15]  /*4d1f0*/  HMMA.16816.F32.BF16 R4, R44, R18, R4 ;  /* 0x000000122c04723c */ /* 0x004fde0000041804 */
[----:B------:R-:W-:-:S04]  /*4d200*/  NOP ;  /* 0x0000000000007918 */ /* 0x000fc80000000000 */
[----:B------:R-:W-:Y:S04]  /*4d210*/  STL.64 [R1+0x5f0], R4 ;  /* 0x0005f00401007387 */ /* 0x000fe80000100a00 */
[----:B------:R0:W-:Y:S04]  /*4d220*/  STL.64 [R1+0x5f8], R6 ;  /* 0x0005f80601007387 */ /* 0x0001e80000100a00 */
[----:B0-----:R-:W3:Y:S04]  /*4d230*/  LDL.LU.64 R6, [R1+0x3288] ;  /* 0x0032880001067983 */ /* 0x001ee80000300a00 */
[----:B------:R-:W2:Y:S04]  /*4d240*/  LDL.LU.64 R4, [R1+0x3280] ;  /* 0x0032800001047983 */ /* 0x000ea80000300a00 */
[----:B------:R-:W-:Y:S04]  /*4d250*/  STL.64 [R1+0x5e0], R8 ;  /* 0x0005e00801007387 */ /* 0x000fe80000100a00 */
[----:B------:R0:W-:Y:S04]  /*4d260*/  STL.64 [R1+0x5e8], R10 ;  /* 0x0005e80a01007387 */ /* 0x0001e80000100a00 */
[----:B0-----:R-:W2:Y:S04]  /*4d270*/  LDL.LU.64 R10, [R1+0x3278] ;  /* 0x00327800010a7983 */ /* 0x001ea80000300a00 */
[----:B------:R-:W3:Y:S04]  /*4d280*/  LDL.LU.64 R8, [R1+0x3270] ;  /* 0x0032700001087983 */ /* 0x000ee80000300a00 */
[----:B------:R-:W-:Y:S04]  /*4d290*/  STL [R1+0x310c], R14 ;  /* 0x00310c0e01007387 */ /* 0x000fe80000100800 */
[----:B------:R-:W-:Y:S01]  /*4d2a0*/  STL [R1+0x3108], R15 ;  /* 0x0031080f01007387 */ /* 0x000fe20000100800 */
[----:B--2---:R-:W-:-:S15]  /*4d2b0*/  HMMA.16816.F32.BF16 R40, R44, R10, R40 ;  /* 0x0000000a2c28723c */ /* 0x004fde0000041828 */
[----:B------:R-:W-:-:S04]  /*4d2c0*/  NOP ;  /* 0x0000000000007918 */ /* 0x000fc80000000000 */
[----:B------:R-:W-:Y:S04]  /*4d2d0*/  STL.64 [R1+0x5d0], R40 ;  /* 0x0005d02801007387 */ /* 0x000fe80000100a00 */
[----:B------:R0:W-:Y:S04]  /*4d2e0*/  STL.64 [R1+0x5d8], R42 ;  /* 0x0005d82a01007387 */ /* 0x0001e80000100a00 */
[----:B0-----:R-:W2:Y:S04]  /*4d2f0*/  LDL.LU.64 R42, [R1+0x3268] ;  /* 0x00326800012a7983 */ /* 0x001ea80000300a00 */
[----:B------:R-:W2:Y:S04]  /*4d300*/  LDL.LU.64 R40, [R1+0x3260] ;  /* 0x0032600001287983 */ /* 0x000ea80000300a00 */
[----:B------:R-:W-:Y:S04]  /*4d310*/  STL.64 [R1+0x30f0], R10 ;  /* 0x0030f00a01007387 */ /* 0x000fe80000100a00 */
[----:B---3--:R0:W-:Y:S02]  /*4d320*/  STL.64 [R1+0x30e8], R8 ;  /* 0x0030e80801007387 */ /* 0x0081e40000100a00 */
[----:B0-----:R-:W-:Y:S02]  /*4d330*/  HMMA.16816.F32.BF16 R8, R44, R6, R20 ;  /* 0x000000062c08723c */ /* 0x001fe40000041814 */
[----:B------:R-:W0:Y:S04]  /*4d340*/  LDSM.16.MT88.4 R44, [R25+UR5+0x8800] ;  /* 0x00880005192c783b */ /* 0x000e280008004200 */
[----:B------:R-:W-:Y:S04]  /*4d350*/  STL.64 [R1+0x3230], R6 ;  /* 0x0032300601007387 */ /* 0x000fe80000100a00 */
[----:B------:R-:W-:Y:S09]  /*4d360*/  STL.64 [R1+0x3228], R4 ;  /* 0x0032280401007387 */ /* 0x000ff20000100a00 */
[----:B------:R1:W-:Y:S04]  /*4d370*/  STL.64 [R1+0x350], R8 ;  /* 0x0003500801007387 */ /* 0x0003e80000100a00 */
[----:B------:R-:W-:Y:S01]  /*4d380*/  STL.64 [R1+0x358], R10 ;  /* 0x0003580a01007387 */ /* 0x000fe20000100a00 */
[----:B------:R-:W-:-:S02]  /*4d390*/  IMAD.MOV.U32 R16, RZ, RZ, R34 ;  /* 0x000000ffff107224 */ /* 0x000fc400078e0022 */
[----:B------:R-:W-:Y:S01]  /*4d3a0*/  IMAD.MOV.U32 R17, RZ, RZ, R35 ;  /* 0x000000ffff117224 */ /* 0x000fe200078e0023 */
[----:B0-----:R-:W-:Y:S04]  /*4d3b0*/  STL.64 [R1+0x30c8], R46 ;  /* 0x0030c82e01007387 */ /* 0x001fe80000100a00 */
[----:B------:R0:W-:Y:S01]  /*4d3c0*/  STL.64 [R1+0x30c0], R44 ;  /* 0x0030c02c01007387 */ /* 0x0001e20000100a00 */
[----:B-1----:R-:W-:Y:S01]  /*4d3d0*/  MOV R9, R58 ;  /* 0x0000003a00097202 */ /* 0x002fe20000000f00 */
[----:B------:R-:W-:Y:S02]  /*4d3e0*/  IMAD.MOV.U32 R8, RZ, RZ, R59 ;  /* 0x000000ffff087224 */ /* 0x000fe400078e003b */
[----:B0-----:R-:W-:Y:S02]  /*4d3f0*/  IMAD.MOV.U32 R45, RZ, RZ, R50 ;  /* 0x000000ffff2d7224 */ /* 0x001fe400078e0032 */
[----:B------:R-:W-:Y:S01]  /*4d400*/  IMAD.MOV.U32 R44, RZ, RZ, R51 ;  /* 0x000000ffff2c7224 */ /* 0x000fe200078e0033 */
[----:B--2---:R-:W-:-:S15]  /*4d410*/  HMMA.16816.F32.BF16 R4, R40, R34, R28 ;  /* 0x000000222804723c */ /* 0x004fde000004181c */
[----:B------:R-:W-:-:S04]  /*4d420*/  NOP ;  /* 0x0000000000007918 */ /* 0x000fc80000000000 */
        /* <DEDUP_REMOVED lines=8> */
[----:B------:R-:W-:-:S15]  /*4d4b0*/  STL.64 [R1+0x3248], R44 ;  /* 0x0032482c01007387 */ /* 0x000fde0000100a00 */
[----:B------:R-:W-:Y:S02]  /*4d4c0*/  NOP ;  /* 0x0000000000007918 */ /* 0x000fe40000000000 */
[----:B------:R-:W-:Y:S04]  /*4d4d0*/  STL.64 [R1+0x5a0], R4 ;  /* 0x0005a00401007387 */ /* 0x000fe80000100a00 */
[----:B------:R-:W-:Y:S04]  /*4d4e0*/  STL.64 [R1+0x5a8], R6 ;  /* 0x0005a80601007387 */ /* 0x000fe80000100a00 */
[----:B------:R0:W-:Y:S04]  /*4d4f0*/  STL.64 [R1+0x3258], R8 ;  /* 0x0032580801007387 */ /* 0x0001e80000100a00 */
[----:B------:R-:W2:Y:S04]  /*4d500*/  LDL.LU R36, [R1+0x520] ;  /* 0x0005200001247983 */ /* 0x000ea80000300800 */
[----:B------:R-:W2:Y:S04]  /*4d510*/  LDL.LU R37, [R1+0x524] ;  /* 0x0005240001257983 */ /* 0x000ea80000300800 */
[----:B------:R-:W3:Y:S04]  /*4d520*/  LDL.LU R38, [R1+0x528] ;  /* 0x0005280001267983 */ /* 0x000ee80000300800 */
[----:B------:R-:W3:Y:S01]  /*4d530*/  LDL.LU R39, [R1+0x52c] ;  /* 0x00052c0001277983 */ /* 0x000ee20000300800 */
[----:B----4-:R-:W-:-:S02]  /*4d540*/  IMAD.MOV.U32 R34, RZ, RZ, R13 ;  /* 0x000000ffff227224 */ /* 0x010fc400078e000d */
[----:B------:R-:W-:Y:S01]  /*4d550*/  IMAD.MOV.U32 R35, RZ, RZ, R12 ;  /* 0x000000ffff237224 */ /* 0x000fe200078e000c */
[----:B---3--:R-:W-:Y:S04]  /*4d560*/  STL.64 [R1+0x3240], R38 ;  /* 0x0032402601007387 */ /* 0x008fe80000100a00 */
[----:B--2---:R-:W-:Y:S04]  /*4d570*/  STL.64 [R1+0x3238], R36 ;  /* 0x0032382401007387 */ /* 0x004fe80000100a00 */
[----:B0-----:R-:W2:Y:S04]  /*4d580*/  LDL.LU R8, [R1+0x590] ;  /* 0x0005900001087983 */ /* 0x001ea80000300800 */
[----:B------:R-:W2:Y:S04]  /*4d590*/  LDL.LU R9, [R1+0x594] ;  /* 0x0005940001097983 */ /* 0x000ea80000300800 */
[----:B------:R-:W2:Y:S04]  /*4d5a0*/  LDL.LU R10, [R1+0x598] ;  /* 0x00059800010a7983 */ /* 0x000ea80000300800 */
[----:B------:R-:W2:Y:S04]  /*4d5b0*/  LDL.LU R11, [R1+0x59c] ;  /* 0x00059c00010b7983 */ /* 0x000ea80000300800 */
[----:B------:R0:W-:Y:S04]  /*4d5c0*/  STL.64 [R1+0x3250], R34 ;  /* 0x0032502201007387 */ /* 0x0001e80000100a00 */
[----:B0-----:R-:W2:Y:S04]  /*4d5d0*/  LDL.LU.64 R34, [R1+0x108] ;  /* 0x0001080001227983 */ /* 0x001ea80000300a00 */
[----:B------:R-:W3:Y:S04]  /*4d5e0*/  LDL.LU R44, [R1+0x580] ;  /* 0x00058000012c7983 */ /* 0x000ee80000300800 */
[----:B------:R-:W3:Y:S04]  /*4d5f0*/  LDL.LU R45, [R1+0x584] ;  /* 0x00058400012d7983 */ /* 0x000ee80000300800 */
[----:B------:R-:W3:Y:S04]  /*4d600*/  LDL.LU R46, [R1+0x588] ;  /* 0x00058800012e7983 */ /* 0x000ee80000300800 */
[----:B------:R-:W3:Y:S04]  /*4d610*/  LDL.LU R47, [R1+0x58c] ;  /* 0x00058c00012f7983 */ /* 0x000ee80000300800 */
[----:B------:R-:W3:Y:S04]  /*4d620*/  LDL.LU.64 R38, [R1+0xf8] ;  /* 0x0000f80001267983 */ /* 0x000ee80000300a00 */
        /* <DEDUP_REMOVED lines=8> */
[----:B------:R-:W4:Y:S04]  /*4d6b0*/  LDL.LU.64 R6, [R1+0xe8] ;  /* 0x0000e80001067983 */ /* 0x000f280000300a00 */
[----:B------:R-:W4:Y:S04]  /*4d6c0*/  LDL.LU.64 R26, [R1+0xd8] ;  /* 0x0000d800011a7983 */ /* 0x000f280000300a00 */
        /* <DEDUP_REMOVED lines=9> */
[----:B------:R-:W4:Y:S04]  /*4d760*/  LDL.LU R52, [R1+0x510] ;  /* 0x0005100001347983 */ /* 0x000f280000300800 */
[----:B------:R-:W4:Y:S04]  /*4d770*/  LDL.LU R53, [R1+0x514] ;  /* 0x0005140001357983 */ /* 0x000f280000300800 */
[----:B------:R-:W4:Y:S04]  /*4d780*/  LDL.LU R54, [R1+0x518] ;  /* 0x0005180001367983 */ /* 0x000f280000300800 */
[----:B------:R-:W4:Y:S04]  /*4d790*/  LDL.LU R55, [R1+0x51c] ;  /* 0x00051c0001377983 */ /* 0x000f280000300800 */
[----:B------:R-:W4:Y:S01]  /*4d7a0*/  LDL.LU.64 R58, [R1+0x88] ;  /* 0x00008800013a7983 */ /* 0x000f220000300a00 */
[----:B--2---:R-:W-:-:S15]  /*4d7b0*/  HMMA.16816.F32.BF16 R8, R40, R34, R8 ;  /* 0x000000222808723c */ /* 0x004fde0000041808 */
[----:B------:R-:W-:-:S04]  /*4d7c0*/  NOP ;  /* 0x0000000000007918 */ /* 0x000fc80000000000 */
[----:B------:R0:W-:Y:S04]  /*4d7d0*/  STL.64 [R1+0x590], R8 ;  /* 0x0005900801007387 */ /* 0x0001e80000100a00 */
[----:B------:R1:W-:Y:S04]  /*4d7e0*/  STL.64 [R1+0x598], R10 ;  /* 0x0005980a01007387 */ /* 0x0003e80000100a00 */
[----:B0-----:R-:W2:Y:S01]  /*4d7f0*/  LDL.LU.64 R8, [R1+0x3258] ;  /* 0x0032580001087983 */ /* 0x001ea20000300a00 */
[----:B---3--:R-:W-:Y:S01]  /*4d800*/  HMMA.16816.F32.BF16 R44, R40, R38, R44 ;  /* 0x00000026282c723c */ /* 0x008fe2000004182c */
[----:B-1----:R-:W-:-:S02]  /*4d810*/  IMAD.MOV.U32 R11, RZ, RZ, R34 ;  /* 0x000000ffff0b7224 */ /* 0x002fc400078e0022 */
[----:B------:R-:W-:Y:S02]  /*4d820*/  IMAD.MOV.U32 R10, RZ, RZ, R35 ;  /* 0x000000ffff0a7224 */ /* 0x000fe400078e0023 */
[----:B------:R-:W3:Y:S04]  /*4d830*/  LDL.LU.64 R34, [R1+0x3250] ;  /* 0x0032500001227983 */ /* 0x000ee80000300a00 */
[----:B------:R0:W-:Y:S01]  /*4d840*/  STL.64 [R1+0x3188], R10 ;  /* 0x0031880a01007387 */ /* 0x0001e20000100a00 */
[----:B----4-:R-:W-:Y:S03]  /*4d850*/  HMMA.16816.F32.BF16 R12, R40, R6, R12 ;  /* 0x00000006280c723c */ /* 0x010fe6000004180c */
[----:B--2---:R-:W-:Y:S04]  /*4d860*/  STL.64 [R1+0x3180], R8 ;  /* 0x0031800801007387 */ /* 0x004fe80000100a00 */
[----:B0-----:R-:W2:Y:S04]  /*4d870*/  LDL.LU.64 R10, [R1+0xb8] ;  /* 0x0000b800010a7983 */ /* 0x001ea80000300a00 */
[----:B------:R0:W-:Y:S04]  /*4d880*/  STL.64 [R1+0x580], R44 ;  /* 0x0005802c01007387 */ /* 0x0001e80000100a00 */
[----:B------:R1:W-:Y:S04]  /*4d890*/  STL.64 [R1+0x588], R46 ;  /* 0x0005882e01007387 */ /* 0x0003e80000100a00 */
[----:B0-----:R-:W4:Y:S01]  /*4d8a0*/  LDL.LU.64 R44, [R1+0x3248] ;  /* 0x00324800012c7983 */ /* 0x001f220000300a00 */
[----:B-1----:R-:W-:-:S02]  /*4d8b0*/  IMAD.MOV.U32 R47, RZ, RZ, R38 ;  /* 0x000000ffff2f7224 */ /* 0x002fc400078e0026 */
[----:B------:R-:W-:Y:S02]  /*4d8c0*/  IMAD.MOV.U32 R46, RZ, RZ, R39 ;  /* 0x000000ffff2e7224 */ /* 0x000fe400078e0027 */
[----:B------:R-:W2:Y:S04]  /*4d8d0*/  LDL.LU.64 R38, [R1+0x3240] ;  /* 0x0032400001267983 */ /* 0x000ea80000300a00 */
[----:B------:R-:W2:Y:S04]  /*4d8e0*/  LDL.LU.64 R36, [R1+0x3238] ;  /* 0x0032380001247983 */ /* 0x000ea80000300a00 */
[----:B------:R-:W-:Y:S01]  /*4d8f0*/  STL.64 [R1+0x3198], R46 ;  /* 0x0031982e01007387 */ /* 0x000fe20000100a00 */
[----:B------:R-:W-:Y:S03]  /*4d900*/  HMMA.16816.F32.BF16 R20, R40, R26, R20 ;  /* 0x0000001a2814723c */ /* 0x000fe60000041814 */
[----:B----4-:R0:W-:Y:S04]  /*4d910*/  STL.64 [R1+0x3190], R44 ;  /* 0x0031902c01007387 */ /* 0x0101e80000100a00 */
[----:B0-----:R-:W2:Y:S04]  /*4d920*/  LDL.LU R44, [R1+0x540] ;  /* 0x00054000012c7983 */ /* 0x001ea80000300800 */
[----:B------:R-:W2:Y:S04]  /*4d930*/  LDL.LU R45, [R1+0x544] ;  /* 0x00054400012d7983 */ /* 0x000ea80000300800 */
[----:B------:R-:W2:Y:S04]  /*4d940*/  LDL.LU R46, [R1+0x548] ;  /* 0x00054800012e7983 */ /* 0x000ea80000300800 */
[----:B------:R-:W2:Y:S04]  /*4d950*/  LDL.LU R47, [R1+0x54c] ;  /* 0x00054c00012f7983 */ /* 0x000ea80000300800 */
[----:B------:R0:W-:Y:S04]  /*4d960*/  STL.64 [R1+0x570], R12 ;  /* 0x0005700c01007387 */ /* 0x0001e80000100a00 */
[----:B------:R1:W-:Y:S01]  /*4d970*/  STL.64 [R1+0x578], R14 ;  /* 0x0005780e01007387 */ /* 0x0003e20000100a00 */
[----:B0-----:R-:W-:Y:S01]  /*4d980*/  IMAD.MOV.U32 R12, RZ, RZ, R6 ;  /* 0x000000ffff0c7224 */ /* 0x001fe200078e0006 */
[----:B------:R-:W-:-:S02]  /*4d990*/  MOV R13, R7 ;  /* 0x00000007000d7202 */ /* 0x000fc40000000f00 */
[----:B------:R-:W4:Y:S04]  /*4d9a0*/  LDL.LU.64 R6, [R1+0x3230] ;  /* 0x0032300001067983 */ /* 0x000f280000300a00 */
[----:B------:R-:W2:Y:S04]  /*4d9b0*/  LDL.LU.64 R4, [R1+0x3228] ;  /* 0x0032280001047983 */ /* 0x000ea80000300a00 */
[----:B------:R-:W-:Y:S01]  /*4d9c0*/  STL.64 [R1+0x560], R20 ;  /* 0x0005601401007387 */ /* 0x000fe20000100a00 */
[----:B-1----:R-:W-:Y:S02]  /*4d9d0*/  IMAD.MOV.U32 R14, RZ, RZ, R26 ;  /* 0x000000ffff0e7224 */ /* 0x002fe400078e001a */
[----:B------:R-:W-:Y:S01]  /*4d9e0*/  IMAD.MOV.U32 R15, RZ, RZ, R27 ;  /* 0x000000ffff0f7224 */ /* 0x000fe200078e001b */
[----:B------:R0:W-:Y:S04]  /*4d9f0*/  STL.64 [R1+0x568], R22 ;  /* 0x0005681601007387 */ /* 0x0001e80000100a00 */
[----:B0-----:R-:W3:Y:S04]  /*4da00*/  LDL.LU.64 R22, [R1+0x3220] ;  /* 0x0032200001167983 */ /* 0x001ee80000300a00 */
[----:B------:R-:W3:Y:S04]  /*4da10*/  LDL.LU R26, [R1+0x321c] ;  /* 0x00321c00011a7983 */ /* 0x000ee80000300800 */
[----:B------:R-:W3:Y:S04]  /*4da20*/  LDL.LU R24, [R1+0x3218] ;  /* 0x0032180001187983 */ /* 0x000ee80000300800 */
[----:B------:R2:W-:Y:S04]  /*4da30*/  STL.64 [R1+0x31a8], R14 ;  /* 0x0031a80e01007387 */ /* 0x0005e80000100a00 */
[----:B------:R0:W-:Y:S01]  /*4da40*/  STL.64 [R1+0x31a0], R12 ;  /* 0x0031a00c01007387 */ /* 0x0001e20000100a00 */
[----:B--2---:R-:W-:-:S02]  /*4da50*/  IMAD.MOV.U32 R14, RZ, RZ, R5 ;  /* 0x000000ffff0e7224 */ /* 0x004fc400078e0005 */
[----:B------:R-:W-:-:S07]  /*4da60*/  IMAD.MOV.U32 R15, RZ, RZ, R4 ;  /* 0x000000ffff0f7224 */ /* 0x000fce00078e0004 */
[----:B0-----:R-:W-:Y:S01]  /*4da70*/  HMMA.16816.F32.BF16 R12, R40, R14, R28 ;  /* 0x0000000e280c723c */ /* 0x001fe2000004181c */
[----:B------:R-:W2:-:S15]  /*4da80*/  LDL.LU.64 R30, [R1+0x3210] ;  /* 0x00321000011e7983 */ /* 0x000e9e0000300a00 */
[----:B------:R-:W-:-:S03]  /*4da90*/  NOP ;  /* 0x0000000000007918 */ /* 0x000fc60000000000 */
[----:B------:R-:W-:Y:S04]  /*4daa0*/  STL.64 [R1+0x550], R12 ;  /* 0x0005500c01007387 */ /* 0x000fe80000100a00 */
[----:B------:R0:W-:Y:S02]  /*4dab0*/  STL.64 [R1+0x558], R14 ;  /* 0x0005580e01007387 */ /* 0x0001e40000100a00 */
[----:B0-----:R-:W-:Y:S01]  /*4dac0*/  HMMA.16816.F32.BF16 R12, R40, R10, R44 ;  /* 0x0000000a280c723c */ /* 0x001fe2000004182c */
[----:B------:R-:W-:Y:S02]  /*4dad0*/  IMAD.MOV.U32 R4, RZ, RZ, R10 ;  /* 0x000000ffff047224 */ /* 0x000fe400078e000a */
[----:B------:R-:W-:-:S05]  /*4dae0*/  IMAD.MOV.U32 R5, RZ, RZ, R11 ;  /* 0x000000ffff057224 */ /* 0x000fca00078e000b */
[C---:B---3--:R-:W-:Y:S11]  /*4daf0*/  HMMA.16816.F32.BF16 R8, R40.reuse, R34, R16 ;  /* 0x000000222808723c */ /* 0x048ff60000041810 */
[----:B------:R-:W-:Y:S04]  /*4db00*/  STL.64 [R1+0x540], R12 ;  /* 0x0005400c01007387 */ /* 0x000fe80000100a00 */
[----:B------:R-:W-:Y:S04]  /*4db10*/  STL.64 [R1+0x548], R14 ;  /* 0x0005480e01007387 */ /* 0x000fe80000100a00 */
[----:B----4-:R-:W-:Y:S04]  /*4db20*/  STL.64 [R1+0x30e0], R6 ;  /* 0x0030e00601007387 */ /* 0x010fe80000100a00 */
[----:B------:R0:W-:Y:S02]  /*4db30*/  STL.64 [R1+0x30d8], R4 ;  /* 0x0030d80401007387 */ /* 0x0001e40000100a00 */
[----:B0-----:R-:W-:Y:S02]  /*4db40*/  HMMA.16816.F32.BF16 R4, R40, R50, R36 ;  /* 0x000000322804723c */ /* 0x001fe40000041824 */
[----:B------:R-:W-:Y:S04]  /*4db50*/  STL.64 [R1+0x530], R8 ;  /* 0x0005300801007387 */ /* 0x000fe80000100a00 */
[----:B------:R-:W-:Y:S01]  /*4db60*/  STL.64 [R1+0x538], R10 ;  /* 0x0005380a01007387 */ /* 0x000fe20000100a00 */
[----:B------:R-:W-:-:S12]  /*4db70*/  IMAD.MOV.U32 R28, RZ, RZ, R51 ;  /* 0x000000ffff1c7224 */ /* 0x000fd800078e0033 */
[----:B------:R-:W-:Y:S04]  /*4db80*/  STL.64 [R1+0x520], R4 ;  /* 0x0005200401007387 */ /* 0x000fe80000100a00 */
[----:B------:R0:W-:Y:S02]  /*4db90*/  STL.64 [R1+0x528], R6 ;  /* 0x0005280601007387 */ /* 0x0001e40000100a00 */
[----:B0-----:R-:W-:Y:S01]  /*4dba0*/  HMMA.16816.F32.BF16 R4, R40, R58, R52 ;  /* 0x0000003a2804723c */ /* 0x001fe20000041834 */
[----:B------:R-:W-:Y:S01]  /*4dbb0*/  MOV R27, R58 ;  /* 0x0000003a001b7202 */ /* 0x000fe20000000f00 */
[----:B------:R-:W-:Y:S02]  /*4dbc0*/  IMAD.MOV.U32 R21, RZ, RZ, R50 ;  /* 0x000000ffff157224 */ /* 0x000fe400078e0032 */
[----:B------:R-:W-:Y:S01]  /*4dbd0*/  IMAD.MOV.U32 R20, RZ, RZ, R59 ;  /* 0x000000ffff147224 */ /* 0x000fe200078e003b */
[----:B--2---:R0:W-:Y:S04]  /*4dbe0*/  STL.64 [R1+0x31b8], R30 ;  /* 0x0031b81e01007387 */ /* 0x0041e80000100a00 */
[----:B------:R-:W-:Y:S10]  /*4dbf0*/  STL [R1+0x31b0], R28 ;  /* 0x0031b01c01007387 */ /* 0x000ff40000100800 */
[----:B------:R1:W-:Y:S04]  /*4dc00*/  STL.64 [R1+0x510], R4 ;  /* 0x0005100401007387 */ /* 0x0003e80000100a00 */
[----:B------:R2:W-:Y:S04]  /*4dc10*/  STL.64 [R1+0x518], R6 ;  /* 0x0005180601007387 */ /* 0x0005e80000100a00 */
[----:B------:R-:W-:Y:S04]  /*4dc20*/  STL.64 [R1+0x3208], R26 ;  /* 0x0032081a01007387 */ /* 0x000fe80000100a00 */
[----:B------:R-:W-:Y:S04]  /*4dc30*/  STL.64 [R1+0x31c8], R22 ;  /* 0x0031c81601007387 */ /* 0x000fe80000100a00 */
[----:B------:R-:W-:Y:S04]  /*4dc40*/  STL.64 [R1+0x31c0], R20 ;  /* 0x0031c01401007387 */ /* 0x000fe80000100a00 */
[----:B------:R-:W3:Y:S04]  /*4dc50*/  LDL.LU R8, [R1+0x4a0] ;  /* 0x0004a00001087983 */ /* 0x000ee80000300800 */
[----:B------:R-:W3:Y:S04]  /*4dc60*/  LDL.LU R9, [R1+0x4a4] ;  /* 0x0004a40001097983 */ /* 0x000ee80000300800 */
[----:B------:R-:W4:Y:S04]  /*4dc70*/  LDL.LU R10, [R1+0x4a8] ;  /* 0x0004a800010a7983 */ /* 0x000f280000300800 */
[----:B------:R-:W4:Y:S04]  /*4dc80*/  LDL.LU R11, [R1+0x4ac] ;  /* 0x0004ac00010b7983 */ /* 0x000f280000300800 */
[----:B----4-:R-:W-:Y:S04]  /*4dc90*/  STL.64 [R1+0x31d8], R10 ;  /* 0x0031d80a01007387 */ /* 0x010fe80000100a00 */
[----:B---3--:R-:W-:Y:S04]  /*4dca0*/  STL.64 [R1+0x31d0], R8 ;  /* 0x0031d00801007387 */ /* 0x008fe80000100a00 */
[----:B------:R-:W3:Y:S04]  /*4dcb0*/  LDL.LU R12, [R1+0x4b0] ;  /* 0x0004b000010c7983 */ /* 0x000ee80000300800 */
[----:B------:R-:W3:Y:S04]  /*4dcc0*/  LDL.LU R13, [R1+0x4b4] ;  /* 0x0004b400010d7983 */ /* 0x000ee80000300800 */
[----:B------:R-:W4:Y:S04]  /*4dcd0*/  LDL.LU R14, [R1+0x4b8] ;  /* 0x0004b800010e7983 */ /* 0x000f280000300800 */
[----:B------:R-:W4:Y:S01]  /*4dce0*/  LDL.LU R15, [R1+0x4bc] ;  /* 0x0004bc00010f7983 */ /* 0x000f220000300800 */
[----:B0-----:R-:W-:-:S02]  /*4dcf0*/  IMAD.MOV.U32 R30, RZ, RZ, R24 ;  /* 0x000000ffff1e7224 */ /* 0x001fc400078e0018 */
[----:B------:R-:W-:Y:S01]  /*4dd00*/  IMAD.MOV.U32 R31, RZ, RZ, R3 ;  /* 0x000000ffff1f7224 */ /* 0x000fe200078e0003 */
[----:B----4-:R-:W-:Y:S04]  /*4dd10*/  STL.64 [R1+0x31e8], R14 ;  /* 0x0031e80e01007387 */ /* 0x010fe80000100a00 */
[----:B---3--:R0:W-:Y:S04]  /*4dd20*/  STL.64 [R1+0x31e0], R12 ;  /* 0x0031e00c01007387 */ /* 0x0081e80000100a00 */
[----:B-1----:R-:W3:Y:S04]  /*4dd30*/  LDL.LU R4, [R1+0x500] ;  /* 0x0005000001047983 */ /* 0x002ee80000300800 */
[----:B------:R-:W3:Y:S04]  /*4dd40*/  LDL.LU R5, [R1+0x504] ;  /* 0x0005040001057983 */ /* 0x000ee80000300800 */
[----:B--2---:R-:W3:Y:S04]  /*4dd50*/  LDL.LU R6, [R1+0x508] ;  /* 0x0005080001067983 */ /* 0x004ee80000300800 */
[----:B------:R-:W3:Y:S04]  /*4dd60*/  LDL.LU R7, [R1+0x50c] ;  /* 0x00050c0001077983 */ /* 0x000ee80000300800 */
[----:B------:R-:W3:Y:S04]  /*4dd70*/  LDL.LU.64 R50, [R1+0x78] ;  /* 0x0000780001327983 */ /* 0x000ee80000300a00 */
[----:B------:R-:W-:Y:S04]  /*4dd80*/  STL.64 [R1+0x31f0], R30 ;  /* 0x0031f01e01007387 */ /* 0x000fe80000100a00 */
[----:B0-----:R-:W2:Y:S04]  /*4dd90*/  LDL.LU R12, [R1+0x4d0] ;  /* 0x0004d000010c7983 */ /* 0x001ea80000300800 */
[----:B------:R-:W2:Y:S04]  /*4dda0*/  LDL.LU R13, [R1+0x4d4] ;  /* 0x0004d400010d7983 */ /* 0x000ea80000300800 */
[----:B------:R-:W4:Y:S04]  /*4ddb0*/  LDL.LU R14, [R1+0x4d8] ;  /* 0x0004d800010e7983 */ /* 0x000f280000300800 */
[----:B------:R-:W4:Y:S04]  /*4ddc0*/  LDL.LU R15, [R1+0x4dc] ;  /* 0x0004dc00010f7983 */ /* 0x000f280000300800 */
[----:B------:R-:W2:Y:S04]  /*4ddd0*/  LDL.LU R24, [R1+0x4f0] ;  /* 0x0004f00001187983 */ /* 0x000ea80000300800 */
[----:B------:R-:W3:Y:S04]  /*4dde0*/  LDL.LU R25, [R1+0x4f4] ;  /* 0x0004f40001197983 */ /* 0x000ee80000300800 */
[----:B------:R-:W3:Y:S04]  /*4ddf0*/  LDL.LU R26, [R1+0x4f8] ;  /* 0x0004f800011a7983 */ /* 0x000ee80000300800 */
[----:B------:R-:W3:Y:S04]  /*4de00*/  LDL.LU R27, [R1+0x4fc] ;  /* 0x0004fc00011b7983 */ /* 0x000ee80000300800 */
[----:B------:R-:W3:Y:S04]  /*4de10*/  LDL.LU.64 R38, [R1+0x68] ;  /* 0x0000680001267983 */ /* 0x000ee80000300a00 */
[----:B----4-:R-:W-:Y:S04]  /*4de20*/  STL.64 [R1+0x3200], R14 ;  /* 0x0032000e01007387 */ /* 0x010fe80000100a00 */
[----:B--2---:R0:W-:Y:S04]  /*4de30*/  STL.64 [R1+0x31f8], R12 ;  /* 0x0031f80c01007387 */ /* 0x0041e80000100a00 */
[----:B0-----:R-:W2:Y:S04]  /*4de40*/  LDL.LU R12, [R1+0x4e0] ;  /* 0x0004e000010c7983 */ /* 0x001ea80000300800 */
[----:B------:R-:W2:Y:S04]  /*4de50*/  LDL.LU R13, [R1+0x4e4] ;  /* 0x0004e400010d7983 */ /* 0x000ea80000300800 */
[----:B------:R-:W2:Y:S04]  /*4de60*/  LDL.LU R14, [R1+0x4e8] ;  /* 0x0004e800010e7983 */ /* 0x000ea80000300800 */
[----:B------:R-:W2:Y:S01]  /*4de70*/  LDL.LU R15, [R1+0x4ec] ;  /* 0x0004ec00010f7983 */ /* 0x000ea20000300800 */
[C---:B---3--:R-:W-:Y:S03]  /*4de80*/  HMMA.16816.F32.BF16 R4, R40.reuse, R50, R4 ;  /* 0x000000322804723c */ /* 0x048fe60000041804 */
[----:B------:R-:W3:Y:S04]  /*4de90*/  LDL.LU.64 R10, [R1+0x48] ;  /* 0x00004800010a7983 */ /* 0x000ee80000300a00 */
[----:B------:R-:W4:Y:S04]  /*4dea0*/  LDL.LU R20, [R1+0x4c0] ;  /* 0x0004c00001147983 */ /* 0x000f280000300800 */
[----:B------:R-:W4:Y:S04]  /*4deb0*/  LDL.LU R21, [R1+0x4c4] ;  /* 0x0004c40001157983 */ /* 0x000f280000300800 */
[----:B------:R-:W4:Y:S01]  /*4dec0*/  LDL.LU R22, [R1+0x4c8] ;  /* 0x0004c80001167983 */ /* 0x000f220000300800 */
[----:B------:R-:W-:Y:S03]  /*4ded0*/  HMMA.16816.F32.BF16 R24, R40, R38, R24 ;  /* 0x000000262818723c */ /* 0x000fe60000041818 */
[----:B------:R-:W4:Y:S04]  /*4dee0*/  LDL.LU R23, [R1+0x4cc] ;  /* 0x0004cc0001177983 */ /* 0x000f280000300800 */
[----:B------:R-:W4:Y:S04]  /*4def0*/  LDL.LU.64 R46, [R1+0x28] ;  /* 0x00002800012e7983 */ /* 0x000f280000300a00 */
[----:B------:R-:W4:Y:S04]  /*4df00*/  LDL.LU.64 R18, [R1+0x18] ;  /* 0x0000180001127983 */ /* 0x000f280000300a00 */
        /* <DEDUP_REMOVED lines=9> */
[----:B------:R0:W-:Y:S04]  /*4dfa0*/  STL.64 [R1+0x500], R4 ;  /* 0x0005000401007387 */ /* 0x0001e80000100a00 */
[----:B------:R-:W-:Y:S04]  /*4dfb0*/  STL.64 [R1+0x508], R6 ;  /* 0x0005080601007387 */ /* 0x000fe80000100a00 */
[----:B------:R-:W4:Y:S04]  /*4dfc0*/  LDL.LU R48, [R1+0x470] ;  /* 0x0004700001307983 */ /* 0x000f280000300800 */
[----:B------:R-:W4:Y:S01]  /*4dfd0*/  LDL.LU R49, [R1+0x474] ;  /* 0x0004740001317983 */ /* 0x000f220000300800 */
[----:B------:R-:W-:-:S02]  /*4dfe0*/  IMAD.MOV.U32 R30, RZ, RZ, R2 ;  /* 0x000000ffff1e7224 */ /* 0x000fc400078e0002 */
[----:B------:R-:W-:Y:S02]  /*4dff0*/  IMAD.MOV.U32 R31, RZ, RZ, R0 ;  /* 0x000000ffff1f7224 */ /* 0x000fe400078e0000 */
[----:B0-----:R-:W-:Y:S02]  /*4e000*/  IMAD.MOV.U32 R5, RZ, RZ, R50 ;  /* 0x000000ffff057224 */ /* 0x001fe400078e0032 */
[----:B------:R-:W-:Y:S01]  /*4e010*/  IMAD.MOV.U32 R4, RZ, RZ, R51 ;  /* 0x000000ffff047224 */ /* 0x000fe200078e0033 */
[----:B------:R-:W4:Y:S04]  /*4e020*/  LDL.LU R50, [R1+0x478] ;  /* 0x0004780001327983 */ /* 0x000f280000300800 */
[----:B------:R-:W4:Y:S04]  /*4e030*/  LDL.LU R51, [R1+0x47c] ;  /* 0x00047c0001337983 */ /* 0x000f280000300800 */
[----:B------:R0:W-:Y:S04]  /*4e040*/  STL.64 [R1+0x4f0], R24 ;  /* 0x0004f01801007387 */ /* 0x0001e80000100a00 */
[----:B------:R1:W-:Y:S01]  /*4e050*/  STL.64 [R1+0x4f8], R26 ;  /* 0x0004f81a01007387 */ /* 0x0003e20000100a00 */
[----:B0-----:R-:W-:-:S03]  /*4e060*/  IMAD.MOV.U32 R25, RZ, RZ, R38 ;  /* 0x000000ffff197224 */ /* 0x001fc600078e0026 */
[----:B-1----:R-:W4:Y:S01]  /*4e070*/  LDL.LU.64 R26, [R1+0x3208] ;  /* 0x00320800011a7983 */ /* 0x002f220000300a00 */
[----:B------:R-:W-:-:S03]  /*4e080*/  MOV R24, R39 ;  /* 0x0000002700187202 */ /* 0x000fc60000000f00 */
[----:B------:R-:W4:Y:S04]  /*4e090*/  LDL.LU R36, [R1+0x460] ;  /* 0x0004600001247983 */ /* 0x000f280000300800 */
[----:B------:R-:W4:Y:S04]  /*4e0a0*/  LDL.LU R37, [R1+0x464] ;  /* 0x0004640001257983 */ /* 0x000f280000300800 */
[----:B------:R-:W4:Y:S04]  /*4e0b0*/  LDL.LU R38, [R1+0x468] ;  /* 0x0004680001267983 */ /* 0x000f280000300800 */
[----:B------:R-:W4:Y:S04]  /*4e0c0*/  LDL.LU R39, [R1+0x46c] ;  /* 0x00046c0001277983 */ /* 0x000f280000300800 */
[----:B------:R-:W-:Y:S04]  /*4e0d0*/  STL [R1+0x3010], R25 ;  /* 0x0030101901007387 */ /* 0x000fe80000100800 */
[----:B------:R-:W-:Y:S01]  /*4e0e0*/  STL [R1+0x300c], R24 ;  /* 0x00300c1801007387 */ /* 0x000fe20000100800 */
[----:B--2---:R-:W-:Y:S03]  /*4e0f0*/  HMMA.16816.F32.BF16 R28, R40, R30, R12 ;  /* 0x0000001e281c723c */ /* 0x004fe6000004180c */
[----:B------:R-:W2:Y:S04]  /*4e100*/  LDL.LU.64 R14, [R1+0x3200] ;  /* 0x00320000010e7983 */ /* 0x000ea80000300a00 */
[----:B------:R-:W2:Y:S01]  /*4e110*/  LDL.LU.64 R12, [R1+0x31f8] ;  /* 0x0031f800010c7983 */ /* 0x000ea20000300a00 */
[----:B---3--:R-:W-:-:S02]  /*4e120*/  IMAD.MOV.U32 R3, RZ, RZ, R10 ;  /* 0x000000ffff037224 */ /* 0x008fc400078e000a */
[----:B------:R-:W-:-:S09]  /*4e130*/  IMAD.MOV.U32 R2, RZ, RZ, R11 ;  /* 0x000000ffff027224 */ /* 0x000fd200078e000b */
[----:B------:R-:W-:Y:S04]  /*4e140*/  STL.64 [R1+0x4e0], R28 ;  /* 0x0004e01c01007387 */ /* 0x000fe80000100a00 */
[----:B------:R0:W-:Y:S04]  /*4e150*/  STL.64 [R1+0x4e8], R30 ;  /* 0x0004e81e01007387 */ /* 0x0001e80000100a00 */
[----:B0-----:R-:W4:Y:S01]  /*4e160*/  LDL.LU.64 R30, [R1+0x31f0] ;  /* 0x0031f000011e7983 */ /* 0x001f220000300a00 */
[----:B--2---:R-:W-:-:S15]  /*4e170*/  HMMA.16816.F32.BF16 R12, R40, R10, R12 ;  /* 0x0000000a280c723c */ /* 0x004fde000004180c */
[----:B------:R-:W-:-:S04]  /*4e180*/  NOP ;  /* 0x0000000000007918 */ /* 0x000fc80000000000 */
[----:B------:R-:W-:Y:S04]  /*4e190*/  STL.64 [R1+0x4d0], R12 ;  /* 0x0004d00c01007387 */ /* 0x000fe80000100a00 */
[----:B------:R0:W-:Y:S04]  /*4e1a0*/  STL.64 [R1+0x4d8], R14 ;  /* 0x0004d80e01007387 */ /* 0x0001e80000100a00 */
[----:B0-----:R-:W2:Y:S04]  /*4e1b0*/  LDL.LU.64 R14, [R1+0x31e8] ;  /* 0x0031e800010e7983 */ /* 0x001ea80000300a00 */
[----:B------:R-:W2:Y:S04]  /*4e1c0*/  LDL.LU.64 R12, [R1+0x31e0] ;  /* 0x0031e000010c7983 */ /* 0x000ea80000300a00 */
[----:B------:R-:W3:Y:S04]  /*4e1d0*/  LDL.LU.64 R10, [R1+0x31d8] ;  /* 0x0031d800010a7983 */ /* 0x000ee80000300a00 */
[----:B------:R-:W3:Y:S01]  /*4e1e0*/  LDL.LU.64 R8, [R1+0x31d0] ;  /* 0x0031d00001087983 */ /* 0x000ee20000300a00 */
[C---:B----4-:R-:W-:Y:S08]  /*4e1f0*/  HMMA.16816.F32.BF16 R28, R40.reuse, R30, R20 ;  /* 0x0000001e281c723c */ /* 0x050ff00000041814 */
[----:B------:R-:W-:Y:S01]  /*4e200*/  HMMA.16816.F32.BF16 R32, R40, R58, R32 ;  /* 0x0000003a2820723c */ /* 0x000fe20000041820 */
[----:B------:R-:W4:Y:S04]  /*4e210*/  LDL.LU.64 R22, [R1+0x31c8] ;  /* 0x0031c80001167983 */ /* 0x000f280000300a00 */
[----:B------:R-:W4:Y:S01]  /*4e220*/  LDL.LU.64 R20, [R1+0x31c0] ;  /* 0x0031c00001147983 */ /* 0x000f220000300a00 */
[----:B------:R-:W-:-:S02]  /*4e230*/  IMAD.MOV.U32 R60, RZ, RZ, R46 ;  /* 0x000000ffff3c7224 */ /* 0x000fc400078e002e */
[----:B------:R-:W-:Y:S02]  /*4e240*/  IMAD.MOV.U32 R61, RZ, RZ, R47 ;  /* 0x000000ffff3d7224 */ /* 0x000fe400078e002f */
[----:B------:R-:W-:Y:S01]  /*4e250*/  IMAD.MOV.U32 R25, RZ, RZ, R18 ;  /* 0x000000ffff197224 */ /* 0x000fe200078e0012 */
[----:B------:R-:W-:Y:S04]  /*4e260*/  STL.64 [R1+0x4c0], R28 ;  /* 0x0004c01c01007387 */ /* 0x000fe80000100a00 */
[----:B------:R0:W-:Y:S01]  /*4e270*/  STL.64 [R1+0x4c8], R30 ;  /* 0x0004c81e01007387 */ /* 0x0001e20000100a00 */
[----:B------:R-:W-:-:S03]  /*4e280*/  IMAD.MOV.U32 R24, RZ, RZ, R19 ;  /* 0x000000ffff187224 */ /* 0x000fc600078e0013 */
[----:B0-----:R-:W4:Y:S04]  /*4e290*/  LDL.LU.64 R30, [R1+0x31b8] ;  /* 0x0031b800011e7983 */ /* 0x001f280000300a00 */
[----:B------:R-:W4:Y:S01]  /*4e2a0*/  LDL.LU R28, [R1+0x31b0] ;  /* 0x0031b000011c7983 */ /* 0x000f220000300800 */
[----:B------:R-:W-:Y:S02]  /*4e2b0*/  IMAD.MOV.U32 R0, RZ, RZ, R58 ;  /* 0x000000ffff007224 */ /* 0x000fe400078e003a */
[----:B------:R-:W-:Y:S01]  /*4e2c0*/  IMAD.MOV.U32 R29, RZ, RZ, R59 ;  /* 0x000000ffff1d7224 */ /* 0x000fe200078e003b */
[C---:B--2---:R-:W-:Y:S08]  /*4e2d0*/  HMMA.16816.F32.BF16 R12, R40.reuse, R46, R12 ;  /* 0x0000002e280c723c */ /* 0x044ff0000004180c */
[C---:B---3--:R-:W-:Y:S11]  /*4e2e0*/  HMMA.16816.F32.BF16 R8, R40.reuse, R18, R8 ;  /* 0x000000122808723c */ /* 0x048ff60000041808 */
[----:B------:R-:W-:Y:S04]  /*4e2f0*/  STL.64 [R1+0x4b0], R12 ;  /* 0x0004b00c01007387 */ /* 0x000fe80000100a00 */
[----:B------:R0:W-:Y:S04]  /*4e300*/  STL.64 [R1+0x4b8], R14 ;  /* 0x0004b80e01007387 */ /* 0x0001e80000100a00 */
[----:B0-----:R-:W2:Y:S04]  /*4e310*/  LDL.LU.64 R14, [R1+0x31a8] ;  /* 0x0031a800010e7983 */ /* 0x001ea80000300a00 */
[----:B------:R-:W3:Y:S04]  /*4e320*/  LDL.LU.64 R12, [R1+0x31a0] ;  /* 0x0031a000010c7983 */ /* 0x000ee80000300a00 */
        /* <DEDUP_REMOVED lines=12> */
[----:B------:R-:W2:Y:S04]  /*4e3f0*/  LDL.LU.64 R58, [R1+0x3158] ;  /* 0x00315800013a7983 */ /* 0x000ea80000300a00 */
[----:B------:R-:W3:Y:S01]  /*4e400*/  LDL.LU.64 R56, [R1+0x3150] ;  /* 0x0031500001387983 */ /* 0x000ee20000300a00 */
[----:B--2---:R-:W-:-:S15]  /*4e410*/  HMMA.16816.F32.BF16 R52, R40, R58, R52 ;  /* 0x0000003a2834723c */ /* 0x004fde0000041834 */
[----:B------:R-:W-:-:S04]  /*4e420*/  NOP ;  /* 0x0000000000007918 */ /* 0x000fc80000000000 */
[----:B------:R-:W-:Y:S04]  /*4e430*/  STL.64 [R1+0x480], R52 ;  /* 0x0004803401007387 */ /* 0x000fe80000100a00 */
[----:B------:R0:W-:Y:S04]  /*4e440*/  STL.64 [R1+0x488], R54 ;  /* 0x0004883601007387 */ /* 0x0001e80000100a00 */
[----:B0-----:R-:W2:Y:S04]  /*4e450*/  LDL.LU.64 R54, [R1+0x3148] ;  /* 0x0031480001367983 */ /* 0x001ea80000300a00 */
[----:B------:R-:W4:Y:S04]  /*4e460*/  LDL.LU.64 R52, [R1+0x3140] ;  /* 0x0031400001347983 */ /* 0x000f280000300a00 */
[----:B------:R-:W-:Y:S04]  /*4e470*/  STL.64 [R1+0x2f98], R58 ;  /* 0x002f983a01007387 */ /* 0x000fe80000100a00 */
[----:B---3--:R0:W-:Y:S04]  /*4e480*/  STL.64 [R1+0x2f90], R56 ;  /* 0x002f903801007387 */ /* 0x0081e80000100a00 */
[----:B0-----:R-:W3:Y:S04]  /*4e490*/  LDL.LU R56, [R1+0x430] ;  /* 0x0004300001387983 */ /* 0x001ee80000300800 */
[----:B------:R-:W3:Y:S04]  /*4e4a0*/  LDL.LU R57, [R1+0x434] ;  /* 0x0004340001397983 */ /* 0x000ee80000300800 */
[----:B------:R-:W3:Y:S04]  /*4e4b0*/  LDL.LU R58, [R1+0x438] ;  /* 0x00043800013a7983 */ /* 0x000ee80000300800 */
[----:B------:R-:W3:Y:S01]  /*4e4c0*/  LDL.LU R59, [R1+0x43c] ;  /* 0x00043c00013b7983 */ /* 0x000ee20000300800 */
[----:B--2---:R-:W-:-:S15]  /*4e4d0*/  HMMA.16816.F32.BF16 R48, R40, R54, R48 ;  /* 0x000000362830723c */ /* 0x004fde0000041830 */
[----:B------:R-:W-:-:S04]  /*4e4e0*/  NOP ;  /* 0x0000000000007918 */ /* 0x000fc80000000000 */
[----:B------:R-:W-:Y:S04]  /*4e4f0*/  STL.64 [R1+0x470], R48 ;  /* 0x0004703001007387 */ /* 0x000fe80000100a00 */
[----:B------:R0:W-:Y:S04]  /*4e500*/  STL.64 [R1+0x478], R50 ;  /* 0x0004783201007387 */ /* 0x0001e80000100a00 */
[----:B0-----:R-:W2:Y:S04]  /*4e510*/  LDL.LU.64 R50, [R1+0x3138] ;  /* 0x0031380001327983 */ /* 0x001ea80000300a00 */
[----:B------:R-:W3:Y:S04]  /*4e520*/  LDL.LU.64 R48, [R1+0x3130] ;  /* 0x0031300001307983 */ /* 0x000ee80000300a00 */
[----:B------:R-:W-:Y:S04]  /*4e530*/  STL.64 [R1+0x2f80], R54 ;  /* 0x002f803601007387 */ /* 0x000fe80000100a00 */
[----:B----4-:R0:W-:Y:S04]  /*4e540*/  STL.64 [R1+0x2f78], R52 ;  /* 0x002f783401007387 */ /* 0x0101e80000100a00 */
[----:B0-----:R-:W4:Y:S04]  /*4e550*/  LDL.LU R52, [R1+0x440] ;  /* 0x0004400001347983 */ /* 0x001f280000300800 */
[----:B------:R-:W4:Y:S04]  /*4e560*/  LDL.LU R53, [R1+0x444] ;  /* 0x0004440001357983 */ /* 0x000f280000300800 */
[----:B------:R-:W4:Y:S04]  /*4e570*/  LDL.LU R54, [R1+0x448] ;  /* 0x0004480001367983 */ /* 0x000f280000300800 */
[----:B------:R-:W4:Y:S01]  /*4e580*/  LDL.LU R55, [R1+0x44c] ;  /* 0x00044c0001377983 */ /* 0x000f220000300800 */
        /* <DEDUP_REMOVED lines=11> */
[----:B------:R-:W3:Y:S04]  /*4e640*/  LDL.LU R51, [R1+0x45c] ;  /* 0x00045c0001337983 */ /* 0x000ee80000300800 */
[----:B--2---:R-:W-:Y:S01]  /*4e650*/  STL.64 [R1+0x2f60], R38 ;  /* 0x002f602601007387 */ /* 0x004fe20000100a00 */
[C---:B---3--:R-:W-:Y:S03]  /*4e660*/  HMMA.16816.F32.BF16 R48, R40.reuse, R38, R48 ;  /* 0x000000262830723c */ /* 0x048fe60000041830 */
[----:B----4-:R0:W-:Y:S05]  /*4e670*/  STL.64 [R1+0x2f58], R36 ;  /* 0x002f582401007387 */ /* 0x0101ea0000100a00 */
[C---:B0-----:R-:W-:Y:S11]  /*4e680*/  HMMA.16816.F32.BF16 R36, R40.reuse, R34, R52 ;  /* 0x000000222824723c */ /* 0x041ff60000041834 */
[----:B------:R-:W-:Y:S04]  /*4e690*/  STL.64 [R1+0x450], R48 ;  /* 0x0004503001007387 */ /* 0x000fe80000100a00 */
[----:B------:R-:W-:Y:S04]  /*4e6a0*/  STL.64 [R1+0x458], R50 ;  /* 0x0004583201007387 */ /* 0x000fe80000100a00 */
[----:B------:R-:W-:Y:S04]  /*4e6b0*/  STL.64 [R1+0x2f50], R34 ;  /* 0x002f502201007387 */ /* 0x000fe80000100a00 */
[----:B------:R0:W-:Y:S02]  /*4e6c0*/  STL.64 [R1+0x2f48], R32 ;  /* 0x002f482001007387 */ /* 0x0001e40000100a00 */
[----:B0-----:R-:W-:Y:S02]  /*4e6d0*/  HMMA.16816.F32.BF16 R32, R40, R30, R56 ;  /* 0x0000001e2820723c */ /* 0x001fe40000041838 */
[----:B------:R-:W-:Y:S04]  /*4e6e0*/  STL.64 [R1+0x440], R36 ;  /* 0x0004402401007387 */ /* 0x000fe80000100a00 */
[----:B------:R-:W-:Y:S01]  /*4e6f0*/  STL.64 [R1+0x448], R38 ;  /* 0x0004482601007387 */ /* 0x000fe20000100a00 */
[----:B------:R-:W-:Y:S01]  /*4e700*/  MOV R58, R5 ;  /* 0x00000005003a7202 */ /* 0x000fe20000000f00 */
[----:B------:R-:W-:-:S11]  /*4e710*/  IMAD.MOV.U32 R59, RZ, RZ, R4 ;  /* 0x000000ffff3b7224 */ /* 0x000fd600078e0004 */
[----:B------:R-:W-:Y:S04]  /*4e720*/  STL.64 [R1+0x430], R32 ;  /* 0x0004302001007387 */ /* 0x000fe80000100a00 */
[----:B------:R-:W-:Y:S04]  /*4e730*/  STL.64 [R1+0x438], R34 ;  /* 0x0004382201007387 */ /* 0x000fe80000100a00 */
[----:B------:R-:W2:Y:S04]  /*4e740*/  LDL.LU R4, [R1+0x400] ;  /* 0x0004000001047983 */ /* 0x000ea80000300800 */
[----:B------:R-:W2:Y:S04]  /*4e750*/  LDL.LU R5, [R1+0x404] ;  /* 0x0004040001057983 */ /* 0x000ea80000300800 */
[----:B------:R-:W2:Y:S04]  /*4e760*/  LDL.LU R6, [R1+0x408] ;  /* 0x0004080001067983 */ /* 0x000ea80000300800 */
[----:B------:R-:W2:Y:S04]  /*4e770*/  LDL.LU R7, [R1+0x40c] ;  /* 0x00040c0001077983 */ /* 0x000ea80000300800 */
[----:B------:R0:W-:Y:S04]  /*4e780*/  STL.64 [R1+0x3018], R58 ;  /* 0x0030183a01007387 */ /* 0x0001e80000100a00 */
[----:B------:R-:W3:Y:S04]  /*4e790*/  LDL.LU R56, [R1+0x410] ;  /* 0x0004100001387983 */ /* 0x000ee80000300800 */
[----:B------:R-:W3:Y:S04]  /*4e7a0*/  LDL.LU R57, [R1+0x414] ;  /* 0x0004140001397983 */ /* 0x000ee80000300800 */
[----:B0-----:R-:W3:Y:S04]  /*4e7b0*/  LDL.LU R58, [R1+0x418] ;  /* 0x00041800013a7983 */ /* 0x001ee80000300800 */
[----:B------:R-:W3:Y:S04]  /*4e7c0*/  LDL.LU R59, [R1+0x41c] ;  /* 0x00041c00013b7983 */ /* 0x000ee80000300800 */
[----:B------:R-:W4:Y:S04]  /*4e7d0*/  LDL.LU R52, [R1+0x270] ;  /* 0x0002700001347983 */ /* 0x000f280000300800 */
[----:B------:R-:W4:Y:S04]  /*4e7e0*/  LDL.LU R53, [R1+0x274] ;  /* 0x0002740001357983 */ /* 0x000f280000300800 */
[----:B------:R-:W2:Y:S04]  /*4e7f0*/  LDL.LU R54, [R1+0x278] ;  /* 0x0002780001367983 */ /* 0x000ea80000300800 */
[----:B------:R-:W2:Y:S01]  /*4e800*/  LDL.LU R55, [R1+0x27c] ;  /* 0x00027c0001377983 */ /* 0x000ea20000300800 */
[----:B------:R-:W-:-:S02]  /*4e810*/  IMAD.MOV.U32 R50, RZ, RZ, R27 ;  /* 0x000000ffff327224 */ /* 0x000fc400078e001b */
[----:B------:R-:W-:Y:S02]  /*4e820*/  IMAD.MOV.U32 R51, RZ, RZ, R20 ;  /* 0x000000ffff337224 */ /* 0x000fe400078e0014 */
[----:B------:R-:W-:Y:S02]  /*4e830*/  IMAD.MOV.U32 R34, RZ, RZ, R21 ;  /* 0x000000ffff227224 */ /* 0x000fe400078e0015 */
[----:B------:R-:W-:Y:S01]  /*4e840*/  IMAD.MOV.U32 R35, RZ, RZ, R28 ;  /* 0x000000ffff237224 */ /* 0x000fe200078e001c */
[----:B--2---:R-:W-:Y:S04]  /*4e850*/  STL.64 [R1+0x3028], R54 ;  /* 0x0030283601007387 */ /* 0x004fe80000100a00 */
[----:B----4-:R0:W-:Y:S04]  /*4e860*/  STL.64 [R1+0x3020], R52 ;  /* 0x0030203401007387 */ /* 0x0101e80000100a00 */
[----:B0-----:R-:W2:Y:S04]  /*4e870*/  LDL.LU R52, [R1+0x420] ;  /* 0x0004200001347983 */ /* 0x001ea80000300800 */
[----:B------:R-:W2:Y:S04]  /*4e880*/  LDL.LU R53, [R1+0x424] ;  /* 0x0004240001357983 */ /* 0x000ea80000300800 */
[----:B------:R-:W2:Y:S04]  /*4e890*/  LDL.LU R54, [R1+0x428] ;  /* 0x0004280001367983 */ /* 0x000ea80000300800 */
[----:B------:R-:W2:Y:S04]  /*4e8a0*/  LDL.LU R55, [R1+0x42c] ;  /* 0x00042c0001377983 */ /* 0x000ea80000300800 */
[----:B------:R-:W4:Y:S04]  /*4e8b0*/  LDL.LU R27, [R1+0x311c] ;  /* 0x00311c00011b7983 */ /* 0x000f280000300800 */
[----:B------:R-:W2:Y:S04]  /*4e8c0*/  LDL.LU R20, [R1+0x3118] ;  /* 0x0031180001147983 */ /* 0x000ea80000300800 */
[----:B------:R-:W-:Y:S04]  /*4e8d0*/  STL.64 [R1+0x3030], R50 ;  /* 0x0030303201007387 */ /* 0x000fe80000100a00 */
[----:B------:R-:W2:Y:S04]  /*4e8e0*/  LDL.LU R21, [R1+0x3114] ;  /* 0x0031140001157983 */ /* 0x000ea80000300800 */
[----:B------:R-:W2:Y:S04]  /*4e8f0*/  LDL.LU R28, [R1+0x3110] ;  /* 0x00311000011c7983 */ /* 0x000ea80000300800 */
[----:B------:R-:W-:Y:S04]  /*4e900*/  STL.64 [R1+0x3038], R34 ;  /* 0x0030382201007387 */ /* 0x000fe80000100a00 */
[----:B------:R-:W2:Y:S04]  /*4e910*/  LDL.LU R36, [R1+0x280] ;  /* 0x0002800001247983 */ /* 0x000ea80000300800 */
[----:B------:R-:W2:Y:S04]  /*4e920*/  LDL.LU R37, [R1+0x284] ;  /* 0x0002840001257983 */ /* 0x000ea80000300800 */
[----:B------:R-:W2:Y:S04]  /*4e930*/  LDL.LU R38, [R1+0x288] ;  /* 0x0002880001267983 */ /* 0x000ea80000300800 */
[----:B------:R-:W2:Y:S04]  /*4e940*/  LDL.LU R39, [R1+0x28c] ;  /* 0x00028c0001277983 */ /* 0x000ea80000300800 */
[----:B--2---:R-:W-:Y:S04]  /*4e950*/  STL.64 [R1+0x3048], R38 ;  /* 0x0030482601007387 */ /* 0x004fe80000100a00 */
[----:B------:R-:W-:Y:S04]  /*4e960*/  STL.64 [R1+0x3040], R36 ;  /* 0x0030402401007387 */ /* 0x000fe80000100a00 */
[----:B------:R-:W-:Y:S04]  /*4e970*/  STL.64 [R1+0x2f40], R30 ;  /* 0x002f401e01007387 */ /* 0x000fe80000100a00 */
[----:B------:R-:W-:Y:S04]  /*4e980*/  STL [R1+0x2f38], R28 ;  /* 0x002f381c01007387 */ /* 0x000fe80000100800 */
[----:B------:R0:W-:Y:S04]  /*4e990*/  STL [R1+0x3050], R29 ;  /* 0x0030501d01007387 */ /* 0x0001e80000100800 */
[----:B----4-:R-:W-:Y:S04]  /*4e9a0*/  STL.64 [R1+0x2f30], R26 ;  /* 0x002f301a01007387 */ /* 0x010fe80000100a00 */
[----:B------:R3:W-:Y:S01]  /*4e9b0*/  STL.64 [R1+0x3058], R24 ;  /* 0x0030581801007387 */ /* 0x0007e20000100a00 */
[C---:B0-----:R-:W-:Y:S08]  /*4e9c0*/  HMMA.16816.F32.BF16 R28, R40.reuse, R26, R52 ;  /* 0x0000001a281c723c */ /* 0x041ff00000041834 */
[C---:B---3--:R-:W-:Y:S11]  /*4e9d0*/  HMMA.16816.F32.BF16 R24, R40.reuse, R22, R56 ;  /* 0x000000162818723c */ /* 0x048ff60000041838 */
[----:B------:R-:W-:Y:S04]  /*4e9e0*/  STL.64 [R1+0x420], R28 ;  /* 0x0004201c01007387 */ /* 0x000fe80000100a00 */
[----:B------:R-:W-:Y:S04]  /*4e9f0*/  STL.64 [R1+0x428], R30 ;  /* 0x0004281e01007387 */ /* 0x000fe80000100a00 */
[----:B------:R-:W-:Y:S04]  /*4ea00*/  STL.64 [R1+0x2fa8], R22 ;  /* 0x002fa81601007387 */ /* 0x000fe80000100a00 */
[----:B------:R0:W-:Y:S04]  /*4ea10*/  STL.64 [R1+0x2fa0], R20 ;  /* 0x002fa01401007387 */ /* 0x0001e80000100a00 */
[----:B------:R1:W-:Y:S04]  /*4ea20*/  STL.64 [R1+0x410], R24 ;  /* 0x0004101801007387 */ /* 0x0003e80000100a00 */
[----:B------:R2:W-:Y:S04]  /*4ea30*/  STL.64 [R1+0x418], R26 ;  /* 0x0004181a01007387 */ /* 0x0005e80000100a00 */
[----:B0-----:R-:W3:Y:S04]  /*4ea40*/  LDL.LU R20, [R1+0x290] ;  /* 0x0002900001147983 */ /* 0x001ee80000300800 */
[----:B------:R-:W3:Y:S04]  /*4ea50*/  LDL.LU R21, [R1+0x294] ;  /* 0x0002940001157983 */ /* 0x000ee80000300800 */
[----:B------:R-:W4:Y:S04]  /*4ea60*/  LDL.LU R22, [R1+0x298] ;  /* 0x0002980001167983 */ /* 0x000f280000300800 */
[----:B------:R-:W4:Y:S01]  /*4ea70*/  LDL.LU R23, [R1+0x29c] ;  /* 0x00029c0001177983 */ /* 0x000f220000300800 */
[----:B------:R-:W-:Y:S03]  /*4ea80*/  HMMA.16816.F32.BF16 R4, R40, R18, R4 ;  /* 0x000000122804723c */ /* 0x000fe60000041804 */
[----:B----4-:R0:W-:Y:S04]  /*4ea90*/  STL.64 [R1+0x3068], R22 ;  /* 0x0030681601007387 */ /* 0x0101e80000100a00 */
[----:B---3--:R-:W-:Y:S04]  /*4eaa0*/  STL.64 [R1+0x3060], R20 ;  /* 0x0030601401007387 */ /* 0x008fe80000100a00 */
[----:B------:R-:W3:Y:S08]  /*4eab0*/  LDL.LU R56, [R1+0x2c0] ;  /* 0x0002c00001387983 */ /* 0x000ef00000300800 */
[----:B------:R-:W-:Y:S04]  /*4eac0*/  STL.64 [R1+0x400], R4 ;  /* 0x0004000401007387 */ /* 0x000fe80000100a00 */
[----:B------:R-:W-:Y:S04]  /*4ead0*/  STL.64 [R1+0x408], R6 ;  /* 0x0004080601007387 */ /* 0x000fe80000100a00 */
        /* <DEDUP_REMOVED lines=8> */
[----:B------:R-:W3:Y:S04]  /*4eb60*/  LDL.LU R15, [R1+0x3108] ;  /* 0x00310800010f7983 */ /* 0x000ee80000300800 */
[----:B------:R4:W-:Y:S04]  /*4eb70*/  STL.64 [R1+0x3080], R54 ;  /* 0x0030803601007387 */ /* 0x0009e80000100a00 */
[----:B------:R-:W2:Y:S04]  /*4eb80*/  LDL.LU R48, [R1+0x2d0] ;  /* 0x0002d00001307983 */ /* 0x000ea80000300800 */
[----:B------:R-:W2:Y:S04]  /*4eb90*/  LDL.LU R49, [R1+0x2d4] ;  /* 0x0002d40001317983 */ /* 0x000ea80000300800 */
[----:B------:R-:W2:Y:S04]  /*4eba0*/  LDL.LU R50, [R1+0x2d8] ;  /* 0x0002d80001327983 */ /* 0x000ea80000300800 */
[----:B------:R-:W2:Y:S01]  /*4ebb0*/  LDL.LU R51, [R1+0x2dc] ;  /* 0x0002dc0001337983 */ /* 0x000ea20000300800 */
[----:B------:R-:W-:Y:S01]  /*4ebc0*/  IMAD.MOV.U32 R34, RZ, RZ, R12 ;  /* 0x000000ffff227224 */ /* 0x000fe200078e000c */
[----:B------:R-:W-:Y:S01]  /*4ebd0*/  MOV R35, R13 ;  /* 0x0000000d00237202 */ /* 0x000fe20000000f00 */
[----:B------:R-:W-:-:S02]  /*4ebe0*/  IMAD.MOV.U32 R30, RZ, RZ, R47 ;  /* 0x000000ffff1e7224 */ /* 0x000fc400078e002f */
[----:B------:R-:W-:Y:S01]  /*4ebf0*/  IMAD.MOV.U32 R31, RZ, RZ, R46 ;  /* 0x000000ffff1f7224 */ /* 0x000fe200078e002e */
[----:B--2---:R-:W-:Y:S04]  /*4ec00*/  STL.64 [R1+0x3090], R50 ;  /* 0x0030903201007387 */ /* 0x004fe80000100a00 */
[----:B------:R-:W-:Y:S04]  /*4ec10*/  STL.64 [R1+0x3088], R48 ;  /* 0x0030883001007387 */ /* 0x000fe80000100a00 */
[----:B------:R-:W2:Y:S04]  /*4ec20*/  LDL.LU R12, [R1+0x3104] ;  /* 0x00310400010c7983 */ /* 0x000ea80000300800 */
[----:B------:R-:W2:Y:S04]  /*4ec30*/  LDL.LU R13, [R1+0x3100] ;  /* 0x00310000010d7983 */ /* 0x000ea80000300800 */
[----:B------:R0:W-:Y:S04]  /*4ec40*/  STL.64 [R1+0x3098], R34 ;  /* 0x0030982201007387 */ /* 0x0001e80000100a00 */
[----:B------:R-:W-:Y:S04]  /*4ec50*/  STL.64 [R1+0x30a0], R30 ;  /* 0x0030a01e01007387 */ /* 0x000fe80000100a00 */
[----:B-1----:R-:W2:Y:S04]  /*4ec60*/  LDL.LU R24, [R1+0x2f0] ;  /* 0x0002f00001187983 */ /* 0x002ea80000300800 */
[----:B------:R-:W2:Y:S04]  /*4ec70*/  LDL.LU R25, [R1+0x2f4] ;  /* 0x0002f40001197983 */ /* 0x000ea80000300800 */
[----:B------:R-:W2:Y:S04]  /*4ec80*/  LDL.LU R26, [R1+0x2f8] ;  /* 0x0002f800011a7983 */ /* 0x000ea80000300800 */
[----:B------:R-:W2:Y:S01]  /*4ec90*/  LDL.LU R27, [R1+0x2fc] ;  /* 0x0002fc00011b7983 */ /* 0x000ea20000300800 */
[----:B0-----:R-:W-:-:S02]  /*4eca0*/  IMAD.MOV.U32 R22, RZ, RZ, R11 ;  /* 0x000000ffff167224 */ /* 0x001fc400078e000b */
[----:B------:R-:W-:Y:S02]  /*4ecb0*/  IMAD.MOV.U32 R23, RZ, RZ, R10 ;  /* 0x000000ffff177224 */ /* 0x000fe400078e000a */
[----:B----4-:R-:W-:Y:S02]  /*4ecc0*/  IMAD.MOV.U32 R55, RZ, RZ, R8 ;  /* 0x000000ffff377224 */ /* 0x010fe400078e0008 */
[----:B------:R-:W-:Y:S02]  /*4ecd0*/  IMAD.MOV.U32 R54, RZ, RZ, R9 ;  /* 0x000000ffff367224 */ /* 0x000fe400078e0009 */
[----:B------:R-:W-:Y:S02]  /*4ece0*/  IMAD.MOV.U32 R35, RZ, RZ, R44 ;  /* 0x000000ffff237224 */ /* 0x000fe400078e002c */
[----:B------:R-:W-:Y:S01]  /*4ecf0*/  IMAD.MOV.U32 R34, RZ, RZ, R45 ;  /* 0x000000ffff227224 */ /* 0x000fe200078e002d */
[----:B--2---:R0:W-:Y:S04]  /*4ed00*/  STL.64 [R1+0x30b0], R26 ;  /* 0x0030b01a01007387 */ /* 0x0041e80000100a00 */
[----:B------:R-:W-:Y:S04]  /*4ed10*/  STL.64 [R1+0x30a8], R24 ;  /* 0x0030a81801007387 */ /* 0x000fe80000100a00 */
[----:B------:R1:W-:Y:S04]  /*4ed20*/  STL.64 [R1+0x30b8], R22 ;  /* 0x0030b81601007387 */ /* 0x0003e80000100a00 */
[----:B------:R-:W2:Y:S04]  /*4ed30*/  LDL.LU R56, [R1+0x300] ;  /* 0x0003000001387983 */ /* 0x000ea80000300800 */
        /* <DEDUP_REMOVED lines=19> */
[----:B0-----:R-:W-:Y:S01]  /*4ee70*/  MOV R26, R16 ;  /* 0x00000010001a7202 */ /* 0x001fe20000000f00 */
[----:B------:R-:W-:-:S02]  /*4ee80*/  IMAD.MOV.U32 R27, RZ, RZ, R17 ;  /* 0x000000ffff1b7224 */ /* 0x000fc400078e0011 */
[----:B------:R-:W2:Y:S04]  /*4ee90*/  LDL.LU R16, [R1+0x30fc] ;  /* 0x0030fc0001107983 */ /* 0x000ea80000300800 */
[----:B------:R-:W2:Y:S04]  /*4eea0*/  LDL.LU R17, [R1+0x30f8] ;  /* 0x0030f80001117983 */ /* 0x000ea80000300800 */
        /* <DEDUP_REMOVED lines=12> */
[----:B------:R0:W-:Y:S01]  /*4ef70*/  STL.64 [R1+0x2fb8], R18 ;  /* 0x002fb81201007387 */ /* 0x0001e20000100a00 */
[C---:B---3--:R-:W-:Y:S03]  /*4ef80*/  HMMA.16816.F32.BF16 R8, R40.reuse, R14, R8 ;  /* 0x0000000e2808723c */ /* 0x048fe60000041808 */
[----:B--2---:R-:W-:Y:S04]  /*4ef90*/  STL.64 [R1+0x2fb0], R16 ;  /* 0x002fb01001007387 */ /* 0x004fe80000100a00 */
[----:B0-----:R-:W2:Y:S04]  /*4efa0*/  LDL.LU R18, [R1+0xa8] ;  /* 0x0000a80001127983 */ /* 0x001ea80000300800 */
[----:B------:R-:W2:Y:S08]  /*4efb0*/  LDL.LU R19, [R1+0xac] ;  /* 0x0000ac0001137983 */ /* 0x000eb00000300800 */
[----:B------:R-:W-:Y:S04]  /*4efc0*/  STL.64 [R1+0x3f0], R8 ;  /* 0x0003f00801007387 */ /* 0x000fe80000100a00 */
[----:B------:R0:W-:Y:S04]  /*4efd0*/  STL.64 [R1+0x3f8], R10 ;  /* 0x0003f80a01007387 */ /* 0x0001e80000100a00 */
[----:B0-----:R-:W3:Y:S04]  /*4efe0*/  LDL.LU.64 R10, [R1+0x30f0] ;  /* 0x0030f000010a7983 */ /* 0x001ee80000300a00 */
[----:B------:R-:W2:Y:S04]  /*4eff0*/  LDL.LU.64 R8, [R1+0x30e8] ;  /* 0x0030e80001087983 */ /* 0x000ea80000300a00 */
[----:B------:R-:W-:Y:S04]  /*4f000*/  STL.64 [R1+0x2fc8], R14 ;  /* 0x002fc80e01007387 */ /* 0x000fe80000100a00 */
[----:B------:R0:W-:Y:S04]  /*4f010*/  STL.64 [R1+0x2fc0], R12 ;  /* 0x002fc00c01007387 */ /* 0x0001e80000100a00 */
[----:B0-----:R-:W2:Y:S04]  /*4f020*/  LDL.LU R12, [R1+0x2a0] ;  /* 0x0002a000010c7983 */ /* 0x001ea80000300800 */
[----:B------:R-:W2:Y:S04]  /*4f030*/  LDL.LU R13, [R1+0x2a4] ;  /* 0x0002a400010d7983 */ /* 0x000ea80000300800 */
[----:B------:R-:W2:Y:S04]  /*4f040*/  LDL.LU R14, [R1+0x2a8] ;  /* 0x0002a800010e7983 */ /* 0x000ea80000300800 */
[----:B------:R-:W2:Y:S01]  /*4f050*/  LDL.LU R15, [R1+0x2ac] ;  /* 0x0002ac00010f7983 */ /* 0x000ea20000300800 */
[----:B---3--:R-:W-:-:S15]  /*4f060*/  HMMA.16816.F32.BF16 R4, R40, R10, R4 ;  /* 0x0000000a2804723c */ /* 0x008fde0000041804 */
[----:B------:R-:W-:-:S04]  /*4f070*/  NOP ;  /* 0x0000000000007918 */ /* 0x000fc80000000000 */
[----:B------:R-:W-:Y:S04]  /*4f080*/  STL.64 [R1+0x3e0], R4 ;  /* 0x0003e00401007387 */ /* 0x000fe80000100a00 */
[----:B------:R0:W-:Y:S04]  /*4f090*/  STL.64 [R1+0x3e8], R6 ;  /* 0x0003e80601007387 */ /* 0x0001e80000100a00 */
[----:B0-----:R-:W3:Y:S04]  /*4f0a0*/  LDL.LU.64 R6, [R1+0x30e0] ;  /* 0x0030e00001067983 */ /* 0x001ee80000300a00 */
[----:B------:R-:W3:Y:S04]  /*4f0b0*/  LDL.LU.64 R4, [R1+0x30d8] ;  /* 0x0030d80001047983 */ /* 0x000ee80000300a00 */
[----:B------:R3:W-:Y:S04]  /*4f0c0*/  STL.64 [R1+0x2fd8], R10 ;  /* 0x002fd80a01007387 */ /* 0x0007e80000100a00 */
[----:B--2---:R-:W-:Y:S01]  /*4f0d0*/  STL.64 [R1+0x2fd0], R8 ;  /* 0x002fd00801007387 */ /* 0x004fe20000100a00 */
[----:B---3--:R-:W-:-:S02]  /*4f0e0*/  IMAD.MOV.U32 R10, RZ, RZ, R4 ;  /* 0x000000ffff0a7224 */ /* 0x008fc400078e0004 */
[----:B------:R-:W-:Y:S01]  /*4f0f0*/  IMAD.MOV.U32 R11, RZ, RZ, R5 ;  /* 0x000000ffff0b7224 */ /* 0x000fe200078e0005 */
[----:B------:R-:W2:Y:S04]  /*4f100*/  LDL.LU R4, [R1+0x30d4] ;  /* 0x0030d40001047983 */ /* 0x000ea80000300800 */
[----:B------:R-:W2:Y:S01]  /*4f110*/  LDL.LU R5, [R1+0x30d0] ;  /* 0x0030d00001057983 */ /* 0x000ea20000300800 */
[----:B------:R-:W-:Y:S03]  /*4f120*/  HMMA.16816.F32.BF16 R40, R40, R6, R44 ;  /* 0x000000062828723c */ /* 0x000fe6000004182c */
[----:B------:R-:W4:Y:S04]  /*4f130*/  LDL.LU.64 R46, [R1+0x30c8] ;  /* 0x0030c800012e7983 */ /* 0x000f280000300a00 */
[----:B------:R-:W4:-:S12]  /*4f140*/  LDL.LU.64 R44, [R1+0x30c0] ;  /* 0x0030c000012c7983 */ /* 0x000f180000300a00 */
[----:B------:R0:W-:Y:S04]  /*4f150*/  STL.64 [R1+0x340], R40 ;  /* 0x0003402801007387 */ /* 0x0001e80000100a00 */
[----:B------:R1:W-:Y:S04]  /*4f160*/  STL.64 [R1+0x348], R42 ;  /* 0x0003482a01007387 */ /* 0x0003e80000100a00 */
[----:B0-----:R-:W3:Y:S04]  /*4f170*/  LDL.LU R40, [R1+0x2b0] ;  /* 0x0002b00001287983 */ /* 0x001ee80000300800 */
[----:B------:R-:W3:Y:S04]  /*4f180*/  LDL.LU R41, [R1+0x2b4] ;  /* 0x0002b40001297983 */ /* 0x000ee80000300800 */
[----:B-1----:R-:W3:Y:S04]  /*4f190*/  LDL.LU R42, [R1+0x2b8] ;  /* 0x0002b800012a7983 */ /* 0x002ee80000300800 */
[----:B------:R-:W3:Y:S04]  /*4f1a0*/  LDL.LU R43, [R1+0x2bc] ;  /* 0x0002bc00012b7983 */ /* 0x000ee80000300800 */
[----:B------:R0:W-:Y:S04]  /*4f1b0*/  STL.64 [R1+0x2fe8], R6 ;  /* 0x002fe80601007387 */ /* 0x0001e80000100a00 */
[----:B--2---:R-:W-:Y:S04]  /*4f1c0*/  STL.64 [R1+0x2fe0], R4 ;  /* 0x002fe00401007387 */ /* 0x004fe80000100a00 */
[----:B0-----:R-:W2:Y:S04]  /*4f1d0*/  LDL.LU R6, [R1+0xc8] ;  /* 0x0000c80001067983 */ /* 0x001ea80000300800 */
[----:B------:R-:W2:Y:S01]  /*4f1e0*/  LDL.LU R7, [R1+0xcc] ;  /* 0x0000cc0001077983 */ /* 0x000ea20000300800 */
[C---:B----4-:R-:W-:Y:S03]  /*4f1f0*/  HMMA.16816.F32.BF16 R24, R44.reuse, R26, R20 ;  /* 0x0000001a2c18723c */ /* 0x050fe60000041814 */
[----:B------:R-:W4:Y:S05]  /*4f200*/  LDL.LU.64 R22, [R1+0x30b8] ;  /* 0x0030b80001167983 */ /* 0x000f2a0000300a00 */
[C---:B------:R-:W-:Y:S08]  /*4f210*/  HMMA.16816.F32.BF16 R32, R44.reuse, R34, R28 ;  /* 0x000000222c20723c */ /* 0x040ff0000004181c */
[C---:B------:R-:W-:Y:S03]  /*4f220*/  HMMA.16816.F32.BF16 R52, R44.reuse, R54, R48 ;  /* 0x000000362c34723c */ /* 0x040fe60000041830 */
[----:B------:R-:W-:Y:S04]  /*4f230*/  STL.64 [R1+0x330], R24 ;  /* 0x0003301801007387 */ /* 0x000fe80000100a00 */
[----:B------:R0:W-:Y:S04]  /*4f240*/  STL.64 [R1+0x338], R26 ;  /* 0x0003381a01007387 */ /* 0x0001e80000100a00 */
[----:B0-----:R-:W2:Y:S04]  /*4f250*/  LDL.LU.64 R26, [R1+0x30b0] ;  /* 0x0030b000011a7983 */ /* 0x001ea80000300a00 */
[----:B------:R-:W2:Y:S04]  /*4f260*/  LDL.LU.64 R24, [R1+0x30a8] ;  /* 0x0030a80001187983 */ /* 0x000ea80000300a00 */
[----:B------:R-:W2:Y:S04]  /*4f270*/  LDL.LU.64 R30, [R1+0x30a0] ;  /* 0x0030a000011e7983 */ /* 0x000ea80000300a00 */
[----:B------:R-:W-:Y:S04]  /*4f280*/  STL.64 [R1+0x320], R32 ;  /* 0x0003202001007387 */ /* 0x000fe80000100a00 */
[----:B------:R0:W-:Y:S04]  /*4f290*/  STL.64 [R1+0x328], R34 ;  /* 0x0003282201007387 */ /* 0x0001e80000100a00 */
[----:B0-----:R-:W3:Y:S04]  /*4f2a0*/  LDL.LU.64 R34, [R1+0x3098] ;  /* 0x0030980001227983 */ /* 0x001ee80000300a00 */
[----:B------:R-:W3:Y:S04]  /*4f2b0*/  LDL.LU.64 R50, [R1+0x3090] ;  /* 0x0030900001327983 */ /* 0x000ee80000300a00 */
[----:B------:R-:W3:Y:S04]  /*4f2c0*/  LDL.LU.64 R48, [R1+0x3088] ;  /* 0x0030880001307983 */ /* 0x000ee80000300a00 */
[----:B------:R-:W-:Y:S04]  /*4f2d0*/  STL.64 [R1+0x310], R52 ;  /* 0x0003103401007387 */ /* 0x000fe80000100a00 */
[----:B------:R0:W-:Y:S04]  /*4f2e0*/  STL.64 [R1+0x318], R54 ;  /* 0x0003183601007387 */ /* 0x0001e80000100a00 */
[----:B0-----:R-:W3:Y:S01]  /*4f2f0*/  LDL.LU.64 R54, [R1+0x3080] ;  /* 0x0030800001367983 */ /* 0x001ee20000300a00 */
[----:B----4-:R-:W-:Y:S03]  /*4f300*/  HMMA.16816.F32.BF16 R20, R44, R22, R56 ;  /* 0x000000162c14723c */ /* 0x010fe60000041838 */
[----:B------:R-:W4:Y:S04]  /*4f310*/  LDL.LU.64 R58, [R1+0x3078] ;  /* 0x00307800013a7983 */ /* 0x000f280000300a00 */
[----:B------:R-:W4:-:S12]  /*4f320*/  LDL.LU.64 R56, [R1+0x3070] ;  /* 0x0030700001387983 */ /* 0x000f180000300a00 */
[----:B------:R-:W-:Y:S01]  /*4f330*/  STL.64 [R1+0x300], R20 ;  /* 0x0003001401007387 */ /* 0x000fe20000100a00 */
[C---:B--2---:R-:W-:Y:S03]  /*4f340*/  HMMA.16816.F32.BF16 R28, R44.reuse, R30, R24 ;  /* 0x0000001e2c1c723c */ /* 0x044fe60000041818 */
[----:B------:R0:W-:Y:S04]  /*4f350*/  STL.64 [R1+0x308], R22 ;  /* 0x0003081601007387 */ /* 0x0001e80000100a00 */
[----:B0-----:R-:W2:Y:S01]  /*4f360*/  LDL.LU.64 R22, [R1+0x3068] ;  /* 0x0030680001167983 */ /* 0x001ea20000300a00 */
[C---:B---3--:R-:W-:Y:S03]  /*4f370*/  HMMA.16816.F32.BF16 R32, R44.reuse, R34, R36 ;  /* 0x000000222c20723c */ /* 0x048fe60000041824 */
[----:B------:R-:W2:Y:S04]  /*4f380*/  LDL.LU.64 R20, [R1+0x3060] ;  /* 0x0030600001147983 */ /* 0x000ea80000300a00 */
[----:B------:R-:W3:Y:S04]  /*4f390*/  LDL.LU.64 R24, [R1+0x3058] ;  /* 0x0030580001187983 */ /* 0x000ee80000300a00 */
[----:B------:R0:W-:Y:S01]  /*4f3a0*/  STL.64 [R1+0x2f0], R28 ;  /* 0x0002f01c01007387 */ /* 0x0001e20000100a00 */
[C---:B------:R-:W-:Y:S03]  /*4f3b0*/  HMMA.16816.F32.BF16 R52, R44.reuse, R54, R48 ;  /* 0x000000362c34723c */ /* 0x040fe60000041830 */
[----:B------:R-:W-:Y:S04]  /*4f3c0*/  STL.64 [R1+0x2f8], R30 ;  /* 0x0002f81e01007387 */ /* 0x000fe80000100a00 */
[----:B0-----:R-:W2:Y:S04]  /*4f3d0*/  LDL.LU R29, [R1+0x3050] ;  /* 0x00305000011d7983 */ /* 0x001ea80000300800 */
[----:B------:R-:W2:Y:S04]  /*4f3e0*/  LDL.LU.64 R38, [R1+0x3048] ;  /* 0x0030480001267983 */ /* 0x000ea80000300a00 */
[----:B------:R-:W2:Y:S04]  /*4f3f0*/  LDL.LU.64 R36, [R1+0x3040] ;  /* 0x0030400001247983 */ /* 0x000ea80000300a00 */
[----:B------:R-:W-:Y:S04]  /*4f400*/  STL.64 [R1+0x2e0], R32 ;  /* 0x0002e02001007387 */ /* 0x000fe80000100a00 */
[----:B------:R0:W-:Y:S04]  /*4f410*/  STL.64 [R1+0x2e8], R34 ;  /* 0x0002e82201007387 */ /* 0x0001e80000100a00 */
[----:B0-----:R-:W2:Y:S04]  /*4f420*/  LDL.LU.64 R34, [R1+0x3038] ;  /* 0x0030380001227983 */ /* 0x001ea80000300a00 */
[----:B------:R-:W2:Y:S04]  /*4f430*/  LDL.LU.64 R50, [R1+0x3030] ;  /* 0x0030300001327983 */ /* 0x000ea80000300a00 */
[----:B------:R-:W-:Y:S04]  /*4f440*/  STL.64 [R1+0x2d0], R52 ;  /* 0x0002d03401007387 */ /* 0x000fe80000100a00 */
[----:B------:R0:W-:Y:S04]  /*4f450*/  STL.64 [R1+0x2d8], R54 ;  /* 0x0002d83601007387 */ /* 0x0001e80000100a00 */
[----:B0-----:R-:W2:Y:S04]  /*4f460*/  LDL.LU.64 R54, [R1+0x3028] ;  /* 0x0030280001367983 */ /* 0x001ea80000300a00 */
[----:B------:R-:W2:Y:S01]  /*4f470*/  LDL.LU.64 R52, [R1+0x3020] ;  /* 0x0030200001347983 */ /* 0x000ea20000300a00 */
[C---:B----4-:R-:W-:Y:S03]  /*4f480*/  HMMA.16816.F32.BF16 R4, R44.reuse, R6, R56 ;  /* 0x000000062c04723c */ /* 0x050fe60000041838 */
[----:B------:R-:W4:Y:S05]  /*4f490*/  LDL.LU.64 R58, [R1+0x3018] ;  /* 0x00301800013a7983 */ /* 0x000f2a0000300a00 */
[C---:B------:R-:W-:Y:S11]  /*4f4a0*/  HMMA.16816.F32.BF16 R8, R44.reuse, R10, R40 ;  /* 0x0000000a2c08723c */ /* 0x040ff60000041828 */
[----:B------:R-:W-:Y:S04]  /*4f4b0*/  STL.64 [R1+0x2c0], R4 ;  /* 0x0002c00401007387 */ /* 0x000fe80000100a00 */
[----:B------:R0:W-:Y:S02]  /*4f4c0*/  STL.64 [R1+0x2c8], R6 ;  /* 0x0002c80601007387 */ /* 0x0001e40000100a00 */
[----:B0-----:R-:W-:Y:S02]  /*4f4d0*/  HMMA.16816.F32.BF16 R4, R44, R18, R12 ;  /* 0x000000122c04723c */ /* 0x001fe4000004180c */
[----:B------:R-:W-:Y:S04]  /*4f4e0*/  STL.64 [R1+0x2b0], R8 ;  /* 0x0002b00801007387 */ /* 0x000fe80000100a00 */
[----:B------:R0:W-:-:S13]  /*4f4f0*/  STL.64 [R1+0x2b8], R10 ;  /* 0x0002b80a01007387 */ /* 0x0001da0000100a00 */
[----:B------:R-:W-:Y:S04]  /*4f500*/  STL.64 [R1+0x2a0], R4 ;  /* 0x0002a00401007387 */ /* 0x000fe80000100a00 */
[----:B------:R4:W-:Y:S01]  /*4f510*/  STL.64 [R1+0x2a8], R6 ;  /* 0x0002a80601007387 */ /* 0x0009e20000100a00 */
[----:B---3--:R-:W-:Y:S02]  /*4f520*/  IMAD.MOV.U32 R26, RZ, RZ, R25 ;  /* 0x000000ffff1a7224 */ /* 0x008fe400078e0019 */
[----:B------:R-:W-:Y:S01]  /*4f530*/  IMAD.MOV.U32 R27, RZ, RZ, R24 ;  /* 0x000000ffff1b7224 */ /* 0x000fe200078e0018 */
[C---:B--2---:R-:W-:Y:S08]  /*4f540*/  HMMA.16816.F32.BF16 R12, R44.reuse, R34, R20 ;  /* 0x000000222c0c723c */ /* 0x044ff00000041814 */
[C---:B0-----:R-:W-:Y:S11]  /*4f550*/  HMMA.16816.F32.BF16 R8, R44.reuse, R50, R36 ;  /* 0x000000322c08723c */ /* 0x041ff60000041824 */
[----:B------:R-:W-:Y:S04]  /*4f560*/  STL.64 [R1+0x290], R12 ;  /* 0x0002900c01007387 */ /* 0x000fe80000100a00 */
[----:B------:R-:W-:Y:S04]  /*4f570*/  STL.64 [R1+0x298], R14 ;  /* 0x0002980e01007387 */ /* 0x000fe80000100a00 */
[----:B------:R-:W-:Y:S04]  /*4f580*/  STL.64 [R1+0x280], R8 ;  /* 0x0002800801007387 */ /* 0x000fe80000100a00 */
[----:B------:R-:W-:Y:S04]  /*4f590*/  STL.64 [R1+0x288], R10 ;  /* 0x0002880a01007387 */ /* 0x000fe80000100a00 */
[----:B------:R-:W2:Y:S01]  /*4f5a0*/  LDL.LU R25, [R1+0x3010] ;  /* 0x0030100001197983 */ /* 0x000ea20000300800 */
[----:B----4-:R-:W-:-:S15]  /*4f5b0*/  HMMA.16816.F32.BF16 R4, R44, R58, R52 ;  /* 0x0000003a2c04723c */ /* 0x010fde0000041834 */
[----:B------:R-:W-:-:S04]  /*4f5c0*/  NOP ;  /* 0x0000000000007918 */ /* 0x000fc80000000000 */
[----:B------:R-:W-:Y:S04]  /*4f5d0*/  STL.64 [R1+0x270], R4 ;  /* 0x0002700401007387 */ /* 0x000fe80000100a00 */
[----:B------:R-:W-:Y:S04]  /*4f5e0*/  STL.64 [R1+0x278], R6 ;  /* 0x0002780601007387 */ /* 0x000fe80000100a00 */
[----:B------:R-:W3:Y:S04]  /*4f5f0*/  LDL.LU R24, [R1+0x300c] ;  /* 0x00300c0001187983 */ /* 0x000ee80000300800 */
[----:B------:R0:W-:Y:S04]  /*4f600*/  STL.64 [R1+0x2ff0], R26 ;  /* 0x002ff01a01007387 */ /* 0x0001e80000100a00 */
[----:B------:R-:W4:Y:S04]  /*4f610*/  LDL.LU R34, [R1+0x38] ;  /* 0x0000380001227983 */ /* 0x000f280000300800 */
[----:B------:R-:W4:Y:S04]  /*4f620*/  LDL.LU R35, [R1+0x3c] ;  /* 0x00003c0001237983 */ /* 0x000f280000300800 */
[----:B------:R-:W4:Y:S04]  /*4f630*/  LDL.LU R50, [R1+0x58] ;  /* 0x0000580001327983 */ /* 0x000f280000300800 */
[----:B------:R-:W4:Y:S01]  /*4f640*/  LDL.LU R51, [R1+0x5c] ;  /* 0x00005c0001337983 */ /* 0x000f220000300800 */
[----:B--2---:R-:W-:-:S02]  /*4f650*/  IMAD.MOV.U32 R54, RZ, RZ, R25 ;  /* 0x000000ffff367224 */ /* 0x004fc400078e0019 */
[----:B---3--:R-:W-:Y:S02]  /*4f660*/  IMAD.MOV.U32 R55, RZ, RZ, R24 ;  /* 0x000000ffff377224 */ /* 0x008fe400078e0018 */
[----:B------:R-:W2:Y:S04]  /*4f670*/  LDL.LU R24, [R1+0x260] ;  /* 0x0002600001187983 */ /* 0x000ea80000300800 */
[----:B------:R-:W2:Y:S04]  /*4f680*/  LDL.LU R25, [R1+0x264] ;  /* 0x0002640001197983 */ /* 0x000ea80000300800 */
[----:B0-----:R-:W2:Y:S04]  /*4f690*/  LDL.LU R26, [R1+0x268] ;  /* 0x00026800011a7983 */ /* 0x001ea80000300800 */
[----:B------:R-:W2:Y:S04]  /*4f6a0*/  LDL.LU R27, [R1+0x26c] ;  /* 0x00026c00011b7983 */ /* 0x000ea80000300800 */
[----:B------:R-:W4:Y:S04]  /*4f6b0*/  LDL.LU R4, [R1+0x250] ;  /* 0x0002500001047983 */ /* 0x000f280000300800 */
[----:B------:R-:W4:Y:S04]  /*4f6c0*/  LDL.LU R5, [R1+0x254] ;  /* 0x0002540001057983 */ /* 0x000f280000300800 */
[----:B------:R-:W4:Y:S04]  /*4f6d0*/  LDL.LU R6, [R1+0x258] ;  /* 0x0002580001067983 */ /* 0x000f280000300800 */
[----:B------:R-:W4:Y:S01]  /*4f6e0*/  LDL.LU R7, [R1+0x25c] ;  /* 0x00025c0001077983 */ /* 0x000f220000300800 */
[----:B------:R-:W-:Y:S01]  /*4f6f0*/  IMAD.MOV.U32 R38, RZ, RZ, R3 ;  /* 0x000000ffff267224 */ /* 0x000fe200078e0003 */
[----:B------:R-:W-:-:S02]  /*4f700*/  MOV R39, R2 ;  /* 0x0000000200277202 */ /* 0x000fc40000000f00 */
        /* <DEDUP_REMOVED lines=10> */
[----:B------:R-:W-:-:S02]  /*4f7b0*/  IMAD.MOV.U32 R30, RZ, RZ, R60 ;  /* 0x000000ffff1e7224 */ /* 0x000fc400078e003c */
[----:B------:R-:W-:Y:S01]  /*4f7c0*/  IMAD.MOV.U32 R31, RZ, RZ, R61 ;  /* 0x000000ffff1f7224 */ /* 0x000fe200078e003d */
        /* <DEDUP_REMOVED lines=15> */
[----:B------:R-:W3:Y:S01]  /*4f8c0*/  LDL.LU R59, [R1+0x20c] ;  /* 0x00020c00013b7983 */ /* 0x000ee20000300800 */
[C---:B--2---:R-:W-:Y:S03]  /*4f8d0*/  HMMA.16816.F32.BF16 R52, R44.reuse, R54, R24 ;  /* 0x000000362c34723c */ /* 0x044fe60000041818 */
[----:B------:R-:W2:Y:S05]  /*4f8e0*/  LDL.LU.64 R26, [R1+0x2ff0] ;  /* 0x002ff000011a7983 */ /* 0x000eaa0000300a00 */
[C---:B----4-:R-:W-:Y:S08]  /*4f8f0*/  HMMA.16816.F32.BF16 R48, R44.reuse, R50, R4 ;  /* 0x000000322c30723c */ /* 0x050ff00000041804 */
[C---:B---3--:R-:W-:Y:S08]  /*4f900*/  HMMA.16816.F32.BF16 R36, R44.reuse, R38, R8 ;  /* 0x000000262c24723c */ /* 0x048ff00000041808 */
[----:B------:R-:W-:Y:S01]  /*4f910*/  HMMA.16816.F32.BF16 R32, R44, R34, R12 ;  /* 0x000000222c20723c */ /* 0x000fe2000004180c */
[----:B------:R0:W-:Y:S04]  /*4f920*/  STL.64 [R1+0x260], R52 ;  /* 0x0002603401007387 */ /* 0x0001e80000100a00 */
[----:B------:R1:W-:Y:S01]  /*4f930*/  STL.64 [R1+0x268], R54 ;  /* 0x0002683601007387 */ /* 0x0003e20000100a00 */
[----:B------:R-:W-:-:S03]  /*4f940*/  IMAD.MOV.U32 R43, RZ, RZ, R29 ;  /* 0x000000ffff2b7224 */ /* 0x000fc600078e001d */
[----:B0-----:R-:W3:Y:S04]  /*4f950*/  LDL.LU R52, [R1+0x1f0] ;  /* 0x0001f00001347983 */ /* 0x001ee80000300800 */
[----:B------:R-:W3:Y:S04]  /*4f960*/  LDL.LU R53, [R1+0x1f4] ;  /* 0x0001f40001357983 */ /* 0x000ee80000300800 */
[----:B-1----:R-:W3:Y:S04]  /*4f970*/  LDL.LU R54, [R1+0x1f8] ;  /* 0x0001f80001367983 */ /* 0x002ee80000300800 */
[----:B------:R-:W3:Y:S04]  /*4f980*/  LDL.LU R55, [R1+0x1fc] ;  /* 0x0001fc0001377983 */ /* 0x000ee80000300800 */
[----:B------:R-:W4:Y:S04]  /*4f990*/  LDL.LU.64 R6, [R1+0x2fe8] ;  /* 0x002fe80001067983 */ /* 0x000f280000300a00 */
[----:B------:R-:W3:Y:S04]  /*4f9a0*/  LDL.LU.64 R4, [R1+0x2fe0] ;  /* 0x002fe00001047983 */ /* 0x000ee80000300a00 */
[----:B------:R0:W-:Y:S04]  /*4f9b0*/  STL.64 [R1+0x250], R48 ;  /* 0x0002503001007387 */ /* 0x0001e80000100a00 */
[----:B------:R1:W-:Y:S01]  /*4f9c0*/  STL.64 [R1+0x258], R50 ;  /* 0x0002583201007387 */ /* 0x0003e20000100a00 */
[C---:B------:R-:W-:Y:S03]  /*4f9d0*/  HMMA.16816.F32.BF16 R28, R44.reuse, R30, R16 ;  /* 0x0000001e2c1c723c */ /* 0x040fe60000041810 */
[----:B0-----:R-:W3:Y:S04]  /*4f9e0*/  LDL.LU R48, [R1+0x1e0] ;  /* 0x0001e00001307983 */ /* 0x001ee80000300800 */
[----:B------:R-:W3:Y:S04]  /*4f9f0*/  LDL.LU R49, [R1+0x1e4] ;  /* 0x0001e40001317983 */ /* 0x000ee80000300800 */
[----:B-1----:R-:W3:Y:S04]  /*4fa00*/  LDL.LU R50, [R1+0x1e8] ;  /* 0x0001e80001327983 */ /* 0x002ee80000300800 */
[----:B------:R-:W3:Y:S04]  /*4fa10*/  LDL.LU R51, [R1+0x1ec] ;  /* 0x0001ec0001337983 */ /* 0x000ee80000300800 */
[----:B------:R-:W3:Y:S04]  /*4fa20*/  LDL.LU.64 R10, [R1+0x2fd8] ;  /* 0x002fd800010a7983 */ /* 0x000ee80000300a00 */
[----:B------:R-:W3:Y:S04]  /*4fa30*/  LDL.LU.64 R8, [R1+0x2fd0] ;  /* 0x002fd00001087983 */ /* 0x000ee80000300a00 */
[----:B------:R0:W-:Y:S04]  /*4fa40*/  STL.64 [R1+0x240], R36 ;  /* 0x0002402401007387 */ /* 0x0001e80000100a00 */
[----:B------:R1:W-:Y:S04]  /*4fa50*/  STL.64 [R1+0x248], R38 ;  /* 0x0002482601007387 */ /* 0x0003e80000100a00 */
        /* <DEDUP_REMOVED lines=19> */
[----:B------:R-:W3:Y:S01]  /*4fb90*/  LDL.LU R31, [R1+0x1bc] ;  /* 0x0001bc00011f7983 */ /* 0x000ee20000300800 */
[C---:B------:R-:W-:Y:S08]  /*4fba0*/  HMMA.16816.F32.BF16 R40, R44.reuse, R42, R56 ;  /* 0x0000002a2c28723c */ /* 0x040ff00000041838 */
[----:B--2---:R-:W-:Y:S01]  /*4fbb0*/  HMMA.16816.F32.BF16 R24, R44, R26, R20 ;  /* 0x0000001a2c18723c */ /* 0x004fe20000041814 */
[----:B------:R-:W2:Y:S04]  /*4fbc0*/  LDL.LU.64 R22, [R1+0x2fa8] ;  /* 0x002fa80001167983 */ /* 0x000ea80000300a00 */
[----:B------:R-:W2:-:S14]  /*4fbd0*/  LDL.LU.64 R20, [R1+0x2fa0] ;  /* 0x002fa00001147983 */ /* 0x000e9c0000300a00 */
[----:B------:R0:W-:Y:S04]  /*4fbe0*/  STL.64 [R1+0x210], R24 ;  /* 0x0002101801007387 */ /* 0x0001e80000100a00 */
[----:B------:R1:W-:Y:S04]  /*4fbf0*/  STL.64 [R1+0x218], R26 ;  /* 0x0002181a01007387 */ /* 0x0003e80000100a00 */
[----:B0-----:R-:W2:Y:S04]  /*4fc00*/  LDL.LU R24, [R1+0x1a0] ;  /* 0x0001a00001187983 */ /* 0x001ea80000300800 */
[----:B------:R-:W2:Y:S04]  /*4fc10*/  LDL.LU R25, [R1+0x1a4] ;  /* 0x0001a40001197983 */ /* 0x000ea80000300800 */
[----:B-1----:R-:W2:Y:S04]  /*4fc20*/  LDL.LU R26, [R1+0x1a8] ;  /* 0x0001a800011a7983 */ /* 0x002ea80000300800 */
[----:B------:R-:W2:Y:S04]  /*4fc30*/  LDL.LU R27, [R1+0x1ac] ;  /* 0x0001ac00011b7983 */ /* 0x000ea80000300800 */
[----:B------:R-:W3:Y:S04]  /*4fc40*/  LDL.LU.64 R58, [R1+0x2f98] ;  /* 0x002f9800013a7983 */ /* 0x000ee80000300a00 */
[----:B------:R-:W2:Y:S04]  /*4fc50*/  LDL.LU.64 R56, [R1+0x2f90] ;  /* 0x002f900001387983 */ /* 0x000ea80000300a00 */
[----:B------:R0:W-:Y:S04]  /*4fc60*/  STL.64 [R1+0x200], R40 ;  /* 0x0002002801007387 */ /* 0x0001e80000100a00 */
[----:B------:R-:W-:Y:S01]  /*4fc70*/  STL.64 [R1+0x208], R42 ;  /* 0x0002082a01007387 */ /* 0x000fe20000100a00 */
[----:B0-----:R-:W-:-:S02]  /*4fc80*/  IMAD.MOV.U32 R40, RZ, RZ, R2 ;  /* 0x000000ffff287224 */ /* 0x001fc400078e0002 */
[----:B------:R-:W-:Y:S01]  /*4fc90*/  IMAD.MOV.U32 R41, RZ, RZ, R3 ;  /* 0x000000ffff297224 */ /* 0x000fe200078e0003 */
[----:B------:R-:W2:Y:S04]  /*4fca0*/  LDL.LU R2, [R1+0x2f8c] ;  /* 0x002f8c0001027983 */ /* 0x000ea80000300800 */
[----:B------:R-:W2:Y:S01]  /*4fcb0*/  LDL.LU R3, [R1+0x2f88] ;  /* 0x002f880001037983 */ /* 0x000ea20000300800 */
[----:B---3--:R-:W-:-:S15]  /*4fcc0*/  HMMA.16816.F32.BF16 R52, R44, R58, R52 ;  /* 0x0000003a2c34723c */ /* 0x008fde0000041834 */
[----:B------:R-:W-:-:S04]  /*4fcd0*/  NOP ;  /* 0x0000000000007918 */ /* 0x000fc80000000000 */
[----:B------:R-:W-:Y:S04]  /*4fce0*/  STL.64 [R1+0x1f0], R52 ;  /* 0x0001f03401007387 */ /* 0x000fe80000100a00 */
[----:B------:R0:W-:Y:S04]  /*4fcf0*/  STL.64 [R1+0x1f8], R54 ;  /* 0x0001f83601007387 */ /* 0x0001e80000100a00 */
[----:B0-----:R-:W3:Y:S04]  /*4fd00*/  LDL.LU.64 R54, [R1+0x2f80] ;  /* 0x002f800001367983 */ /* 0x001ee80000300a00 */
[----:B------:R-:W2:Y:S01]  /*4fd10*/  LDL.LU.64 R52, [R1+0x2f78] ;  /* 0x002f780001347983 */ /* 0x000ea20000300a00 */
[----:B---3--:R-:W-:-:S15]  /*4fd20*/  HMMA.16816.F32.BF16 R48, R44, R54, R48 ;  /* 0x000000362c30723c */ /* 0x008fde0000041830 */
[----:B------:R-:W-:-:S04]  /*4fd30*/  NOP ;  /* 0x0000000000007918 */ /* 0x000fc80000000000 */
[----:B------:R-:W-:Y:S04]  /*4fd40*/  STL.64 [R1+0x1e0], R48 ;  /* 0x0001e03001007387 */ /* 0x000fe80000100a00 */
[----:B------:R0:W-:Y:S04]  /*4fd50*/  STL.64 [R1+0x1e8], R50 ;  /* 0x0001e83201007387 */ /* 0x0001e80000100a00 */
[----:B0-----:R-:W3:Y:S04]  /*4fd60*/  LDL.LU.64 R50, [R1+0x2f70] ;  /* 0x002f700001327983 */ /* 0x001ee80000300a00 */
[----:B------:R-:W2:Y:S02]  /*4fd70*/  LDL.LU.64 R48, [R1+0x2f68] ;  /* 0x002f680001307983 */ /* 0x000ea40000300a00 */
[----:B--2---:R-:W-:-:S02]  /*4fd80*/  IMAD.MOV.U32 R54, RZ, RZ, R49 ;  /* 0x000000ffff367224 */ /* 0x004fc400078e0031 */
[----:B------:R-:W-:Y:S02]  /*4fd90*/  IMAD.MOV.U32 R55, RZ, RZ, R48 ;  /* 0x000000ffff377224 */ /* 0x000fe400078e0030 */
[----:B---3--:R-:W-:Y:S01]  /*4fda0*/  HMMA.16816.F32.BF16 R48, R44, R50, R36 ;  /* 0x000000322c30723c */ /* 0x008fe20000041824 */
[----:B------:R-:W2:Y:S04]  /*4fdb0*/  LDL.LU.64 R38, [R1+0x2f60] ;  /* 0x002f600001267983 */ /* 0x000ea80000300a00 */
[----:B------:R-:W3:-:S14]  /*4fdc0*/  LDL.LU.64 R36, [R1+0x2f58] ;  /* 0x002f580001247983 */ /* 0x000edc0000300a00 */
[----:B------:R3:W-:Y:S04]  /*4fdd0*/  STL.64 [R1+0x1d0], R48 ;  /* 0x0001d03001007387 */ /* 0x0007e80000100a00 */
[----:B------:R-:W-:Y:S01]  /*4fde0*/  STL.64 [R1+0x1d8], R50 ;  /* 0x0001d83201007387 */ /* 0x000fe20000100a00 */
[----:B---3--:R-:W-:Y:S02]  /*4fdf0*/  IMAD.MOV.U32 R48, RZ, RZ, R37 ;  /* 0x000000ffff307224 */ /* 0x008fe400078e0025 */
[----:B------:R-:W-:Y:S02]  /*4fe00*/  IMAD.MOV.U32 R49, RZ, RZ, R36 ;  /* 0x000000ffff317224 */ /* 0x000fe400078e0024 */
[----:B--2---:R-:W-:Y:S01]  /*4fe10*/  HMMA.16816.F32.BF16 R36, R44, R38, R32 ;  /* 0x000000262c24723c */ /* 0x004fe20000041820 */
[----:B------:R-:W2:Y:S04]  /*4fe20*/  LDL.LU.64 R34, [R1+0x2f50] ;  /* 0x002f500001227983 */ /* 0x000ea80000300a00 */
[----:B------:R-:W3:-:S14]  /*4fe30*/  LDL.LU.64 R32, [R1+0x2f48] ;  /* 0x002f480001207983 */ /* 0x000edc0000300a00 */
[----:B------:R3:W-:Y:S04]  /*4fe40*/  STL.64 [R1+0x1c0], R36 ;  /* 0x0001c02401007387 */ /* 0x0007e80000100a00 */
[----:B------:R-:W-:Y:S01]  /*4fe50*/  STL.64 [R1+0x1c8], R38 ;  /* 0x0001c82601007387 */ /* 0x000fe20000100a00 */
[----:B---3--:R-:W-:Y:S01]  /*4fe60*/  IMAD.MOV.U32 R36, RZ, RZ, R33 ;  /* 0x000000ffff247224 */ /* 0x008fe200078e0021 */
[----:B------:R-:W-:Y:S02]  /*4fe70*/  MOV R37, R32 ;  /* 0x0000002000257202 */ /* 0x000fe40000000f00 */
[----:B--2---:R-:W-:Y:S01]  /*4fe80*/  HMMA.16816.F32.BF16 R32, R44, R34, R28 ;  /* 0x000000222c20723c */ /* 0x004fe2000004181c */
[----:B------:R-:W2:Y:S04]  /*4fe90*/  LDL.LU.64 R30, [R1+0x2f40] ;  /* 0x002f4000011e7983 */ /* 0x000ea80000300a00 */
[----:B------:R-:W3:-:S14]  /*4fea0*/  LDL.LU R28, [R1+0x2f38] ;  /* 0x002f3800011c7983 */ /* 0x000edc0000300800 */
[----:B------:R3:W-:Y:S04]  /*4feb0*/  STL.64 [R1+0x1b0], R32 ;  /* 0x0001b02001007387 */ /* 0x0007e80000100a00 */
[----:B------:R0:W-:Y:S01]  /*4fec0*/  STL.64 [R1+0x1b8], R34 ;  /* 0x0001b82201007387 */ /* 0x0001e20000100a00 */
[----:B---3--:R-:W-:Y:S02]  /*4fed0*/  IMAD.MOV.U32 R32, RZ, RZ, R28 ;  /* 0x000000ffff207224 */ /* 0x008fe400078e001c */
[----:B--2---:R-:W-:Y:S01]  /*4fee0*/  HMMA.16816.F32.BF16 R28, R44, R30, R24 ;  /* 0x0000001e2c1c723c */ /* 0x004fe20000041818 */
[----:B------:R-:W2:Y:S01]  /*4fef0*/  LDL.LU.64 R26, [R1+0x2f30] ;  /* 0x002f3000011a7983 */ /* 0x000ea20000300a00 */
[----:B------:R-:W-:Y:S02]  /*4ff00*/  IMAD.MOV.U32 R33, RZ, RZ, R3 ;  /* 0x000000ffff217224 */ /* 0x000fe400078e0003 */
[----:B0-----:R-:W-:-:S02]  /*4ff10*/  IMAD.MOV.U32 R34, RZ, RZ, R2 ;  /* 0x000000ffff227224 */ /* 0x001fc400078e0002 */
[----:B------:R-:W-:Y:S02]  /*4ff20*/  IMAD.MOV.U32 R35, RZ, RZ, R0 ;  /* 0x000000ffff237224 */ /* 0x000fe400078e0000 */
[----:B------:R-:W-:Y:S02]  /*4ff30*/  IMAD.MOV.U32 R50, RZ, RZ, R17 ;  /* 0x000000ffff327224 */ /* 0x000fe400078e0011 */
[----:B------:R-:W-:-:S07]  /*4ff40*/  IMAD.MOV.U32 R51, RZ, RZ, R16 ;  /* 0x000000ffff337224 */ /* 0x000fce00078e0010 */
[C---:B------:R-:W-:Y:S01]  /*4ff50*/  HMMA.16816.F32.BF16 R16, R44.reuse, R18, R48 ;  /* 0x000000122c10723c */ /* 0x040fe20000041830 */
[----:B------:R-:W-:Y:S02]  /*4ff60*/  IMAD.MOV.U32 R38, RZ, RZ, R21 ;  /* 0x000000ffff267224 */ /* 0x000fe400078e0015 */
[----:B------:R-:W-:Y:S02]  /*4ff70*/  IMAD.MOV.U32 R39, RZ, RZ, R20 ;  /* 0x000000ffff277224 */ /* 0x000fe400078e0014 */
[----:B------:R-:W-:Y:S01]  /*4ff80*/  IMAD.MOV.U32 R59, RZ, RZ, R60 ;  /* 0x000000ffff3b7224 */ /* 0x000fe200078e003c */
[----:B------:R-:W-:Y:S04]  /*4ff90*/  STL.64 [R1+0x1a0], R28 ;  /* 0x0001a01c01007387 */ /* 0x000fe80000100a00 */
[----:B------:R-:W-:Y:S01]  /*4ffa0*/  STL.64 [R1+0x1a8], R30 ;  /* 0x0001a81e01007387 */ /* 0x000fe20000100a00 */
[----:B------:R-:W-:Y:S01]  /*4ffb0*/  HMMA.16816.F32.BF16 R20, R44, R22, R36 ;  /* 0x000000162c14723c */ /* 0x000fe20000041824 */
[----:B------:R-:W-:-:S07]  /*4ffc0*/  MOV R58, R61 ;  /* 0x0000003d003a7202 */ /* 0x000fce0000000f00 */
[----:B------:R-:W-:Y:S02]  /*4ffd0*/  IMAD.MOV.U32 R61, RZ, RZ, R19 ;  /* 0x000000ffff3d7224 */ /* 0x000fe400078e0013 */
[----:B------:R-:W-:Y:S02]  /*4ffe0*/  IMAD.MOV.U32 R42, RZ, RZ, R5 ;  /* 0x000000ffff2a7224 */ /* 0x000fe400078e0005 */
[----:B------:R-:W-:-:S07]  /*4fff0*/  IMAD.MOV.U32 R43, RZ, RZ, R4 ;  /* 0x000000ffff2b7224 */ /* 0x000fce00078e0004 */
[C---:B----4-:R-:W-:Y:S08]  /*50000*/  HMMA.16816.F32.BF16 R4, R44.reuse, R6, R40 ;  /* 0x000000062c04723c */ /* 0x050ff00000041828 */
[----:B--2---:R-:W-:-:S15]  /*50010*/  HMMA.16816.F32.BF16 R24, R44, R26, R32 ;  /* 0x0000001a2c18723c */ /* 0x004fde0000041820 */
[----:B------:R-:W-:-:S04]  /*50020*/  NOP ;  /* 0x0000000000007918 */ /* 0x000fc80000000000 */
[----:B------:R-:W-:Y:S01]  /*50030*/  IMAD.MOV.U32 R0, RZ, RZ, R27 ;  /* 0x000000ffff007224 */ /* 0x000fe200078e001b */
[----:B------:R-:W-:Y:S01]  /*50040*/  MOV R2, R26 ;  /* 0x0000001a00027202 */ /* 0x000fe20000000f00 */
[----:B------:R-:W-:Y:S02]  /*50050*/  IMAD.MOV.U32 R3, RZ, RZ, R25 ;  /* 0x000000ffff037224 */ /* 0x000fe400078e0019 */
[----:B------:R-:W-:Y:S01]  /*50060*/  IMAD.MOV.U32 R60, RZ, RZ, R24 ;  /* 0x000000ffff3c7224 */ /* 0x000fe200078e0018 */
[----:B------:R-:W-:Y:S04]  /*50070*/  STL [R1+0x2994], R0 ;  /* 0x0029940001007387 */ /* 0x000fe80000100800 */
[----:B------:R0:W-:Y:S04]  /*50080*/  STL [R1+0x2980], R2 ;  /* 0x0029800201007387 */ /* 0x0001e80000100800 */
[----:B------:R1:W-:Y:S04]  /*50090*/  STL [R1+0x297c], R3 ;  /* 0x00297c0301007387 */ /* 0x0003e80000100800 */
[----:B------:R2:W-:Y:S01]  /*500a0*/  STL [R1+0x2978], R60 ;  /* 0x0029783c01007387 */ /* 0x0005e20000100800 */
[----:B0-----:R-:W-:-:S02]  /*500b0*/  IMAD.MOV.U32 R2, RZ, RZ, R16 ;  /* 0x000000ffff027224 */ /* 0x001fc400078e0010 */
[----:B-1----:R-:W-:Y:S02]  /*500c0*/  IMAD.MOV.U32 R3, RZ, RZ, R17 ;  /* 0x000000ffff037224 */ /* 0x002fe400078e0011 */
[----:B--2---:R-:W-:Y:S02]  /*500d0*/  IMAD.MOV.U32 R60, RZ, RZ, R18 ;  /* 0x000000ffff3c7224 */ /* 0x004fe400078e0012 */
[----:B------:R-:W-:Y:S01]  /*500e0*/  HMMA.16816.F32.BF16 R16, R44, R14, R52 ;  /* 0x0000000e2c10723c */ /* 0x000fe20000041834 */
[----:B------:R-:W-:Y:S04]  /*500f0*/  STL.64 [R1+0x180], R20 ;  /* 0x0001801401007387 */ /* 0x000fe80000100a00 */
[----:B------:R-:W-:Y:S04]  /*50100*/  STL.64 [R1+0x188], R22 ;  /* 0x0001881601007387 */ /* 0x000fe80000100a00 */
[----:B------:R-:W-:Y:S04]  /*50110*/  STL [R1+0x29a4], R61 ;  /* 0x0029a43d01007387 */ /* 0x000fe80000100800 */
[----:B------:R-:W-:Y:S04]  /*50120*/  STL [R1+0x29a0], R60 ;  /* 0x0029a03c01007387 */ /* 0x000fe80000100800 */
[----:B------:R-:W-:Y:S04]  /*50130*/  STL [R1+0x299c], R3 ;  /* 0x00299c0301007387 */ /* 0x000fe80000100800 */
[----:B------:R-:W-:Y:S04]  /*50140*/  STL [R1+0x2998], R2 ;  /* 0x0029980201007387 */ /* 0x000fe80000100800 */
[----:B------:R-:W-:Y:S04]  /*50150*/  STL.64 [R1+0x160], R16 ;  /* 0x0001601001007387 */ /* 0x000fe80000100a00 */
[----:B------:R0:W-:Y:S01]  /*50160*/  STL [R1+0x168], R18 ;  /* 0x0001681201007387 */ /* 0x0001e20000100800 */
[----:B------:R-:W-:-:S02]  /*50170*/  IMAD.MOV.U32 R0, RZ, RZ, R19 ;  /* 0x000000ffff007224 */ /* 0x000fc400078e0013 */
[----:B0-----:R-:W-:Y:S01]  /*50180*/  HMMA.16816.F32.BF16 R16, R44, R10, R56 ;  /* 0x0000000a2c10723c */ /* 0x001fe20000041838 */
[----:B------:R-:W0:Y:S01]  /*50190*/  S2R R57, SR_TID.X ;  /* 0x0000000000397919 */ /* 0x000e220000002100 */
[----:B------:R-:W-:Y:S01]  /*501a0*/  IMAD.MOV.U32 R61, RZ, RZ, R4 ;  /* 0x000000ffff3d7224 */ /* 0x000fe200078e0004 */
[----:B------:R-:W-:Y:S01]  /*501b0*/  STL [R1+0x2a88], R0 ;  /* 0x002a880001007387 */ /* 0x000fe20000100800 */
[C---:B0-----:R-:W-:Y:S01]  /*501c0*/  LOP3.LUT R4, R57.reuse, 0x7, RZ, 0xc0, !PT ;  /* 0x0000000739047812 */ /* 0x041fe200078ec0ff */
[----:B------:R-:W-:-:S04]  /*501d0*/  IMAD.SHL.U32 R53, R57, 0x2, RZ ;  /* 0x0000000239357824 */ /* 0x000fc800078e00ff */
[----:B------:R-:W-:-:S05]  /*501e0*/  IMAD R4, R4, 0x90, RZ ;  /* 0x0000009004047824 */ /* 0x000fca00078e02ff */
[----:B------:R-:W-:-:S05]  /*501f0*/  LOP3.LUT R4, R4, 0x30, R53, 0x78, !PT ;  /* 0x0000003004047812 */ /* 0x000fca00078e7835 */
[----:B------:R-:W-:Y:S01]  /*50200*/  STL.64 [R1+0x150], R16 ;  /* 0x0001501001007387 */ /* 0x000fe20000100a00 */
[----:B------:R-:W-:-:S03]  /*50210*/  LOP3.LUT R4, R4, 0x40, RZ, 0x3c, !PT ;  /* 0x0000004004047812 */ /* 0x000fc600078e3cff */
[----:B------:R-:W-:Y:S04]  /*50220*/  STL.64 [R1+0x158], R18 ;  /* 0x0001581201007387 */ /* 0x000fe80000100a00 */
[----:B------:R-:W0:Y:S01]  /*50230*/  LDSM.16.M88.4 R16, [R4+UR5] ;  /* 0x000000050410783b */ /* 0x000e220008000200 */
[----:B------:R-:W-:Y:S01]  /*50240*/  IMAD.MOV.U32 R2, RZ, RZ, R7 ;  /* 0x000000ffff027224 */ /* 0x000fe200078e0007 */
[----:B------:R-:W-:Y:S01]  /*50250*/  MOV R3, R6 ;  /* 0x0000000600037202 */ /* 0x000fe20000000f00 */
[----:B------:R-:W-:Y:S01]  /*50260*/  IMAD.MOV.U32 R60, RZ, RZ, R5 ;  /* 0x000000ffff3c7224 */ /* 0x000fe200078e0005 */
[----:B------:R-:W1:Y:S04]  /*50270*/  LDSM.16.M88.4 R24, [R4+UR5+0x400] ;  /* 0x000400050418783b */ /* 0x000e680008000200 */
[----:B------:R-:W-:Y:S04]  /*50280*/  STL [R1+0x2b0c], R2 ;  /* 0x002b0c0201007387 */ /* 0x000fe80000100800 */
[----:B------:R-:W-:Y:S04]  /*50290*/  STL [R1+0x2b08], R3 ;  /* 0x002b080301007387 */ /* 0x000fe80000100800 */
[----:B------:R-:W-:Y:S04]  /*502a0*/  STL [R1+0x2b04], R60 ;  /* 0x002b043c01007387 */ /* 0x000fe80000100800 */
[----:B------:R-:W-:Y:S04]  /*502b0*/  STL [R1+0x2b00], R61 ;  /* 0x002b003d01007387 */ /* 0x000fe80000100800 */
[----:B------:R-:W2:Y:S01]  /*502c0*/  LDSM.16.M88.4 R20, [R4+UR5+0x800] ;  /* 0x000800050414783b */ /* 0x000ea20008000200 */
[----:B------:R-:W-:-:S03]  /*502d0*/  IMAD.SHL.U32 R56, R57, 0x40, RZ ;  /* 0x0000004039387824 */ /* 0x000fc600078e00ff */
[----:B------:R-:W-:Y:S04]  /*502e0*/  LDSM.16.M88.4 R48, [R4+UR5+0x5800] ;  /* 0x005800050430783b */ /* 0x000fe80008000200 */
[----:B------:R-:W-:Y:S04]  /*502f0*/  LDSM.16.M88.4 R36, [R4+UR5+0x5c00] ;  /* 0x005c00050424783b */ /* 0x000fe80008000200 */
[----:B------:R-:W-:Y:S04]  /*50300*/  LDSM.16.M88.4 R32, [R4+UR5+0x6000] ;  /* 0x006000050420783b */ /* 0x000fe80008000200 */
[----:B------:R-:W-:Y:S04]  /*50310*/  LDSM.16.M88.4 R28, [R4+UR5+0x6400] ;  /* 0x00640005041c783b */ /* 0x000fe80008000200 */
[----:B0-----:R-:W-:Y:S04]  /*50320*/  STL.64 [R1+0x130], R16 ;  /* 0x0001301001007387 */ /* 0x001fe80000100a00 */
[----:B------:R-:W-:Y:S04]  /*50330*/  STL.64 [R1+0x138], R18 ;  /* 0x0001381201007387 */ /* 0x000fe80000100a00 */
[----:B------:R-:W0:Y:S04]  /*50340*/  LDSM.16.M88.4 R16, [R4+UR5+0xc00] ;  /* 0x000c00050410783b */ /* 0x000e280008000200 */
[----:B-1----:R-:W-:Y:S04]  /*50350*/  STL.64 [R1+0x120], R24 ;  /* 0x0001201801007387 */ /* 0x002fe80000100a00 */
[----:B------:R-:W-:Y:S04]  /*50360*/  STL.64 [R1+0x128], R26 ;  /* 0x0001281a01007387 */ /* 0x000fe80000100a00 */
[----:B------:R-:W-:Y:S04]  /*50370*/  LDSM.16.M88.4 R24, [R4+UR5+0x2000] ;  /* 0x002000050418783b */ /* 0x000fe80008000200 */
[----:B--2---:R-:W-:Y:S04]  /*50380*/  STL.64 [R1+0x110], R20 ;  /* 0x0001101401007387 */ /* 0x004fe80000100a00 */
        /* <DEDUP_REMOVED lines=15> */
[----:B------:R-:W-:-:S03]  /*50480*/  MOV R0, R17 ;  /* 0x0000001100007202 */ /* 0x000fc60000000f00 */
[----:B------:R-:W0:Y:S04]  /*50490*/  LDSM.16.M88.4 R16, [R4+UR5+0x1c00] ;  /* 0x001c00050410783b */ /* 0x000e280008000200 */
[----:B------:R-:W-:Y:S04]  /*504a0*/  STL.64 [R1+0xd0], R20 ;  /* 0x0000d01401007387 */ /* 0x000fe80000100a00 */
[----:B------:R-:W-:Y:S04]  /*504b0*/  STL.64 [R1+0xd8], R22 ;  /* 0x0000d81601007387 */ /* 0x000fe80000100a00 */
[----:B------:R-:W1:Y:S04]  /*504c0*/  LDSM.16.M88.4 R20, [R4+UR5+0x2400] ;  /* 0x002400050414783b */ /* 0x000e680008000200 */
[----:B0-----:R-:W-:Y:S04]  /*504d0*/  STL.64 [R1+0xc0], R16 ;  /* 0x0000c01001007387 */ /* 0x001fe80000100a00 */
[----:B------:R-:W-:Y:S04]  /*504e0*/  STL.64 [R1+0xc8], R18 ;  /* 0x0000c81201007387 */ /* 0x000fe80000100a00 */
[----:B------:R-:W0:Y:S04]  /*504f0*/  LDSM.16.M88.4 R16, [R4+UR5+0x2800] ;  /* 0x002800050410783b */ /* 0x000e280008000200 */
[----:B------:R-:W-:Y:S04]  /*50500*/  STL.64 [R1+0xb0], R24 ;  /* 0x0000b01801007387 */ /* 0x000fe80000100a00 */
[----:B------:R-:W-:Y:S04]  /*50510*/  STL.64 [R1+0xb8], R26 ;  /* 0x0000b81a01007387 */ /* 0x000fe80000100a00 */
[----:B------:R-:W2:Y:S04]  /*50520*/  LDSM.16.M88.4 R24, [R4+UR5+0x2c00] ;  /* 0x002c00050418783b */ /* 0x000ea80008000200 */
[----:B-1----:R-:W-:Y:S04]  /*50530*/  STL.64 [R1+0xa0], R20 ;  /* 0x0000a01401007387 */ /* 0x002fe80000100a00 */
[----:B------:R-:W-:Y:S04]  /*50540*/  STL.64 [R1+0xa8], R22 ;  /* 0x0000a81601007387 */ /* 0x000fe80000100a00 */
[----:B------:R-:W1:Y:S04]  /*50550*/  LDSM.16.M88.4 R20, [R4+UR5+0x3000] ;  /* 0x003000050414783b */ /* 0x000e680008000200 */
[----:B0-----:R-:W-:Y:S04]  /*50560*/  STL.64 [R1+0x90], R16 ;  /* 0x0000901001007387 */ /* 0x001fe80000100a00 */
[----:B------:R-:W-:Y:S04]  /*50570*/  STL.64 [R1+0x98], R18 ;  /* 0x0000981201007387 */ /* 0x000fe80000100a00 */
[----:B------:R-:W0:Y:S04]  /*50580*/  LDSM.16.M88.4 R16, [R4+UR5+0x3400] ;  /* 0x003400050410783b */ /* 0x000e280008000200 */
[----:B--2---:R-:W-:Y:S04]  /*50590*/  STL.64 [R1+0x80], R24 ;  /* 0x0000801801007387 */ /* 0x004fe80000100a00 */
[----:B------:R-:W-:Y:S04]  /*505a0*/  STL.64 [R1+0x88], R26 ;  /* 0x0000881a01007387 */ /* 0x000fe80000100a00 */
[----:B------:R-:W2:Y:S04]  /*505b0*/  LDSM.16.M88.4 R24, [R4+UR5+0x3800] ;  /* 0x003800050418783b */ /* 0x000ea80008000200 */
[----:B-1----:R-:W-:Y:S04]  /*505c0*/  STL.64 [R1+0x70], R20 ;  /* 0x0000701401007387 */ /* 0x002fe80000100a00 */
[----:B------:R-:W-:Y:S04]  /*505d0*/  STL.64 [R1+0x78], R22 ;  /* 0x0000781601007387 */ /* 0x000fe80000100a00 */
[----:B------:R-:W1:Y:S01]  /*505e0*/  LDSM.16.M88.4 R20, [R4+UR5+0x3c00] ;  /* 0x003c00050414783b */ /* 0x000e620008000200 */
[----:B------:R-:W-:-:S05]  /*505f0*/  LOP3.LUT R57, R57, 0x7, RZ, 0xc0, !PT ;  /* 0x0000000739397812 */ /* 0x000fca00078ec0ff */
[----:B------:R-:W-:Y:S01]  /*50600*/  IMAD R57, R57, 0x90, RZ ;  /* 0x0000009039397824 */ /* 0x000fe200078e02ff */
[----:B0-----:R-:W-:Y:S04]  /*50610*/  STL.64 [R1+0x60], R16 ;  /* 0x0000601001007387 */ /* 0x001fe80000100a00 */
[----:B------:R-:W-:Y:S04]  /*50620*/  STL.64 [R1+0x68], R18 ;  /* 0x0000681201007387 */ /* 0x000fe80000100a00 */
[----:B------:R-:W0:Y:S01]  /*50630*/  LDSM.16.M88.4 R16, [R4+UR5+0x4000] ;  /* 0x004000050410783b */ /* 0x000e220008000200 */
[----:B------:R-:W-:-:S03]  /*50640*/  LOP3.LUT R57, R57, 0x10, R53, 0x78, !PT ;  /* 0x0000001039397812 */ /* 0x000fc600078e7835 */
[----:B--2---:R-:W-:Y:S04]  /*50650*/  STL.64 [R1+0x50], R24 ;  /* 0x0000501801007387 */ /* 0x004fe80000100a00 */
[----:B------:R-:W-:Y:S04]  /*50660*/  STL.64 [R1+0x58], R26 ;  /* 0x0000581a01007387 */ /* 0x000fe80000100a00 */
[----:B------:R-:W2:Y:S01]  /*50670*/  LDSM.16.M88.4 R24, [R4+UR5+0x4400] ;  /* 0x004400050418783b */ /* 0x000ea20008000200 */
[----:B------:R-:W-:-:S03]  /*50680*/  LOP3.LUT R57, R57, 0x400, R56, 0xf8, !PT ;  /* 0x0000040039397812 */ /* 0x000fc600078ef838 */
[----:B-1----:R-:W-:Y:S04]  /*50690*/  STL.64 [R1+0x40], R20 ;  /* 0x0000401401007387 */ /* 0x002fe80000100a00 */
[----:B------:R-:W-:Y:S04]  /*506a0*/  STL.64 [R1+0x48], R22 ;  /* 0x0000481601007387 */ /* 0x000fe80000100a00 */
[----:B------:R-:W1:Y:S04]  /*506b0*/  LDSM.16.M88.4 R20, [R4+UR5+0x4800] ;  /* 0x004800050414783b */ /* 0x000e680008000200 */
[----:B------:R-:W-:Y:S04]  /*506c0*/  LDSM.16.M88.4 R52, [R4+UR5+0x5400] ;  /* 0x005400050434783b */ /* 0x000fe80008000200 */
[----:B------:R-:W-:Y:S04]  /*506d0*/  LDSM.16.MT88.4 R40, [R57+UR5+0x9000] ;  /* 0x009000053928783b */ /* 0x000fe80008004200 */
[----:B------:R-:W3:Y:S04]  /*506e0*/  LDSM.16.M88.4 R56, [R4+UR5+0x5000] ;  /* 0x005000050438783b */ /* 0x000ee80008000200 */
        /* <DEDUP_REMOVED lines=8> */
[----:B---3--:R-:W-:Y:S04]  /*50770*/  STL.64 [R1+0x2ec8], R58 ;  /* 0x002ec83a01007387 */ /* 0x008fe80000100a00 */
[----:B------:R-:W1:Y:S04]  /*50780*/  LDSM.16.M88.4 R20, [R4+UR5+0x6c00] ;  /* 0x006c00050414783b */ /* 0x000e680008000200 */
[----:B0-----:R-:W-:Y:S04]  /*50790*/  STL.64 [R1], R16 ;  /* 0x0000001001007387 */ /* 0x001fe80000100a00 */
[----:B------:R-:W-:Y:S04]  /*507a0*/  STL.64 [R1+0x8], R18 ;  /* 0x0000081201007387 */ /* 0x000fe80000100a00 */
[----:B------:R-:W-:Y:S04]  /*507b0*/  STL.64 [R1+0x2ec0], R56 ;  /* 0x002ec03801007387 */ /* 0x000fe80000100a00 */
[----:B------:R-:W-:Y:S04]  /*507c0*/  STL.64 [R1+0x2eb8], R54 ;  /* 0x002eb83601007387 */ /* 0x000fe80000100a00 */
[----:B------:R0:W-:Y:S04]  /*507d0*/  STL.64 [R1+0x2eb0], R52 ;  /* 0x002eb03401007387 */ /* 0x0001e80000100a00 */
[----:B------:R-:W3:Y:S04]  /*507e0*/  LDSM.16.M88.4 R16, [R4+UR5+0x7000] ;  /* 0x007000050410783b */ /* 0x000ee80008000200 */
[----:B0-----:R-:W4:Y:S04]  /*507f0*/  LDL.64 R52, [R1+0x130] ;  /* 0x0001300001347983 */ /* 0x001f280000100a00 */
[----:B------:R-:W-:Y:S04]  /*50800*/  STL [R1+0x284c], R50 ;  /* 0x00284c3201007387 */ /* 0x000fe80000100800 */
[----:B------:R-:W-:Y:S04]  /*50810*/  STL [R1+0x2848], R51 ;  /* 0x0028483301007387 */ /* 0x000fe80000100800 */
[----:B------:R-:W-:Y:S04]  /*50820*/  STL.64 [R1+0x2ed0], R48 ;  /* 0x002ed03001007387 */ /* 0x000fe80000100a00 */
[----:B------:R0:W-:Y:S04]  /*50830*/  STL [R1+0x2834], R38 ;  /* 0x0028342601007387 */ /* 0x0001e80000100800 */
[----:B------:R0:W-:Y:S04]  /*50840*/  STL [R1+0x2830], R39 ;  /* 0x0028302701007387 */ /* 0x0001e80000100800 */
[----:B------:R1:W-:Y:S04]  /*50850*/  STL.64 [R1+0x2ea8], R36 ;  /* 0x002ea82401007387 */ /* 0x0003e80000100a00 */
[----:B------:R-:W4:Y:S01]  /*50860*/  LDL R47, [R1+0x223c] ;  /* 0x00223c00012f7983 */ /* 0x000f220000100800 */
[----:B------:R-:W-:-:S02]  /*50870*/  IMAD.MOV.U32 R59, RZ, RZ, R5 ;  /* 0x000000ffff3b7224 */ /* 0x000fc400078e0005 */
[----:B0-----:R-:W-:Y:S02]  /*50880*/  IMAD.MOV.U32 R38, RZ, RZ, R9 ;  /* 0x000000ffff267224 */ /* 0x001fe400078e0009 */
[----:B------:R-:W-:Y:S02]  /*50890*/  IMAD.MOV.U32 R39, RZ, RZ, R8 ;  /* 0x000000ffff277224 */ /* 0x000fe400078e0008 */
[----:B------:R-:W-:Y:S01]  /*508a0*/  LDSM.16.M88.4 R8, [R4+UR5+0x7800] ;  /* 0x007800050408783b */ /* 0x000fe20008000200 */
[----:B-1----:R-:W-:Y:S02]  /*508b0*/  IMAD.MOV.U32 R36, RZ, RZ, R13 ;  /* 0x000000ffff247224 */ /* 0x002fe400078e000d */
[----:B------:R-:W-:Y:S02]  /*508c0*/  IMAD.MOV.U32 R37, RZ, RZ, R12 ;  /* 0x000000ffff257224 */ /* 0x000fe400078e000c */
[----:B------:R-:W0:Y:S04]  /*508d0*/  LDSM.16.M88.4 R12, [R4+UR5+0x7400] ;  /* 0x00740005040c783b */ /* 0x000e280008000200 */
[----:B------:R-:W1:Y:S04]  /*508e0*/  LDSM.16.M88.4 R4, [R4+UR5+0x7c00] ;  /* 0x007c00050404783b */ /* 0x000e680008000200 */
[----:B------:R-:W-:Y:S04]  /*508f0*/  STL [R1+0x281c], R34 ;  /* 0x00281c2201007387 */ /* 0x000fe80000100800 */
[----:B------:R-:W-:Y:S04]  /*50900*/  STL [R1+0x2818], R35 ;  /* 0x0028182301007387 */ /* 0x000fe80000100800 */
[----:B------:R-:W-:Y:S04]  /*50910*/  STL.64 [R1+0x2f20], R32 ;  /* 0x002f202001007387 */ /* 0x000fe80000100a00 */
[----:B------:R-:W-:Y:S04]  /*50920*/  STL [R1+0x27f4], R30 ;  /* 0x0027f41e01007387 */ /* 0x000fe80000100800 */
[----:B------:R-:W-:Y:S04]  /*50930*/  STL [R1+0x27f0], R31 ;  /* 0x0027f01f01007387 */ /* 0x000fe80000100800 */
[----:B--2---:R-:W-:Y:S04]  /*50940*/  STL [R1+0x2e9c], R24 ;  /* 0x002e9c1801007387 */ /* 0x004fe80000100800 */
[----:B------:R-:W-:Y:S04]  /*50950*/  STL [R1+0x2e98], R25 ;  /* 0x002e981901007387 */ /* 0x000fe80000100800 */
[----:B------:R-:W-:Y:S04]  /*50960*/  STL [R1+0x2824], R26 ;  /* 0x0028241a01007387 */ /* 0x000fe80000100800 */
[----:B------:R-:W-:Y:S04]  /*50970*/  STL [R1+0x2820], R27 ;  /* 0x0028201b01007387 */ /* 0x000fe80000100800 */
[----:B------:R-:W-:Y:S04]  /*50980*/  STL [R1+0x2ea4], R20 ;  /* 0x002ea41401007387 */ /* 0x000fe80000100800 */
[----:B------:R-:W-:Y:S04]  /*50990*/  STL [R1+0x2ea0], R21 ;  /* 0x002ea01501007387 */ /* 0x000fe80000100800 */
[----:B------:R-:W-:Y:S04]  /*509a0*/  STL [R1+0x285c], R22 ;  /* 0x00285c1601007387 */ /* 0x000fe80000100800 */
[----:B------:R-:W-:Y:S04]  /*509b0*/  STL [R1+0x2858], R23 ;  /* 0x0028581701007387 */ /* 0x000fe80000100800 */
[----:B---3--:R-:W-:Y:S04]  /*509c0*/  STL [R1+0x2854], R18 ;  /* 0x0028541201007387 */ /* 0x008fe80000100800 */
[----:B------:R-:W-:Y:S04]  /*509d0*/  STL [R1+0x2850], R19 ;  /* 0x0028501301007387 */ /* 0x000fe80000100800 */
[----:B------:R-:W-:Y:S04]  /*509e0*/  STL.64 [R1+0x2ed8], R16 ;  /* 0x002ed81001007387 */ /* 0x000fe80000100a00 */
[----:B0-----:R-:W-:Y:S04]  /*509f0*/  STL [R1+0x2874], R14 ;  /* 0x0028740e01007387 */ /* 0x001fe80000100800 */
[----:B------:R-:W-:Y:S04]  /*50a00*/  STL [R1+0x2870], R15 ;  /* 0x0028700f01007387 */ /* 0x000fe80000100800 */
[----:B------:R-:W-:Y:S04]  /*50a10*/  STL.64 [R1+0x2ee0], R12 ;  /* 0x002ee00c01007387 */ /* 0x000fe80000100a00 */
[----:B------:R-:W-:Y:S04]  /*50a20*/  STL [R1+0x2880], R10 ;  /* 0x0028800a01007387 */ /* 0x000fe80000100800 */
[----:B------:R-:W-:Y:S04]  /*50a30*/  STL [R1+0x287c], R11 ;  /* 0x00287c0b01007387 */ /* 0x000fe80000100800 */
[----:B------:R-:W-:Y:S04]  /*50a40*/  STL.64 [R1+0x2ee8], R8 ;  /* 0x002ee80801007387 */ /* 0x000fe80000100a00 */
[----:B-1----:R-:W-:Y:S04]  /*50a50*/  STL [R1+0x2ba4], R6 ;  /* 0x002ba40601007387 */ /* 0x002fe80000100800 */
[----:B------:R-:W-:Y:S04]  /*50a60*/  STL [R1+0x2ba0], R7 ;  /* 0x002ba00701007387 */ /* 0x000fe80000100800 */
[----:B------:R0:W-:Y:S04]  /*50a70*/  STL.64 [R1+0x2f28], R4 ;  /* 0x002f280401007387 */ /* 0x0001e80000100a00 */
[----:B0-----:R-:W2:Y:S04]  /*50a80*/  LDL.64 R4, [R1+0x120] ;  /* 0x0001200001047983 */ /* 0x001ea80000100a00 */
[----:B------:R-:W3:Y:S04]  /*50a90*/  LDL.LU R8, [R1+0x910] ;  /* 0x0009100001087983 */ /* 0x000ee80000300800 */
[----:B------:R-:W3:Y:S04]  /*50aa0*/  LDL.LU R9, [R1+0x914] ;  /* 0x0009140001097983 */ /* 0x000ee80000300800 */
[----:B------:R-:W3:Y:S04]  /*50ab0*/  LDL.LU R10, [R1+0x918] ;  /* 0x00091800010a7983 */ /* 0x000ee80000300800 */
[----:B------:R-:W3:Y:S04]  /*50ac0*/  LDL.LU R11, [R1+0x91c] ;  /* 0x00091c00010b7983 */ /* 0x000ee80000300800 */
[----:B------:R-:W3:Y:S04]  /*50ad0*/  LDL.64 R12, [R1+0x110] ;  /* 0x00011000010c7983 */ /* 0x000ee80000100a00 */
        /* <DEDUP_REMOVED lines=8> */
[----:B----4-:R-:W0:Y:S04]  /*50b60*/  LDSM.16.MT88.4 R44, [R47+UR5+0x9000] ;  /* 0x009000052f2c783b */ /* 0x010e280008004200 */
[----:B0-----:R-:W-:Y:S04]  /*50b70*/  STL.64 [R1+0x2e50], R46 ;  /* 0x002e502e01007387 */ /* 0x001fe80000100a00 */
[----:B------:R0:W-:Y:S04]  /*50b80*/  STL.64 [R1+0x2e48], R44 ;  /* 0x002e482c01007387 */ /* 0x0001e80000100a00 */
[----:B0-----:R-:W2:Y:S04]  /*50b90*/  LDL.LU R44, [R1+0x920] ;  /* 0x00092000012c7983 */ /* 0x001ea80000300800 */
[----:B------:R-:W2:Y:S04]  /*50ba0*/  LDL.LU R45, [R1+0x924] ;  /* 0x00092400012d7983 */ /* 0x000ea80000300800 */
[----:B------:R-:W2:Y:S04]  /*50bb0*/  LDL.LU R46, [R1+0x928] ;  /* 0x00092800012e7983 */ /* 0x000ea80000300800 */
[----:B------:R-:W2:Y:S01]  /*50bc0*/  LDL.LU R47, [R1+0x92c] ;  /* 0x00092c00012f7983 */ /* 0x000ea20000300800 */
[----:B------:R-:W-:Y:S01]  /*50bd0*/  HMMA.16816.F32.BF16 R16, R40, R52, R36 ;  /* 0x000000342810723c */ /* 0x000fe20000041824 */
[----:B------:R-:W-:-:S02]  /*50be0*/  IMAD.MOV.U32 R31, RZ, RZ, R52 ;  /* 0x000000ffff1f7224 */ /* 0x000fc400078e0034 */
[----:B------:R-:W-:-:S15]  /*50bf0*/  IMAD.MOV.U32 R30, RZ, RZ, R53 ;  /* 0x000000ffff1e7224 */ /* 0x000fde00078e0035 */
[----:B------:R-:W-:Y:S01]  /*50c00*/  NOP ;  /* 0x0000000000007918 */ /* 0x000fe20000000000 */
[----:B------:R0:W-:Y:S04]  /*50c10*/  STL.64 [R1+0x930], R16 ;  /* 0x0009301001007387 */ /* 0x0001e80000100a00 */
[----:B------:R1:W-:Y:S04]  /*50c20*/  STL.64 [R1+0x938], R18 ;  /* 0x0009381201007387 */ /* 0x0003e80000100a00 */
[----:B------:R-:W4:Y:S04]  /*50c30*/  LDL.LU R36, [R1+0x8d0] ;  /* 0x0008d00001247983 */ /* 0x000f280000300800 */
[----:B------:R-:W4:Y:S04]  /*50c40*/  LDL.LU R37, [R1+0x8d4] ;  /* 0x0008d40001257983 */ /* 0x000f280000300800 */
[----:B------:R-:W4:Y:S04]  /*50c50*/  LDL.LU R38, [R1+0x8d8] ;  /* 0x0008d80001267983 */ /* 0x000f280000300800 */
[----:B------:R-:W4:Y:S04]  /*50c60*/  LDL.LU R39, [R1+0x8dc] ;  /* 0x0008dc0001277983 */ /* 0x000f280000300800 */
[----:B0-----:R-:W4:Y:S04]  /*50c70*/  LDL.LU R16, [R1+0x8e0] ;  /* 0x0008e00001107983 */ /* 0x001f280000300800 */
[----:B------:R-:W4:Y:S04]  /*50c80*/  LDL.LU R17, [R1+0x8e4] ;  /* 0x0008e40001117983 */ /* 0x000f280000300800 */
[----:B-1----:R-:W4:Y:S04]  /*50c90*/  LDL.LU R18, [R1+0x8e8] ;  /* 0x0008e80001127983 */ /* 0x002f280000300800 */
[----:B------:R-:W4:Y:S04]  /*50ca0*/  LDL.LU R19, [R1+0x8ec] ;  /* 0x0008ec0001137983 */ /* 0x000f280000300800 */
[----:B------:R-:W4:Y:S04]  /*50cb0*/  LDL.64 R52, [R1+0xd0] ;  /* 0x0000d00001347983 */ /* 0x000f280000100a00 */
[----:B------:R-:W-:Y:S04]  /*50cc0*/  STL.64 [R1+0x2ef8], R30 ;  /* 0x002ef81e01007387 */ /* 0x000fe80000100a00 */
[----:B------:R2:W-:Y:S01]  /*50cd0*/  STL.64 [R1+0x2ef0], R28 ;  /* 0x002ef01c01007387 */ /* 0x0005e20000100a00 */
[----:B------:R-:W-:Y:S01]  /*50ce0*/  MOV R32, R60 ;  /* 0x0000003c00207202 */ /* 0x000fe20000000f00 */
[----:B------:R-:W-:Y:S01]  /*50cf0*/  IMAD.MOV.U32 R33, RZ, RZ, R3 ;  /* 0x000000ffff217224 */ /* 0x000fe200078e0003 */
[----:B--2---:R-:W-:Y:S01]  /*50d00*/  HMMA.16816.F32.BF16 R28, R40, R4, R44 ;  /* 0x00000004281c723c */ /* 0x004fe2000004182c */
[----:B------:R-:W-:-:S02]  /*50d10*/  IMAD.MOV.U32 R45, RZ, RZ, R4 ;  /* 0x000000ffff2d7224 */ /* 0x000fc400078e0004 */
[----:B------:R-:W-:-:S05]  /*50d20*/  IMAD.MOV.U32 R44, RZ, RZ, R5 ;  /* 0x000000ffff2c7224 */ /* 0x000fca00078e0005 */
[----:B---3--:R-:W-:Y:S01]  /*50d30*/  HMMA.16816.F32.BF16 R4, R40, R12, R8 ;  /* 0x0000000c2804723c */ /* 0x008fe20000041808 */
[----:B------:R-:W-:-:S10]  /*50d40*/  MOV R47, R12 ;  /* 0x0000000c002f7202 */ /* 0x000fd40000000f00 */
[----:B------:R-:W-:Y:S04]  /*50d50*/  STL.64 [R1+0x920], R28 ;  /* 0x0009201c01007387 */ /* 0x000fe80000100a00 */
[----:B------:R-:W-:Y:S04]  /*50d60*/  STL.64 [R1+0x928], R30 ;  /* 0x0009281e01007387 */ /* 0x000fe80000100a00 */
[----:B------:R-:W-:Y:S04]  /*50d70*/  STL.64 [R1+0x910], R4 ;  /* 0x0009100401007387 */ /* 0x000fe80000100a00 */
[----:B------:R0:W-:Y:S01]  /*50d80*/  STL.64 [R1+0x918], R6 ;  /* 0x0009180601007387 */ /* 0x0001e20000100a00 */
[----:B------:R-:W-:Y:S01]  /*50d90*/  IMAD.MOV.U32 R46, RZ, RZ, R13 ;  /* 0x000000ffff2e7224 */ /* 0x000fe200078e000d */
[----:B0-----:R-:W-:Y:S04]  /*50da0*/  HMMA.16816.F32.BF16 R4, R40, R32, R24 ;  /* 0x000000202804723c */ /* 0x001fe80000041818 */
[----:B------:R-:W-:Y:S04]  /*50db0*/  STL.64 [R1+0x2f08], R46 ;  /* 0x002f082e01007387 */ /* 0x000fe80000100a00 */
[----:B------:R-:W-:Y:S04]  /*50dc0*/  STL.64 [R1+0x2f00], R44 ;  /* 0x002f002c01007387 */ /* 0x000fe80000100a00 */
[----:B------:R-:W2:Y:S07]  /*50dd0*/  LDL.LU R32, [R1+0x8c0] ;  /* 0x0008c00001207983 */ /* 0x000eae0000300800 */
[----:B------:R0:W-:Y:S04]  /*50de0*/  STL.64 [R1+0x900], R4 ;  /* 0x0009000401007387 */ /* 0x0001e80000100a00 */
[----:B------:R-:W-:Y:S04]  /*50df0*/  STL.64 [R1+0x908], R6 ;  /* 0x0009080601007387 */ /* 0x000fe80000100a00 */
[----:B------:R-:W2:Y:S04]  /*50e00*/  LDL.LU R33, [R1+0x8c4] ;  /* 0x0008c40001217983 */ /* 0x000ea80000300800 */
[----:B------:R-:W2:Y:S04]  /*50e10*/  LDL.LU R34, [R1+0x8c8] ;  /* 0x0008c80001227983 */ /* 0x000ea80000300800 */
[----:B------:R-:W2:Y:S04]  /*50e20*/  LDL.LU R35, [R1+0x8cc] ;  /* 0x0008cc0001237983 */ /* 0x000ea80000300800 */
[----:B0-----:R-:W2:Y:S01]  /*50e30*/  LDL.64 R4, [R1+0xc0] ;  /* 0x0000c00001047983 */ /* 0x001ea20000100a00 */
[----:B------:R-:W-:-:S02]  /*50e40*/  IMAD.MOV.U32 R56, RZ, RZ, R59 ;  /* 0x000000ffff387224 */ /* 0x000fc400078e003b */
[----:B------:R-:W-:-:S07]  /*50e50*/  IMAD.MOV.U32 R57, RZ, RZ, R61 ;  /* 0x000000ffff397224 */ /* 0x000fce00078e003d */
[----:B------:R-:W-:Y:S01]  /*50e60*/  HMMA.16816.F32.BF16 R8, R40, R56, R48 ;  /* 0x000000382808723c */ /* 0x000fe20000041830 */
[----:B------:R-:W-:Y:S02]  /*50e70*/  IMAD.MOV.U32 R20, RZ, RZ, R2 ;  /* 0x000000ffff147224 */ /* 0x000fe400078e0002 */
[----:B------:R-:W-:-:S05]  /*50e80*/  IMAD.MOV.U32 R21, RZ, RZ, R0 ;  /* 0x000000ffff157224 */ /* 0x000fca00078e0000 */
[C---:B----4-:R-:W-:Y:S08]  /*50e90*/  HMMA.16816.F32.BF16 R12, R40.reuse, R52, R36 ;  /* 0x00000034280c723c */ /* 0x050ff00000041824 */
[----:B------:R-:W-:Y:S03]  /*50ea0*/  HMMA.16816.F32.BF16 R16, R40, R20, R16 ;  /* 0x000000142810723c */ /* 0x000fe60000041810 */
[----:B------:R0:W-:Y:S04]  /*50eb0*/  STL.64 [R1+0x8f0], R8 ;  /* 0x0008f00801007387 */ /* 0x0001e80000100a00 */
[----:B------:R1:W-:Y:S04]  /*50ec0*/  STL [R1+0x8f8], R10 ;  /* 0x0008f80a01007387 */ /* 0x0003e80000100800 */
[----:B------:R-:W3:Y:S04]  /*50ed0*/  LDL.LU R44, [R1+0x8b0] ;  /* 0x0008b000012c7983 */ /* 0x000ee80000300800 */
[----:B------:R-:W3:Y:S04]  /*50ee0*/  LDL.LU R45, [R1+0x8b4] ;  /* 0x0008b400012d7983 */ /* 0x000ee80000300800 */
[----:B------:R-:W3:Y:S04]  /*50ef0*/  LDL.LU R46, [R1+0x8b8] ;  /* 0x0008b800012e7983 */ /* 0x000ee80000300800 */
[----:B------:R-:W3:Y:S01]  /*50f00*/  LDL.LU R47, [R1+0x8bc] ;  /* 0x0008bc00012f7983 */ /* 0x000ee20000300800 */
[----:B------:R-:W-:-:S03]  /*50f10*/  IMAD.MOV.U32 R27, RZ, RZ, R11 ;  /* 0x000000ffff1b7224 */ /* 0x000fc600078e000b */
[----:B0-----:R-:W4:Y:S04]  /*50f20*/  LDL.LU R8, [R1+0x8a0] ;  /* 0x0008a00001087983 */ /* 0x001f280000300800 */
[----:B------:R-:W4:Y:S04]  /*50f30*/  LDL.LU R9, [R1+0x8a4] ;  /* 0x0008a40001097983 */ /* 0x000f280000300800 */
[----:B-1----:R-:W4:Y:S04]  /*50f40*/  LDL.LU R10, [R1+0x8a8] ;  /* 0x0008a800010a7983 */ /* 0x002f280000300800 */
[----:B------:R-:W4:Y:S04]  /*50f50*/  LDL.LU R11, [R1+0x8ac] ;  /* 0x0008ac00010b7983 */ /* 0x000f280000300800 */
[----:B------:R-:W4:Y:S04]  /*50f60*/  LDL.64 R28, [R1+0xa0] ;  /* 0x0000a000011c7983 */ /* 0x000f280000100a00 */
[----:B------:R-:W3:Y:S04]  /*50f70*/  LDL.LU R48, [R1+0x890] ;  /* 0x0008900001307983 */ /* 0x000ee80000300800 */
[----:B------:R-:W3:Y:S04]  /*50f80*/  LDL.LU R49, [R1+0x894] ;  /* 0x0008940001317983 */ /* 0x000ee80000300800 */
[----:B------:R-:W3:Y:S04]  /*50f90*/  LDL.LU R50, [R1+0x898] ;  /* 0x0008980001327983 */ /* 0x000ee80000300800 */
[----:B------:R-:W3:Y:S04]  /*50fa0*/  LDL.LU R51, [R1+0x89c] ;  /* 0x00089c0001337983 */ /* 0x000ee80000300800 */
[----:B------:R-:W3:Y:S04]  /*50fb0*/  LDL.64 R56, [R1+0x90] ;  /* 0x0000900001387983 */ /* 0x000ee80000100a00 */
[----:B------:R-:W-:Y:S04]  /*50fc0*/  STL [R1+0x2948], R27 ;  /* 0x0029481b01007387 */ /* 0x000fe80000100800 */
[----:B------:R-:W-:Y:S04]  /*50fd0*/  STL.64 [R1+0x8e0], R16 ;  /* 0x0008e01001007387 */ /* 0x000fe80000100a00 */
[----:B------:R-:W-:Y:S04]  /*50fe0*/  STL.64 [R1+0x8e8], R18 ;  /* 0x0008e81201007387 */ /* 0x000fe80000100a00 */
[----:B------:R0:W-:Y:S04]  /*50ff0*/  STL.64 [R1+0x8d0], R12 ;  /* 0x0008d00c01007387 */ /* 0x0001e80000100a00 */
[----:B------:R1:W-:Y:S01]  /*51000*/  STL.64 [R1+0x8d8], R14 ;  /* 0x0008d80e01007387 */ /* 0x0003e20000100a00 */
[----:B------:R-:W-:-:S02]  /*51010*/  IMAD.MOV.U32 R24, RZ, RZ, R52 ;  /* 0x000000ffff187224 */ /* 0x000fc400078e0034 */
[----:B------:R-:W-:Y:S01]  /*51020*/  IMAD.MOV.U32 R25, RZ, RZ, R53 ;  /* 0x000000ffff197224 */ /* 0x000fe200078e0035 */
[----:B0-----:R-:W3:Y:S04]  /*51030*/  LDL.LU R12, [R1+0x880] ;  /* 0x00088000010c7983 */ /* 0x001ee80000300800 */
[----:B------:R-:W3:Y:S04]  /*51040*/  LDL.LU R13, [R1+0x884] ;  /* 0x00088400010d7983 */ /* 0x000ee80000300800 */
[----:B-1----:R-:W3:Y:S04]  /*51050*/  LDL.LU R14, [R1+0x888] ;  /* 0x00088800010e7983 */ /* 0x002ee80000300800 */
[----:B------:R-:W3:Y:S04]  /*51060*/  LDL.LU R15, [R1+0x88c] ;  /* 0x00088c00010f7983 */ /* 0x000ee80000300800 */
[----:B------:R-:W3:Y:S04]  /*51070*/  LDL.64 R16, [R1+0x80] ;  /* 0x0000800001107983 */ /* 0x000ee80000100a00 */
[----:B------:R-:W3:Y:S04]  /*51080*/  LDL.LU R36, [R1+0x870] ;  /* 0x0008700001247983 */ /* 0x000ee80000300800 */
[----:B------:R-:W3:Y:S04]  /*51090*/  LDL.LU R37, [R1+0x874] ;  /* 0x0008740001257983 */ /* 0x000ee80000300800 */
[----:B------:R-:W3:Y:S04]  /*510a0*/  LDL.LU R38, [R1+0x878] ;  /* 0x0008780001267983 */ /* 0x000ee80000300800 */
[----:B------:R-:W3:Y:S04]  /*510b0*/  LDL.LU R39, [R1+0x87c] ;  /* 0x00087c0001277983 */ /* 0x000ee80000300800 */
[----:B------:R-:W3:Y:S01]  /*510c0*/  LDL.64 R52, [R1+0x70] ;  /* 0x0000700001347983 */ /* 0x000ee20000100a00 */
[----:B--2---:R-:W-:Y:S01]  /*510d0*/  HMMA.16816.F32.BF16 R32, R40, R4, R32 ;  /* 0x000000042820723c */ /* 0x004fe20000041820 */
[----:B------:R-:W-:-:S02]  /*510e0*/  IMAD.MOV.U32 R20, RZ, RZ, R4 ;  /* 0x000000ffff147224 */ /* 0x000fc400078e0004 */
[----:B------:R-:W-:Y:S02]  /*510f0*/  IMAD.MOV.U32 R21, RZ, RZ, R5 ;  /* 0x000000ffff157224 */ /* 0x000fe400078e0005 */
[----:B------:R-:W2:-:S14]  /*51100*/  LDL.LU.64 R4, [R1+0x2f28] ;  /* 0x002f280001047983 */ /* 0x000e9c0000300a00 */
[----:B------:R0:W-:Y:S04]  /*51110*/  STL.64 [R1+0x8c0], R32 ;  /* 0x0008c02001007387 */ /* 0x0001e80000100a00 */
[----:B------:R-:W-:Y:S04]  /*51120*/  STL [R1+0x8c8], R34 ;  /* 0x0008c82201007387 */ /* 0x000fe80000100800 */
[----:B0-----:R-:W2:Y:S04]  /*51130*/  LDL.LU.64 R32, [R1+0x2f20] ;  /* 0x002f200001207983 */ /* 0x001ea80000300a00 */
[----:B------:R0:W-:Y:S04]  /*51140*/  STL.64 [R1+0x2f10], R20 ;  /* 0x002f101401007387 */ /* 0x0001e80000100a00 */
[----:B0-----:R-:W2:Y:S01]  /*51150*/  LDL.64 R20, [R1+0xb0] ;  /* 0x0000b00001147983 */ /* 0x001ea20000100a00 */
[----:B----4-:R-:W-:Y:S01]  /*51160*/  HMMA.16816.F32.BF16 R8, R40, R28, R8 ;  /* 0x0000001c2808723c */ /* 0x010fe20000041808 */
[----:B------:R-:W-:-:S05]  /*51170*/  IMAD.MOV.U32 R27, RZ, RZ, R35 ;  /* 0x000000ffff1b7224 */ /* 0x000fca00078e0023 */
[----:B------:R0:W-:-:S13]  /*51180*/  STL [R1+0x294c], R27 ;  /* 0x00294c1b01007387 */ /* 0x0001da0000100800 */
[----:B0-----:R-:W-:Y:S02]  /*51190*/  IMAD.MOV.U32 R27, RZ, RZ, R11 ;  /* 0x000000ffff1b7224 */ /* 0x001fe400078e000b */
[----:B---3--:R-:W-:Y:S02]  /*511a0*/  IMAD.MOV.U32 R7, RZ, RZ, R57 ;  /* 0x000000ffff077224 */ /* 0x008fe400078e0039 */
[----:B------:R-:W-:Y:S02]  /*511b0*/  IMAD.MOV.U32 R26, RZ, RZ, R56 ;  /* 0x000000ffff1a7224 */ /* 0x000fe400078e0038 */
[----:B------:R-:W-:Y:S02]  /*511c0*/  IMAD.MOV.U32 R60, RZ, RZ, R17 ;  /* 0x000000ffff3c7224 */ /* 0x000fe400078e0011 */
[----:B------:R-:W-:Y:S01]  /*511d0*/  IMAD.MOV.U32 R61, RZ, RZ, R16 ;  /* 0x000000ffff3d7224 */ /* 0x000fe200078e0010 */
[----:B--2---:R-:W-:Y:S01]  /*511e0*/  HMMA.16816.F32.BF16 R44, R40, R20, R44 ;  /* 0x00000014282c723c */ /* 0x004fe2000004182c */
[----:B------:R-:W-:-:S15]  /*511f0*/  MOV R35, R21 ;  /* 0x0000001500237202 */ /* 0x000fde0000000f00 */
[----:B------:R-:W-:-:S03]  /*51200*/  NOP ;  /* 0x0000000000007918 */ /* 0x000fc60000000000 */
[----:B------:R-:W-:Y:S01]  /*51210*/  IMAD.MOV.U32 R34, RZ, RZ, R47 ;  /* 0x000000ffff227224 */ /* 0x000fe200078e002f */
[----:B------:R-:W-:Y:S04]  /*51220*/  STL.64 [R1+0x8b0], R44 ;  /* 0x0008b02c01007387 */ /* 0x000fe80000100a00 */
[----:B------:R-:W-:Y:S04]  /*51230*/  STL [R1+0x8b8], R46 ;  /* 0x0008b82e01007387 */ /* 0x000fe80000100800 */
[----:B------:R-:W-:Y:S04]  /*51240*/  STL [R1+0x2dd0], R35 ;  /* 0x002dd02301007387 */ /* 0x000fe80000100800 */
[----:B------:R-:W-:Y:S04]  /*51250*/  STL [R1+0x2bd8], R34 ;  /* 0x002bd82201007387 */ /* 0x000fe80000100800 */
[----:B------:R-:W-:Y:S04]  /*51260*/  STL.64 [R1+0x8a0], R8 ;  /* 0x0008a00801007387 */ /* 0x000fe80000100a00 */
[----:B------:R0:W-:Y:S02]  /*51270*/  STL [R1+0x8a8], R10 ;  /* 0x0008a80a01007387 */ /* 0x0001e40000100800 */
[----:B0-----:R-:W-:Y:S01]  /*51280*/  HMMA.16816.F32.BF16 R8, R40, R56, R48 ;  /* 0x000000382808723c */ /* 0x001fe20000041830 */
[----:B------:R-:W-:Y:S01]  /*51290*/  IMAD.MOV.U32 R34, RZ, RZ, R29 ;  /* 0x000000ffff227224 */ /* 0x000fe200078e001d */
[----:B------:R-:W-:Y:S04]  /*512a0*/  STL [R1+0x2dd8], R27 ;  /* 0x002dd81b01007387 */ /* 0x000fe80000100800 */
[----:B------:R-:W-:-:S13]  /*512b0*/  STL [R1+0x2dd4], R34 ;  /* 0x002dd42201007387 */ /* 0x000fda0000100800 */
[----:B------:R-:W-:Y:S04]  /*512c0*/  STL.64 [R1+0x890], R8 ;  /* 0x0008900801007387 */ /* 0x000fe80000100a00 */
[----:B------:R0:W-:Y:S04]  /*512d0*/  STL.64 [R1+0x898], R10 ;  /* 0x0008980a01007387 */ /* 0x0001e80000100a00 */
[----:B------:R-:W2:Y:S04]  /*512e0*/  LDL.LU R48, [R1+0x860] ;  /* 0x0008600001307983 */ /* 0x000ea80000300800 */
[----:B------:R-:W2:Y:S04]  /*512f0*/  LDL.LU R49, [R1+0x864] ;  /* 0x0008640001317983 */ /* 0x000ea80000300800 */
[----:B------:R-:W2:Y:S04]  /*51300*/  LDL.LU R50, [R1+0x868] ;  /* 0x0008680001327983 */ /* 0x000ea80000300800 */
[----:B------:R-:W2:Y:S04]  /*51310*/  LDL.LU R51, [R1+0x86c] ;  /* 0x00086c0001337983 */ /* 0x000ea80000300800 */
[----:B------:R-:W2:Y:S01]  /*51320*/  LDL.64 R56, [R1+0x60] ;  /* 0x0000600001387983 */ /* 0x000ea20000100a00 */
[C---:B0-----:R-:W-:Y:S03]  /*51330*/  HMMA.16816.F32.BF16 R8, R40.reuse, R16, R12 ;  /* 0x000000102808723c */ /* 0x041fe6000004180c */
[----:B------:R-:W-:Y:S04]  /*51340*/  STL [R1+0x2de0], R7 ;  /* 0x002de00701007387 */ /* 0x000fe80000100800 */
[----:B------:R-:W-:Y:S04]  /*51350*/  STL [R1+0x2ddc], R26 ;  /* 0x002ddc1a01007387 */ /* 0x000fe80000100800 */
[----:B------:R-:W-:Y:S08]  /*51360*/  STL.64 [R1+0x2f18], R24 ;  /* 0x002f181801007387 */ /* 0x000ff00000100a00 */
[----:B------:R-:W-:Y:S04]  /*51370*/  STL.64 [R1+0x880], R8 ;  /* 0x0008800801007387 */ /* 0x000fe80000100a00 */
[----:B------:R0:W-:Y:S02]  /*51380*/  STL.64 [R1+0x888], R10 ;  /* 0x0008880a01007387 */ /* 0x0001e40000100a00 */
[----:B0-----:R-:W-:Y:S02]  /*51390*/  HMMA.16816.F32.BF16 R8, R40, R52, R36 ;  /* 0x000000342808723c */ /* 0x001fe40000041824 */
[----:B------:R-:W-:Y:S04]  /*513a0*/  STL [R1+0x2de8], R60 ;  /* 0x002de83c01007387 */ /* 0x000fe80000100800 */
[----:B------:R-:W-:Y:S01]  /*513b0*/  STL [R1+0x2de4], R61 ;  /* 0x002de43d01007387 */ /* 0x000fe20000100800 */
[----:B------:R-:W-:Y:S01]  /*513c0*/  MOV R34, R52 ;  /* 0x0000003400227202 */ /* 0x000fe20000000f00 */
[----:B------:R-:W-:-:S11]  /*513d0*/  IMAD.MOV.U32 R35, RZ, RZ, R53 ;  /* 0x000000ffff237224 */ /* 0x000fd600078e0035 */
[----:B------:R0:W-:Y:S04]  /*513e0*/  STL.64 [R1+0x870], R8 ;  /* 0x0008700801007387 */ /* 0x0001e80000100a00 */
[----:B------:R-:W-:Y:S04]  /*513f0*/  STL.64 [R1+0x878], R10 ;  /* 0x0008780a01007387 */ /* 0x000fe80000100a00 */
[----:B------:R-:W3:Y:S04]  /*51400*/  LDL.LU R24, [R1+0x850] ;  /* 0x0008500001187983 */ /* 0x000ee80000300800 */
[----:B------:R-:W3:Y:S04]  /*51410*/  LDL.LU R25, [R1+0x854] ;  /* 0x0008540001197983 */ /* 0x000ee80000300800 */
[----:B------:R-:W3:Y:S04]  /*51420*/  LDL.LU R26, [R1+0x858] ;  /* 0x00085800011a7983 */ /* 0x000ee80000300800 */
[----:B------:R-:W3:Y:S04]  /*51430*/  LDL.LU R27, [R1+0x85c] ;  /* 0x00085c00011b7983 */ /* 0x000ee80000300800 */
[----:B------:R-:W3:Y:S04]  /*51440*/  LDL.64 R52, [R1+0x50] ;  /* 0x0000500001347983 */ /* 0x000ee80000100a00 */
        /* <DEDUP_REMOVED lines=8> */
[----:B------:R-:W4:Y:S04]  /*514d0*/  LDL.64 R44, [R1+0x40] ;  /* 0x00004000012c7983 */ /* 0x000f280000100a00 */
[----:B0-----:R-:W4:Y:S04]  /*514e0*/  LDL.64 R8, [R1+0x30] ;  /* 0x0000300001087983 */ /* 0x001f280000100a00 */
[----:B------:R-:W4:Y:S04]  /*514f0*/  LDL.LU R12, [R1+0x820] ;  /* 0x00082000010c7983 */ /* 0x000f280000300800 */
[----:B------:R-:W4:Y:S04]  /*51500*/  LDL.LU R13, [R1+0x824] ;  /* 0x00082400010d7983 */ /* 0x000f280000300800 */
[----:B------:R-:W4:Y:S04]  /*51510*/  LDL.LU R14, [R1+0x828] ;  /* 0x00082800010e7983 */ /* 0x000f280000300800 */
[----:B------:R-:W4:Y:S04]  /*51520*/  LDL.LU R15, [R1+0x82c] ;  /* 0x00082c00010f7983 */ /* 0x000f280000300800 */
[----:B------:R-:W4:Y:S04]  /*51530*/  LDL.64 R36, [R1+0x20] ;  /* 0x0000200001247983 */ /* 0x000f280000100a00 */
[----:B------:R-:W-:Y:S04]  /*51540*/  STL [R1+0x2df0], R35 ;  /* 0x002df02301007387 */ /* 0x000fe80000100800 */
[----:B------:R-:W-:Y:S01]  /*51550*/  STL [R1+0x2dec], R34 ;  /* 0x002dec2201007387 */ /* 0x000fe20000100800 */
[----:B--2---:R-:W-:Y:S01]  /*51560*/  HMMA.16816.F32.BF16 R16, R40, R56, R48 ;  /* 0x000000382810723c */ /* 0x004fe20000041830 */
[----:B------:R-:W-:-:S02]  /*51570*/  IMAD.MOV.U32 R6, RZ, RZ, R56 ;  /* 0x000000ffff067224 */ /* 0x000fc400078e0038 */
[----:B------:R-:W-:-:S15]  /*51580*/  IMAD.MOV.U32 R3, RZ, RZ, R57 ;  /* 0x000000ffff037224 */ /* 0x000fde00078e0039 */
[----:B------:R-:W-:Y:S01]  /*51590*/  NOP ;  /* 0x0000000000007918 */ /* 0x000fe20000000000 */
[----:B------:R0:W-:Y:S04]  /*515a0*/  STL.64 [R1+0x860], R16 ;  /* 0x0008601001007387 */ /* 0x0001e80000100a00 */
[----:B------:R-:W-:Y:S04]  /*515b0*/  STL.64 [R1+0x868], R18 ;  /* 0x0008681201007387 */ /* 0x000fe80000100a00 */
[----:B------:R-:W2:Y:S04]  /*515c0*/  LDL.LU R48, [R1+0x810] ;  /* 0x0008100001307983 */ /* 0x000ea80000300800 */
[----:B------:R-:W2:Y:S04]  /*515d0*/  LDL.LU R49, [R1+0x814] ;  /* 0x0008140001317983 */ /* 0x000ea80000300800 */
[----:B------:R-:W2:Y:S04]  /*515e0*/  LDL.LU R50, [R1+0x818] ;  /* 0x0008180001327983 */ /* 0x000ea80000300800 */
[----:B------:R-:W2:Y:S04]  /*515f0*/  LDL.LU R51, [R1+0x81c] ;  /* 0x00081c0001337983 */ /* 0x000ea80000300800 */
[----:B0-----:R-:W2:Y:S04]  /*51600*/  LDL.64 R16, [R1+0x10] ;  /* 0x0000100001107983 */ /* 0x001ea80000100a00 */
[----:B------:R-:W2:Y:S04]  /*51610*/  LDL.LU R56, [R1+0x800] ;  /* 0x0008000001387983 */ /* 0x000ea80000300800 */
[----:B------:R-:W2:Y:S04]  /*51620*/  LDL.LU R57, [R1+0x804] ;  /* 0x0008040001397983 */ /* 0x000ea80000300800 */
[----:B------:R-:W2:Y:S04]  /*51630*/  LDL.LU R58, [R1+0x808] ;  /* 0x00080800013a7983 */ /* 0x000ea80000300800 */
[----:B------:R-:W2:Y:S04]  /*51640*/  LDL.LU R59, [R1+0x80c] ;  /* 0x00080c00013b7983 */ /* 0x000ea80000300800 */
[----:B------:R-:W-:Y:S04]  /*51650*/  STL [R1+0x2df8], R3 ;  /* 0x002df80301007387 */ /* 0x000fe80000100800 */
[----:B------:R-:W-:Y:S01]  /*51660*/  STL [R1+0x2df4], R6 ;  /* 0x002df40601007387 */ /* 0x000fe20000100800 */
[C---:B---3--:R-:W-:Y:S08]  /*51670*/  HMMA.16816.F32.BF16 R24, R40.reuse, R52, R24 ;  /* 0x000000342818723c */ /* 0x048ff00000041818 */
[C---:B----4-:R-:W-:Y:S08]  /*51680*/  HMMA.16816.F32.BF16 R20, R40.reuse, R44, R20 ;  /* 0x0000002c2814723c */ /* 0x050ff00000041814 */
[C---:B------:R-:W-:Y:S08]  /*51690*/  HMMA.16816.F32.BF16 R28, R40.reuse, R8, R28 ;  /* 0x00000008281c723c */ /* 0x040ff0000004181c */
[----:B------:R-:W-:Y:S01]  /*516a0*/  HMMA.16816.F32.BF16 R12, R40, R36, R12 ;  /* 0x00000024280c723c */ /* 0x000fe2000004180c */
[----:B------:R0:W-:Y:S04]  /*516b0*/  STL.64 [R1+0x850], R24 ;  /* 0x0008501801007387 */ /* 0x0001e80000100a00 */
[----:B------:R1:W-:Y:S01]  /*516c0*/  STL.64 [R1+0x858], R26 ;  /* 0x0008581a01007387 */ /* 0x0003e20000100a00 */
[----:B------:R-:W-:-:S02]  /*516d0*/  IMAD.MOV.U32 R61, RZ, RZ, R44 ;  /* 0x000000ffff3d7224 */ /* 0x000fc400078e002c */
[----:B------:R-:W-:Y:S01]  /*516e0*/  IMAD.MOV.U32 R7, RZ, RZ, R45 ;  /* 0x000000ffff077224 */ /* 0x000fe200078e002d */
[----:B0-----:R-:W3:Y:S01]  /*516f0*/  LDL.LU.64 R24, [R1+0x2f18] ;  /* 0x002f180001187983 */ /* 0x001ee20000300a00 */
[----:B-1----:R-:W-:Y:S02]  /*51700*/  IMAD.MOV.U32 R26, RZ, RZ, R52 ;  /* 0x000000ffff1a7224 */ /* 0x002fe400078e0034 */
[----:B------:R-:W-:Y:S01]  /*51710*/  IMAD.MOV.U32 R27, RZ, RZ, R53 ;  /* 0x000000ffff1b7224 */ /* 0x000fe200078e0035 */
[----:B------:R-:W4:Y:S04]  /*51720*/  LDL.LU R52, [R1+0x7f0] ;  /* 0x0007f00001347983 */ /* 0x000f280000300800 */
[----:B------:R-:W4:Y:S04]  /*51730*/  LDL.LU R53, [R1+0x7f4] ;  /* 0x0007f40001357983 */ /* 0x000f280000300800 */
[----:B------:R-:W4:Y:S04]  /*51740*/  LDL.LU R54, [R1+0x7f8] ;  /* 0x0007f80001367983 */ /* 0x000f280000300800 */
[----:B------:R-:W4:Y:S04]  /*51750*/  LDL.LU R55, [R1+0x7fc] ;  /* 0x0007fc0001377983 */ /* 0x000f280000300800 */
[----:B------:R-:W-:Y:S04]  /*51760*/  STL [R1+0x2dfc], R26 ;  /* 0x002dfc1a01007387 */ /* 0x000fe80000100800 */
[----:B------:R0:W-:Y:S04]  /*51770*/  STL.64 [R1+0x840], R20 ;  /* 0x0008401401007387 */ /* 0x0001e80000100a00 */
[----:B------:R-:W-:Y:S01]  /*51780*/  STL.64 [R1+0x848], R22 ;  /* 0x0008481601007387 */ /* 0x000fe20000100a00 */
[----:B------:R-:W-:Y:S01]  /*51790*/  MOV R34, R8 ;  /* 0x0000000800227202 */ /* 0x000fe20000000f00 */
[----:B------:R-:W-:-:S02]  /*517a0*/  IMAD.MOV.U32 R60, RZ, RZ, R9 ;  /* 0x000000ffff3c7224 */ /* 0x000fc400078e0009 */
[----:B0-----:R-:W3:Y:S04]  /*517b0*/  LDL.LU.64 R20, [R1+0x2f10] ;  /* 0x002f100001147983 */ /* 0x001ee80000300a00 */
[----:B------:R-:W3:Y:S04]  /*517c0*/  LDL.LU.64 R46, [R1+0x2f08] ;  /* 0x002f0800012e7983 */ /* 0x000ee80000300a00 */
[----:B------:R-:W3:Y:S04]  /*517d0*/  LDL.LU.64 R44, [R1+0x2f00] ;  /* 0x002f0000012c7983 */ /* 0x000ee80000300a00 */
[----:B------:R-:W-:Y:S04]  /*517e0*/  STL.64 [R1+0x830], R28 ;  /* 0x0008301c01007387 */ /* 0x000fe80000100a00 */
[----:B------:R0:W-:Y:S01]  /*517f0*/  STL.64 [R1+0x838], R30 ;  /* 0x0008381e01007387 */ /* 0x0001e20000100a00 */
[----:B------:R-:W-:-:S02]  /*51800*/  IMAD.MOV.U32 R6, RZ, RZ, R36 ;  /* 0x000000ffff067224 */ /* 0x000fc400078e0024 */
[----:B------:R-:W-:Y:S01]  /*51810*/  IMAD.MOV.U32 R35, RZ, RZ, R37 ;  /* 0x000000ffff237224 */ /* 0x000fe200078e0025 */
[----:B0-----:R-:W3:Y:S04]  /*51820*/  LDL.LU.64 R30, [R1+0x2ef8] ;  /* 0x002ef800011e7983 */ /* 0x001ee80000300a00 */
[----:B------:R-:W3:Y:S04]  /*51830*/  LDL.LU.64 R28, [R1+0x2ef0] ;  /* 0x002ef000011c7983 */ /* 0x000ee80000300a00 */
[----:B------:R-:W3:Y:S04]  /*51840*/  LDL.LU.64 R8, [R1+0x2ee8] ;  /* 0x002ee80001087983 */ /* 0x000ee80000300a00 */
[----:B------:R0:W-:Y:S04]  /*51850*/  STL.64 [R1+0x820], R12 ;  /* 0x0008200c01007387 */ /* 0x0001e80000100a00 */
[----:B------:R-:W-:Y:S04]  /*51860*/  STL.64 [R1+0x828], R14 ;  /* 0x0008280e01007387 */ /* 0x000fe80000100a00 */
[----:B0-----:R-:W3:Y:S04]  /*51870*/  LDL.LU.64 R12, [R1+0x2ee0] ;  /* 0x002ee000010c7983 */ /* 0x001ee80000300a00 */
[----:B------:R-:W3:Y:S04]  /*51880*/  LDL.LU R36, [R1+0x7d0] ;  /* 0x0007d00001247983 */ /* 0x000ee80000300800 */
[----:B------:R-:W3:Y:S04]  /*51890*/  LDL.LU R37, [R1+0x7d4] ;  /* 0x0007d40001257983 */ /* 0x000ee80000300800 */
[----:B------:R-:W3:Y:S04]  /*518a0*/  LDL.LU R38, [R1+0x7d8] ;  /* 0x0007d80001267983 */ /* 0x000ee80000300800 */
[----:B------:R-:W3:Y:S04]  /*518b0*/  LDL.LU R39, [R1+0x7dc] ;  /* 0x0007dc0001277983 */ /* 0x000ee80000300800 */
[----:B------:R-:W-:Y:S04]  /*518c0*/  STL.64 [R1+0x2e60], R6 ;  /* 0x002e600601007387 */ /* 0x000fe80000100a00 */
[----:B------:R0:W-:Y:S04]  /*518d0*/  STL.64 [R1+0x2e58], R4 ;  /* 0x002e580401007387 */ /* 0x0001e80000100a00 */
[----:B0-----:R-:W3:Y:S01]  /*518e0*/  LDL.64 R4, [R1] ;  /* 0x0000000001047983 */ /* 0x001ee20000100a00 */
[----:B--2---:R-:W-:Y:S01]  /*518f0*/  HMMA.16816.F32.BF16 R48, R40, R16, R48 ;  /* 0x000000102830723c */ /* 0x004fe20000041830 */
[----:B------:R-:W-:-:S02]  /*51900*/  IMAD.MOV.U32 R26, RZ, RZ, R16 ;  /* 0x000000ffff1a7224 */ /* 0x000fc400078e0010 */
[----:B------:R-:W-:Y:S02]  /*51910*/  IMAD.MOV.U32 R3, RZ, RZ, R17 ;  /* 0x000000ffff037224 */ /* 0x000fe400078e0011 */
[----:B------:R-:W2:-:S14]  /*51920*/  LDL.LU.64 R16, [R1+0x2ed8] ;  /* 0x002ed80001107983 */ /* 0x000e9c0000300a00 */
[----:B------:R-:W-:Y:S02]  /*51930*/  IMAD.MOV.U32 R15, RZ, RZ, R51 ;  /* 0x000000ffff0f7224 */ /* 0x000fe400078e0033 */
[----:B------:R-:W-:Y:S01]  /*51940*/  IMAD.MOV.U32 R14, RZ, RZ, R50 ;  /* 0x000000ffff0e7224 */ /* 0x000fe200078e0032 */
[----:B------:R0:W-:Y:S04]  /*51950*/  STL.64 [R1+0x810], R48 ;  /* 0x0008103001007387 */ /* 0x0001e80000100a00 */
[----:B0-----:R-:W2:Y:S04]  /*51960*/  LDL.LU.64 R48, [R1+0x2ed0] ;  /* 0x002ed00001307983 */ /* 0x001ea80000300a00 */
[----:B------:R-:W-:Y:S04]  /*51970*/  STL [R1+0x2884], R15 ;  /* 0x0028840f01007387 */ /* 0x000fe80000100800 */
[----:B------:R-:W-:Y:S01]  /*51980*/  STL [R1+0x2878], R14 ;  /* 0x0028780e01007387 */ /* 0x000fe20000100800 */
[----:B---3--:R-:W-:-:S15]  /*51990*/  HMMA.16816.F32.BF16 R56, R40, R4, R56 ;  /* 0x000000042838723c */ /* 0x008fde0000041838 */
[----:B------:R-:W-:-:S04]  /*519a0*/  NOP ;  /* 0x0000000000007918 */ /* 0x000fc80000000000 */
[----:B------:R-:W-:Y:S04]  /*519b0*/  STL.64 [R1+0x800], R56 ;  /* 0x0008003801007387 */ /* 0x000fe80000100a00 */
[----:B------:R0:W-:Y:S04]  /*519c0*/  STL.64 [R1+0x808], R58 ;  /* 0x0008083a01007387 */ /* 0x0001e80000100a00 */
[----:B0-----:R-:W3:Y:S04]  /*519d0*/  LDL.LU.64 R58, [R1+0x2ec8] ;  /* 0x002ec800013a7983 */ /* 0x001ee80000300a00 */
[----:B------:R-:W4:Y:S01]  /*519e0*/  LDL.LU.64 R56, [R1+0x2ec0] ;  /* 0x002ec00001387983 */ /* 0x000f220000300a00 */
[----:B------:R-:W-:Y:S01]  /*519f0*/  MOV R2, R4 ;  /* 0x0000000400027202 */ /* 0x000fe20000000f00 */
[----:B------:R-:W-:-:S02]  /*51a00*/  IMAD.MOV.U32 R0, RZ, RZ, R5 ;  /* 0x000000ffff007224 */ /* 0x000fc400078e0005 */
[----:B------:R-:W2:Y:S04]  /*51a10*/  LDL.LU R4, [R1+0x7c0] ;  /* 0x0007c00001047983 */ /* 0x000ea80000300800 */
[----:B------:R-:W2:Y:S04]  /*51a20*/  LDL.LU R5, [R1+0x7c4] ;  /* 0x0007c40001057983 */ /* 0x000ea80000300800 */
[----:B------:R-:W2:Y:S04]  /*51a30*/  LDL.LU R6, [R1+0x7c8] ;  /* 0x0007c80001067983 */ /* 0x000ea80000300800 */
[----:B------:R-:W2:Y:S01]  /*51a40*/  LDL.LU R7, [R1+0x7cc] ;  /* 0x0007cc0001077983 */ /* 0x000ea20000300800 */
[----:B----4-:R-:W-:-:S15]  /*51a50*/  HMMA.16816.F32.BF16 R52, R40, R56, R52 ;  /* 0x000000382834723c */ /* 0x010fde0000041834 */
[----:B------:R-:W-:-:S04]  /*51a60*/  NOP ;  /* 0x0000000000007918 */ /* 0x000fc80000000000 */
[----:B------:R-:W-:Y:S02]  /*51a70*/  IMAD.MOV.U32 R50, RZ, RZ, R54 ;  /* 0x000000ffff327224 */ /* 0x000fe400078e0036 */
[----:B------:R-:W-:Y:S02]  /*51a80*/  IMAD.MOV.U32 R51, RZ, RZ, R55 ;  /* 0x000000ffff337224 */ /* 0x000fe400078e0037 */
[----:B------:R-:W-:Y:S02]  /*51a90*/  IMAD.MOV.U32 R18, RZ, RZ, R52 ;  /* 0x000000ffff127224 */ /* 0x000fe400078e0034 */
[----:B------:R-:W-:Y:S01]  /*51aa0*/  IMAD.MOV.U32 R19, RZ, RZ, R53 ;  /* 0x000000ffff137224 */ /* 0x000fe200078e0035 */
[----:B------:R-:W4:Y:S04]  /*51ab0*/  LDL.LU.64 R54, [R1+0x2eb8] ;  /* 0x002eb80001367983 */ /* 0x000f280000300a00 */
[----:B------:R-:W4:Y:S04]  /*51ac0*/  LDL.LU.64 R52, [R1+0x2eb0] ;  /* 0x002eb00001347983 */ /* 0x000f280000300a00 */
[----:B---3--:R-:W-:Y:S04]  /*51ad0*/  STL.64 [R1+0x2d20], R58 ;  /* 0x002d203a01007387 */ /* 0x008fe80000100a00 */
[----:B------:R0:W-:Y:S04]  /*51ae0*/  STL.64 [R1+0x2d18], R56 ;  /* 0x002d183801007387 */ /* 0x0001e80000100a00 */
[----:B0-----:R-:W4:Y:S04]  /*51af0*/  LDL.LU R56, [R1+0x7e0] ;  /* 0x0007e00001387983 */ /* 0x001f280000300800 */
[----:B------:R-:W4:Y:S04]  /*51b00*/  LDL.LU R57, [R1+0x7e4] ;  /* 0x0007e40001397983 */ /* 0x000f280000300800 */
[----:B------:R-:W4:Y:S04]  /*51b10*/  LDL.LU R58, [R1+0x7e8] ;  /* 0x0007e800013a7983 */ /* 0x000f280000300800 */
[----:B------:R-:W4:Y:S01]  /*51b20*/  LDL.LU R59, [R1+0x7ec] ;  /* 0x0007ec00013b7983 */ /* 0x000f220000300800 */
[----:B--2---:R-:W-:Y:S03]  /*51b30*/  HMMA.16816.F32.BF16 R36, R40, R48, R36 ;  /* 0x000000302824723c */ /* 0x004fe60000041824 */
[----:B------:R-:W-:Y:S04]  /*51b40*/  STL [R1+0x2864], R19 ;  /* 0x0028641301007387 */ /* 0x000fe80000100800 */
[----:B------:R-:W-:-:S12]  /*51b50*/  STL [R1+0x2860], R18 ;  /* 0x0028601201007387 */ /* 0x000fd80000100800 */
[----:B------:R-:W-:Y:S02]  /*51b60*/  IMAD.MOV.U32 R15, RZ, RZ, R36 ;  /* 0x000000ffff0f7224 */ /* 0x000fe400078e0024 */
[----:B------:R-:W-:Y:S01]  /*51b70*/  IMAD.MOV.U32 R10, RZ, RZ, R37 ;  /* 0x000000ffff0a7224 */ /* 0x000fe200078e0025 */
[----:B----4-:R-:W-:-:S15]  /*51b80*/  HMMA.16816.F32.BF16 R56, R40, R52, R56 ;  /* 0x000000342838723c */ /* 0x010fde0000041838 */
[----:B------:R-:W-:-:S04]  /*51b90*/  NOP ;  /* 0x0000000000007918 */ /* 0x000fc80000000000 */
[----:B------:R0:W-:Y:S04]  /*51ba0*/  STL.64 [R1+0x7e0], R56 ;  /* 0x0007e03801007387 */ /* 0x0001e80000100a00 */
[----:B------:R1:W-:Y:S04]  /*51bb0*/  STL.64 [R1+0x7e8], R58 ;  /* 0x0007e83a01007387 */ /* 0x0003e80000100a00 */
[----:B0-----:R-:W2:Y:S04]  /*51bc0*/  LDL.LU R56, [R1+0x7a0] ;  /* 0x0007a00001387983 */ /* 0x001ea80000300800 */
[----:B------:R-:W2:Y:S04]  /*51bd0*/  LDL.LU R57, [R1+0x7a4] ;  /* 0x0007a40001397983 */ /* 0x000ea80000300800 */
[----:B-1----:R-:W2:Y:S04]  /*51be0*/  LDL.LU R58, [R1+0x7a8] ;  /* 0x0007a800013a7983 */ /* 0x002ea80000300800 */
[----:B------:R-:W2:Y:S04]  /*51bf0*/  LDL.LU R59, [R1+0x7ac] ;  /* 0x0007ac00013b7983 */ /* 0x000ea80000300800 */
[----:B------:R-:W-:Y:S04]  /*51c00*/  STL.64 [R1+0x2d10], R54 ;  /* 0x002d103601007387 */ /* 0x000fe80000100a00 */
[----:B------:R0:W-:Y:S04]  /*51c10*/  STL.64 [R1+0x2d08], R52 ;  /* 0x002d083401007387 */ /* 0x0001e80000100a00 */
[----:B0-----:R-:W3:Y:S04]  /*51c20*/  LDL.LU R52, [R1+0x7b0] ;  /* 0x0007b00001347983 */ /* 0x001ee80000300800 */
[----:B------:R-:W3:Y:S04]  /*51c30*/  LDL.LU R53, [R1+0x7b4] ;  /* 0x0007b40001357983 */ /* 0x000ee80000300800 */
[----:B------:R-:W3:Y:S04]  /*51c40*/  LDL.LU R54, [R1+0x7b8] ;  /* 0x0007b80001367983 */ /* 0x000ee80000300800 */
[----:B------:R-:W3:Y:S04]  /*51c50*/  LDL.LU R55, [R1+0x7bc] ;  /* 0x0007bc0001377983 */ /* 0x000ee80000300800 */
[----:B------:R-:W4:Y:S01]  /*51c60*/  LDL.LU.64 R36, [R1+0x2ea8] ;  /* 0x002ea80001247983 */ /* 0x000f220000300a00 */
[----:B------:R-:W-:Y:S01]  /*51c70*/  IMAD.MOV.U32 R14, RZ, RZ, R39 ;  /* 0x000000ffff0e7224 */ /* 0x000fe200078e0027 */
[----:B------:R-:W-:-:S04]  /*51c80*/  MOV R11, R38 ;  /* 0x00000026000b7202 */ /* 0x000fc80000000f00 */
[----:B------:R-:W-:Y:S04]  /*51c90*/  STL.64 [R1+0x2e80], R14 ;  /* 0x002e800e01007387 */ /* 0x000fe80000100a00 */
[----:B------:R-:W-:Y:S04]  /*51ca0*/  STL.64 [R1+0x2e78], R12 ;  /* 0x002e780c01007387 */ /* 0x000fe80000100a00 */
[----:B------:R-:W-:Y:S04]  /*51cb0*/  STL.64 [R1+0x2e70], R10 ;  /* 0x002e700a01007387 */ /* 0x000fe80000100a00 */
[----:B------:R-:W-:Y:S04]  /*51cc0*/  STL.64 [R1+0x2e68], R8 ;  /* 0x002e680801007387 */ /* 0x000fe80000100a00 */
[----:B------:R-:W-:Y:S04]  /*51cd0*/  STL.64 [R1+0x2d00], R50 ;  /* 0x002d003201007387 */ /* 0x000fe80000100a00 */
[----:B------:R0:W-:Y:S02]  /*51ce0*/  STL.64 [R1+0x2cf8], R48 ;  /* 0x002cf83001007387 */ /* 0x0001e40000100a00 */
[----:B0-----:R-:W-:-:S02]  /*51cf0*/  IMAD.MOV.U32 R48, RZ, RZ, R24 ;  /* 0x000000ffff307224 */ /* 0x001fc400078e0018 */
[----:B------:R-:W-:Y:S01]  /*51d00*/  IMAD.MOV.U32 R49, RZ, RZ, R25 ;  /* 0x000000ffff317224 */ /* 0x000fe200078e0019 */
[C---:B----4-:R-:W-:Y:S08]  /*51d10*/  HMMA.16816.F32.BF16 R4, R40.reuse, R36, R4 ;  /* 0x000000242804723c */ /* 0x050ff00000041804 */
[----:B---3--:R-:W-:Y:S11]  /*51d20*/  HMMA.16816.F32.BF16 R8, R40, R32, R52 ;  /* 0x000000202808723c */ /* 0x008ff60000041834 */
[----:B------:R-:W-:-:S02]  /*51d30*/  IMAD.MOV.U32 R19, RZ, RZ, R4 ;  /* 0x000000ffff137224 */ /* 0x000fc400078e0004 */
[----:B------:R-:W-:Y:S01]  /*51d40*/  IMAD.MOV.U32 R18, RZ, RZ, R5 ;  /* 0x000000ffff127224 */ /* 0x000fe200078e0005 */
[----:B------:R-:W3:Y:S01]  /*51d50*/  LDL.LU R4, [R1+0x790] ;  /* 0x0007900001047983 */ /* 0x000ee20000300800 */
[----:B------:R-:W-:-:S03]  /*51d60*/  IMAD.MOV.U32 R22, RZ, RZ, R6 ;  /* 0x000000ffff167224 */ /* 0x000fc600078e0006 */
[----:B------:R-:W3:Y:S01]  /*51d70*/  LDL.LU R5, [R1+0x794] ;  /* 0x0007940001057983 */ /* 0x000ee20000300800 */
[----:B------:R-:W-:-:S03]  /*51d80*/  IMAD.MOV.U32 R23, RZ, RZ, R7 ;  /* 0x000000ffff177224 */ /* 0x000fc600078e0007 */
[----:B------:R-:W3:Y:S04]  /*51d90*/  LDL.LU R6, [R1+0x798] ;  /* 0x0007980001067983 */ /* 0x000ee80000300800 */
[----:B------:R-:W3:Y:S04]  /*51da0*/  LDL.LU R7, [R1+0x79c] ;  /* 0x00079c0001077983 */ /* 0x000ee80000300800 */
[----:B------:R-:W-:Y:S04]  /*51db0*/  STL.64 [R1+0x2e90], R18 ;  /* 0x002e901201007387 */ /* 0x000fe80000100a00 */
[----:B------:R-:W-:Y:S01]  /*51dc0*/  STL.64 [R1+0x2e88], R16 ;  /* 0x002e881001007387 */ /* 0x000fe20000100a00 */
[----:B------:R-:W-:-:S03]  /*51dd0*/  IMAD.MOV.U32 R38, RZ, RZ, R8 ;  /* 0x000000ffff267224 */ /* 0x000fc600078e0008 */
[----:B------:R2:W-:Y:S01]  /*51de0*/  STL.64 [R1+0x7b8], R10 ;  /* 0x0007b80a01007387 */ /* 0x0005e20000100a00 */
[----:B------:R-:W-:Y:S02]  /*51df0*/  IMAD.MOV.U32 R39, RZ, RZ, R9 ;  /* 0x000000ffff277224 */ /* 0x000fe400078e0009 */
[----:B--2---:R-:W-:Y:S01]  /*51e00*/  HMMA.16816.F32.BF16 R8, R40, R28, R56 ;  /* 0x0000001c2808723c */ /* 0x004fe20000041838 */
[----:B------:R-:W-:Y:S04]  /*51e10*/  STL.64 [R1+0x2dc8], R32 ;  /* 0x002dc82001007387 */ /* 0x000fe80000100a00 */
[----:B------:R-:W-:Y:S04]  /*51e20*/  STL.64 [R1+0x2e00], R34 ;  /* 0x002e002201007387 */ /* 0x000fe80000100a00 */
[----:B------:R-:W-:Y:S04]  /*51e30*/  STL [R1+0x2bdc], R38 ;  /* 0x002bdc2601007387 */ /* 0x000fe80000100800 */
[----:B------:R-:W-:Y:S04]  /*51e40*/  STL [R1+0x2cf0], R39 ;  /* 0x002cf02701007387 */ /* 0x000fe80000100800 */
[----:B------:R0:W-:Y:S04]  /*51e50*/  STL.64 [R1+0x2ce8], R36 ;  /* 0x002ce82401007387 */ /* 0x0001e80000100a00 */
[----:B------:R-:W-:Y:S01]  /*51e60*/  STL.64 [R1+0x2e08], R28 ;  /* 0x002e081c01007387 */ /* 0x000fe20000100a00 */
[----:B------:R-:W-:Y:S01]  /*51e70*/  MOV R56, R20 ;  /* 0x0000001400387202 */ /* 0x000fe20000000f00 */
[----:B------:R-:W-:-:S02]  /*51e80*/  IMAD.MOV.U32 R57, RZ, RZ, R21 ;  /* 0x000000ffff397224 */ /* 0x000fc400078e0015 */
[----:B------:R-:W-:Y:S04]  /*51e90*/  STL.64 [R1+0x7a0], R8 ;  /* 0x0007a00801007387 */ /* 0x000fe80000100a00 */
[----:B------:R-:W-:Y:S04]  /*51ea0*/  STL.64 [R1+0x7a8], R10 ;  /* 0x0007a80a01007387 */ /* 0x000fe80000100a00 */
[----:B------:R-:W2:Y:S04]  /*51eb0*/  LDL.LU R20, [R1+0x2ea4] ;  /* 0x002ea40001147983 */ /* 0x000ea80000300800 */
[----:B------:R-:W2:Y:S04]  /*51ec0*/  LDL.LU R21, [R1+0x2ea0] ;  /* 0x002ea00001157983 */ /* 0x000ea80000300800 */
[----:B------:R-:W3:Y:S04]  /*51ed0*/  LDL.LU R24, [R1+0x2e9c] ;  /* 0x002e9c0001187983 */ /* 0x000ee80000300800 */
[----:B------:R-:W3:Y:S04]  /*51ee0*/  LDL.LU R25, [R1+0x2e98] ;  /* 0x002e980001197983 */ /* 0x000ee80000300800 */
[----:B------:R-:W-:Y:S04]  /*51ef0*/  STL.64 [R1+0x2e10], R48 ;  /* 0x002e103001007387 */ /* 0x000fe80000100a00 */
[----:B0-----:R-:W4:Y:S04]  /*51f00*/  LDL.LU R36, [R1+0x360] ;  /* 0x0003600001247983 */ /* 0x001f280000300800 */
[----:B------:R-:W4:Y:S04]  /*51f10*/  LDL.LU R37, [R1+0x364] ;  /* 0x0003640001257983 */ /* 0x000f280000300800 */
[----:B------:R-:W2:Y:S04]  /*51f20*/  LDL.LU R38, [R1+0x368] ;  /* 0x0003680001267983 */ /* 0x000ea80000300800 */
[----:B------:R-:W2:Y:S04]  /*51f30*/  LDL.LU R39, [R1+0x36c] ;  /* 0x00036c0001277983 */ /* 0x000ea80000300800 */
[----:B--2---:R-:W-:Y:S04]  /*51f40*/  STL.64 [R1+0x2e20], R38 ;  /* 0x002e202601007387 */ /* 0x004fe80000100a00 */
[----:B----4-:R0:W-:Y:S04]  /*51f50*/  STL.64 [R1+0x2e18], R36 ;  /* 0x002e182401007387 */ /* 0x0101e80000100a00 */
[----:B------:R-:W2:Y:S01]  /*51f60*/  LDL R59, [R1+0x2238] ;  /* 0x00223800013b7983 */ /* 0x000ea20000100800 */
[----:B---3--:R-:W-:Y:S03]  /*51f70*/  HMMA.16816.F32.BF16 R4, R40, R24, R4 ;  /* 0x000000182804723c */ /* 0x008fe60000041804 */
[----:B--2---:R-:W-:Y:S04]  /*51f80*/  STL [R1+0x2e30], R59 ;  /* 0x002e303b01007387 */ /* 0x004fe80000100800 */
[----:B------:R-:W-:Y:S04]  /*51f90*/  STL.64 [R1+0x2e28], R56 ;  /* 0x002e283801007387 */ /* 0x000fe80000100a00 */
[----:B------:R-:W2:Y:S04]  /*51fa0*/  LDL.LU R52, [R1+0x740] ;  /* 0x0007400001347983 */ /* 0x000ea80000300800 */
[----:B------:R-:W2:Y:S04]  /*51fb0*/  LDL.LU R53, [R1+0x744] ;  /* 0x0007440001357983 */ /* 0x000ea80000300800 */
[----:B------:R-:W3:Y:S04]  /*51fc0*/  LDL.LU R54, [R1+0x748] ;  /* 0x0007480001367983 */ /* 0x000ee80000300800 */
[----:B------:R-:W3:Y:S04]  /*51fd0*/  LDL.LU R55, [R1+0x74c] ;  /* 0x00074c0001377983 */ /* 0x000ee80000300800 */
[----:B---3--:R-:W-:Y:S04]  /*51fe0*/  STL.64 [R1+0x2e40], R54 ;  /* 0x002e403601007387 */ /* 0x008fe80000100a00 */
[----:B--2---:R-:W-:Y:S04]  /*51ff0*/  STL.64 [R1+0x2e38], R52 ;  /* 0x002e383401007387 */ /* 0x004fe80000100a00 */
[----:B------:R1:W-:Y:S04]  /*52000*/  STL.64 [R1+0x790], R4 ;  /* 0x0007900401007387 */ /* 0x0003e80000100a00 */
[----:B------:R2:W-:Y:S04]  /*52010*/  STL.64 [R1+0x798], R6 ;  /* 0x0007980601007387 */ /* 0x0005e80000100a00 */
        /* <DEDUP_REMOVED lines=18> */
[----:B--2---:R-:W2:Y:S01]  /*52140*/  LDL.LU R6, [R1+0x758] ;  /* 0x0007580001067983 */ /* 0x004ea20000300800 */
[----:B------:R-:W-:-:S03]  /*52150*/  IMAD.MOV.U32 R49, RZ, RZ, R44 ;  /* 0x000000ffff317224 */ /* 0x000fc600078e002c */
[----:B------:R-:W2:Y:S01]  /*52160*/  LDL.LU R7, [R1+0x75c] ;  /* 0x00075c0001077983 */ /* 0x000ea20000300800 */
[----:B------:R-:W-:-:S03]  /*52170*/  IMAD.MOV.U32 R48, RZ, RZ, R45 ;  /* 0x000000ffff307224 */ /* 0x000fc600078e002d */
[----:B------:R-:W2:Y:S01]  /*52180*/  LDL.LU R44, [R1+0x3d0] ;  /* 0x0003d000012c7983 */ /* 0x000ea20000300800 */
[----:B------:R-:W-:-:S03]  /*52190*/  IMAD.MOV.U32 R33, RZ, RZ, R46 ;  /* 0x000000ffff217224 */ /* 0x000fc600078e002e */
[----:B------:R-:W2:Y:S01]  /*521a0*/  LDL.LU R45, [R1+0x3d4] ;  /* 0x0003d400012d7983 */ /* 0x000ea20000300800 */
[----:B------:R-:W-:-:S03]  /*521b0*/  IMAD.MOV.U32 R32, RZ, RZ, R47 ;  /* 0x000000ffff207224 */ /* 0x000fc600078e002f */
[----:B------:R-:W2:Y:S04]  /*521c0*/  LDL.LU R46, [R1+0x3d8] ;  /* 0x0003d800012e7983 */ /* 0x000ea80000300800 */
[----:B------:R-:W2:Y:S04]  /*521d0*/  LDL.LU R47, [R1+0x3dc] ;  /* 0x0003dc00012f7983 */ /* 0x000ea80000300800 */
[----:B------:R-:W2:Y:S04]  /*521e0*/  LDL.LU R52, [R1+0x3c0] ;  /* 0x0003c00001347983 */ /* 0x000ea80000300800 */
[----:B------:R-:W2:Y:S04]  /*521f0*/  LDL.LU R53, [R1+0x3c4] ;  /* 0x0003c40001357983 */ /* 0x000ea80000300800 */
[----:B------:R-:W2:Y:S04]  /*52200*/  LDL.LU R54, [R1+0x3c8] ;  /* 0x0003c80001367983 */ /* 0x000ea80000300800 */
[----:B------:R-:W2:Y:S04]  /*52210*/  LDL.LU R55, [R1+0x3cc] ;  /* 0x0003cc0001377983 */ /* 0x000ea80000300800 */
[----:B------:R-:W2:Y:S01]  /*52220*/  LDL.LU R28, [R1+0x3a0] ;  /* 0x0003a000011c7983 */ /* 0x000ea20000300800 */
[----:B------:R-:W-:-:S03]  /*52230*/  IMAD.MOV.U32 R57, RZ, RZ, R30 ;  /* 0x000000ffff397224 */ /* 0x000fc600078e001e */
[----:B------:R-:W2:Y:S01]  /*52240*/  LDL.LU R29, [R1+0x3a4] ;  /* 0x0003a400011d7983 */ /* 0x000ea20000300800 */
[----:B------:R-:W-:-:S03]  /*52250*/  MOV R56, R31 ;  /* 0x0000001f00387202 */ /* 0x000fc60000000f00 */
[----:B------:R-:W2:Y:S04]  /*52260*/  LDL.LU R30, [R1+0x3a8] ;  /* 0x0003a800011e7983 */ /* 0x000ea80000300800 */
[----:B------:R-:W2:Y:S01]  /*52270*/  LDL.LU R31, [R1+0x3ac] ;  /* 0x0003ac00011f7983 */ /* 0x000ea20000300800 */
[----:B---3--:R-:W-:-:S15]  /*52280*/  HMMA.16816.F32.BF16 R16, R40, R20, R16 ;  /* 0x000000142810723c */ /* 0x008fde0000041810 */
[----:B------:R-:W-:-:S04]  /*52290*/  NOP ;  /* 0x0000000000007918 */ /* 0x000fc80000000000 */
[----:B------:R-:W-:Y:S04]  /*522a0*/  STL.64 [R1+0x780], R16 ;  /* 0x0007801001007387 */ /* 0x000fe80000100a00 */
[----:B------:R0:W-:Y:S04]  /*522b0*/  STL.64 [R1+0x788], R18 ;  /* 0x0007881201007387 */ /* 0x0001e80000100a00 */
[----:B0-----:R-:W3:Y:S04]  /*522c0*/  LDL.LU.64 R18, [R1+0x2e90] ;  /* 0x002e900001127983 */ /* 0x001ee80000300a00 */
[----:B------:R-:W4:Y:S04]  /*522d0*/  LDL.LU.64 R16, [R1+0x2e88] ;  /* 0x002e880001107983 */ /* 0x000f280000300a00 */
[----:B------:R-:W-:Y:S04]  /*522e0*/  STL.64 [R1+0x2cd0], R22 ;  /* 0x002cd01601007387 */ /* 0x000fe80000100a00 */
[----:B------:R0:W-:Y:S04]  /*522f0*/  STL.64 [R1+0x2cc8], R20 ;  /* 0x002cc81401007387 */ /* 0x0001e80000100a00 */
        /* <DEDUP_REMOVED lines=8> */
[----:B---3--:R-:W-:Y:S04]  /*52380*/  STL.64 [R1+0x2ce0], R18 ;  /* 0x002ce01201007387 */ /* 0x008fe80000100a00 */
[----:B------:R0:W-:Y:S04]  /*52390*/  STL.64 [R1+0x2cd8], R16 ;  /* 0x002cd81001007387 */ /* 0x0001e80000100a00 */
        /* <DEDUP_REMOVED lines=9> */
[----:B------:R-:W2:Y:S04]  /*52430*/  LDL.LU.64 R8, [R1+0x2e68] ;  /* 0x002e680001087983 */ /* 0x000ea80000300a00 */
[----:B----4-:R-:W-:Y:S04]  /*52440*/  STL.64 [R1+0x2d30], R14 ;  /* 0x002d300e01007387 */ /* 0x010fe80000100a00 */
[----:B------:R0:W-:Y:S04]  /*52450*/  STL.64 [R1+0x2d28], R12 ;  /* 0x002d280c01007387 */ /* 0x0001e80000100a00 */
[----:B0-----:R-:W4:Y:S04]  /*52460*/  LDL R12, [R1+0xf0] ;  /* 0x0000f000010c7983 */ /* 0x001f280000100800 */
[----:B------:R-:W4:Y:S01]  /*52470*/  LDL R13, [R1+0xf4] ;  /* 0x0000f400010d7983 */ /* 0x000f220000100800 */
        /* <DEDUP_REMOVED lines=8> */
[----:B0-----:R-:W4:Y:S04]  /*52500*/  LDL.LU R8, [R1+0x380] ;  /* 0x0003800001087983 */ /* 0x001f280000300800 */
[----:B------:R-:W4:Y:S04]  /*52510*/  LDL.LU R9, [R1+0x384] ;  /* 0x0003840001097983 */ /* 0x000f280000300800 */
[----:B------:R-:W4:Y:S04]  /*52520*/  LDL.LU R10, [R1+0x388] ;  /* 0x00038800010a7983 */ /* 0x000f280000300800 */
[----:B------:R-:W4:Y:S01]  /*52530*/  LDL.LU R11, [R1+0x38c] ;  /* 0x00038c00010b7983 */ /* 0x000f220000300800 */
[----:B--2---:R-:W-:Y:S03]  /*52540*/  HMMA.16816.F32.BF16 R40, R40, R4, R44 ;  /* 0x000000042828723c */ /* 0x004fe6000004182c */
[----:B------:R-:W2:Y:S04]  /*52550*/  LDL.LU.64 R46, [R1+0x2e50] ;  /* 0x002e5000012e7983 */ /* 0x000ea80000300a00 */
[----:B------:R-:W2:-:S12]  /*52560*/  LDL.LU.64 R44, [R1+0x2e48] ;  /* 0x002e4800012c7983 */ /* 0x000e980000300a00 */
[----:B------:R0:W-:Y:S04]  /*52570*/  STL.64 [R1+0x3d0], R40 ;  /* 0x0003d02801007387 */ /* 0x0001e80000100a00 */
[----:B------:R-:W-:Y:S04]  /*52580*/  STL.64 [R1+0x3d8], R42 ;  /* 0x0003d82a01007387 */ /* 0x000fe80000100a00 */
[----:B0-----:R-:W3:Y:S04]  /*52590*/  LDL R40, [R1+0x100] ;  /* 0x0001000001287983 */ /* 0x001ee80000100800 */
[----:B------:R-:W3:Y:S04]  /*525a0*/  LDL R41, [R1+0x104] ;  /* 0x0001040001297983 */ /* 0x000ee80000100800 */
[----:B------:R-:W-:Y:S01]  /*525b0*/  STL.64 [R1+0x2d48], R4 ;  /* 0x002d480401007387 */ /* 0x000fe20000100a00 */
[C---:B--2---:R-:W-:Y:S08]  /*525c0*/  HMMA.16816.F32.BF16 R56, R44.reuse, R56, R52 ;  /* 0x000000382c38723c */ /* 0x044ff00000041834 */
[C---:B------:R-:W-:Y:S01]  /*525d0*/  HMMA.16816.F32.BF16 R48, R44.reuse, R48, R36 ;  /* 0x000000302c30723c */ /* 0x040fe20000041824 */
[----:B------:R-:W2:Y:S04]  /*525e0*/  LDL.LU.64 R54, [R1+0x2e40] ;  /* 0x002e400001367983 */ /* 0x000ea80000300a00 */
[----:B------:R-:W2:Y:S03]  /*525f0*/  LDL.LU.64 R52, [R1+0x2e38] ;  /* 0x002e380001347983 */ /* 0x000ea60000300a00 */
[----:B------:R-:W-:Y:S03]  /*52600*/  HMMA.16816.F32.BF16 R32, R44, R32, R28 ;  /* 0x000000202c20723c */ /* 0x000fe6000004181c */
[----:B------:R-:W-:Y:S04]  /*52610*/  STL.64 [R1+0x3c0], R56 ;  /* 0x0003c03801007387 */ /* 0x000fe80000100a00 */
[----:B------:R0:W-:Y:S04]  /*52620*/  STL.64 [R1+0x3c8], R58 ;  /* 0x0003c83a01007387 */ /* 0x0001e80000100a00 */
[----:B0-----:R-:W2:Y:S04]  /*52630*/  LDL.LU R59, [R1+0x2e30] ;  /* 0x002e3000013b7983 */ /* 0x001ea80000300800 */
[----:B------:R-:W2:Y:S04]  /*52640*/  LDL.LU.64 R56, [R1+0x2e28] ;  /* 0x002e280001387983 */ /* 0x000ea80000300a00 */
[----:B------:R-:W2:Y:S04]  /*52650*/  LDL.LU.64 R38, [R1+0x2e20] ;  /* 0x002e200001267983 */ /* 0x000ea80000300a00 */
[----:B------:R-:W2:Y:S04]  /*52660*/  LDL.LU.64 R36, [R1+0x2e18] ;  /* 0x002e180001247983 */ /* 0x000ea80000300a00 */
[----:B------:R0:W-:Y:S04]  /*52670*/  STL.64 [R1+0x3b0], R48 ;  /* 0x0003b03001007387 */ /* 0x0001e80000100a00 */
[----:B------:R-:W-:Y:S04]  /*52680*/  STL.64 [R1+0x3b8], R50 ;  /* 0x0003b83201007387 */ /* 0x000fe80000100a00 */
[----:B0-----:R-:W2:Y:S04]  /*52690*/  LDL.LU.64 R48, [R1+0x2e10] ;  /* 0x002e100001307983 */ /* 0x001ea80000300a00 */
[----:B------:R-:W2:Y:S01]  /*526a0*/  LDL.LU.64 R28, [R1+0x2e08] ;  /* 0x002e0800011c7983 */ /* 0x000ea20000300a00 */
[----:B------:R-:W-:-:S02]  /*526b0*/  IMAD.MOV.U32 R31, RZ, RZ, R33 ;  /* 0x000000ffff1f7224 */ /* 0x000fc400078e0021 */
[----:B------:R-:W-:Y:S01]  /*526c0*/  IMAD.MOV.U32 R30, RZ, RZ, R32 ;  /* 0x000000ffff1e7224 */ /* 0x000fe200078e0020 */
[----:B------:R0:W-:Y:S04]  /*526d0*/  STL.64 [R1+0x3a8], R34 ;  /* 0x0003a82201007387 */ /* 0x0001e80000100a00 */
[----:B0-----:R-:W3:Y:S04]  /*526e0*/  LDL.LU.64 R34, [R1+0x2e00] ;  /* 0x002e000001227983 */ /* 0x001ee80000300a00 */
[----:B------:R-:W-:Y:S04]  /*526f0*/  STL [R1+0x27fc], R31 ;  /* 0x0027fc1f01007387 */ /* 0x000fe80000100800 */
[----:B------:R-:W-:Y:S04]  /*52700*/  STL [R1+0x27f8], R30 ;  /* 0x0027f81e01007387 */ /* 0x000fe80000100800 */
[----:B--2---:R0:W-:Y:S04]  /*52710*/  STL.64 [R1+0x2d50], R28 ;  /* 0x002d501c01007387 */ /* 0x0041e80000100a00 */
[----:B0-----:R-:W3:Y:S04]  /*52720*/  LDL.LU R28, [R1+0x390] ;  /* 0x00039000011c7983 */ /* 0x001ee80000300800 */
[----:B------:R-:W3:Y:S04]  /*52730*/  LDL.LU R29, [R1+0x394] ;  /* 0x00039400011d7983 */ /* 0x000ee80000300800 */
[----:B------:R-:W3:Y:S04]  /*52740*/  LDL.LU R30, [R1+0x398] ;  /* 0x00039800011e7983 */ /* 0x000ee80000300800 */
[----:B------:R-:W3:Y:S02]  /*52750*/  LDL.LU R31, [R1+0x39c] ;  /* 0x00039c00011f7983 */ /* 0x000ee40000300800 */
[----:B---3--:R-:W-:-:S15]  /*52760*/  HMMA.16816.F32.BF16 R40, R44, R40, R28 ;  /* 0x000000282c28723c */ /* 0x008fde000004181c */
[----:B------:R-:W-:-:S04]  /*52770*/  NOP ;  /* 0x0000000000007918 */ /* 0x000fc80000000000 */
[----:B------:R-:W-:Y:S04]  /*52780*/  STL.64 [R1+0x390], R40 ;  /* 0x0003902801007387 */ /* 0x000fe80000100a00 */
[----:B------:R-:W-:Y:S04]  /*52790*/  STL.64 [R1+0x398], R42 ;  /* 0x0003982a01007387 */ /* 0x000fe80000100a00 */
[----:B------:R-:W0:Y:S01]  /*527a0*/  LDSM.16.MT88.4 R40, [R59+UR5+0x9000] ;  /* 0x009000053b28783b */ /* 0x000e220008004200 */
[C---:B----4-:R-:W-:Y:S08]  /*527b0*/  HMMA.16816.F32.BF16 R28, R44.reuse, R12, R8 ;  /* 0x0000000c2c1c723c */ /* 0x050ff00000041808 */
[C---:B------:R-:W-:Y:S08]  /*527c0*/  HMMA.16816.F32.BF16 R12, R44.reuse, R20, R16 ;  /* 0x000000142c0c723c */ /* 0x040ff00000041810 */
[C---:B------:R-:W-:Y:S03]  /*527d0*/  HMMA.16816.F32.BF16 R8, R44.reuse, R48, R36 ;  /* 0x000000302c08723c */ /* 0x040fe60000041824 */
[----:B------:R-:W-:Y:S04]  /*527e0*/  STL.64 [R1+0x380], R28 ;  /* 0x0003801c01007387 */ /* 0x000fe80000100a00 */
[----:B------:R-:W-:Y:S04]  /*527f0*/  STL.64 [R1+0x388], R30 ;  /* 0x0003881e01007387 */ /* 0x000fe80000100a00 */
[----:B------:R-:W-:Y:S04]  /*52800*/  STL.64 [R1+0x370], R12 ;  /* 0x0003700c01007387 */ /* 0x000fe80000100a00 */
[----:B------:R-:W-:Y:S04]  /*52810*/  STL.64 [R1+0x378], R14 ;  /* 0x0003780e01007387 */ /* 0x000fe80000100a00 */
[----:B0-----:R-:W-:Y:S04]  /*52820*/  STL.64 [R1+0x2cc0], R42 ;  /* 0x002cc02a01007387 */ /* 0x001fe80000100a00 */
[----:B------:R-:W-:Y:S04]  /*52830*/  STL.64 [R1+0x360], R8 ;  /* 0x0003600801007387 */ /* 0x000fe80000100a00 */
[----:B------:R0:W-:Y:S02]  /*52840*/  STL.64 [R1+0x368], R10 ;  /* 0x0003680a01007387 */ /* 0x0001e40000100a00 */
[----:B0-----:R-:W-:Y:S02]  /*52850*/  HMMA.16816.F32.BF16 R8, R44, R56, R52 ;  /* 0x000000382c08723c */ /* 0x001fe40000041834 */
[----:B------:R0:W-:Y:S01]  /*52860*/  STL.64 [R1+0x2cb8], R40 ;  /* 0x002cb82801007387 */ /* 0x0001e20000100a00 */
[----:B------:R-:W-:-:S02]  /*52870*/  IMAD.MOV.U32 R20, RZ, RZ, R26 ;  /* 0x000000ffff147224 */ /* 0x000fc400078e001a */
[----:B------:R-:W-:Y:S01]  /*52880*/  IMAD.MOV.U32 R21, RZ, RZ, R3 ;  /* 0x000000ffff157224 */ /* 0x000fe200078e0003 */
[----:B------:R-:W2:-:S13]  /*52890*/  LDL.LU R26, [R1+0x2dfc] ;  /* 0x002dfc00011a7983 */ /* 0x000e9a0000300800 */
[----:B------:R-:W-:Y:S04]  /*528a0*/  STL.64 [R1+0x740], R8 ;  /* 0x0007400801007387 */ /* 0x000fe80000100a00 */
[----:B------:R-:W-:Y:S04]  /*528b0*/  STL.64 [R1+0x748], R10 ;  /* 0x0007480a01007387 */ /* 0x000fe80000100a00 */
[----:B------:R-:W3:Y:S04]  /*528c0*/  LDL.LU R3, [R1+0x2df8] ;  /* 0x002df80001037983 */ /* 0x000ee80000300800 */
[----:B------:R1:W-:Y:S04]  /*528d0*/  STL.64 [R1+0x2d58], R20 ;  /* 0x002d581401007387 */ /* 0x0003e80000100a00 */
[----:B------:R-:W4:Y:S04]  /*528e0*/  LDL.LU R16, [R1+0x690] ;  /* 0x0006900001107983 */ /* 0x000f280000300800 */
[----:B------:R-:W4:Y:S04]  /*528f0*/  LDL.LU R17, [R1+0x694] ;  /* 0x0006940001117983 */ /* 0x000f280000300800 */
[----:B------:R-:W2:Y:S04]  /*52900*/  LDL.LU R18, [R1+0x698] ;  /* 0x0006980001127983 */ /* 0x000ea80000300800 */
[----:B------:R-:W2:Y:S01]  /*52910*/  LDL.LU R19, [R1+0x69c] ;  /* 0x00069c0001137983 */ /* 0x000ea20000300800 */
[----:B0-----:R-:W-:-:S02]  /*52920*/  IMAD.MOV.U32 R40, RZ, RZ, R6 ;  /* 0x000000ffff287224 */ /* 0x001fc400078e0006 */
[----:B------:R-:W-:Y:S01]  /*52930*/  IMAD.MOV.U32 R41, RZ, RZ, R35 ;  /* 0x000000ffff297224 */ /* 0x000fe200078e0023 */
[----:B------:R-:W-:Y:S01]  /*52940*/  MOV R4, R34 ;  /* 0x0000002200047202 */ /* 0x000fe20000000f00 */
[----:B------:R-:W-:Y:S02]  /*52950*/  IMAD.MOV.U32 R5, RZ, RZ, R60 ;  /* 0x000000ffff057224 */ /* 0x000fe400078e003c */
[----:B------:R-:W-:Y:S02]  /*52960*/  IMAD.MOV.U32 R36, RZ, RZ, R61 ;  /* 0x000000ffff247224 */ /* 0x000fe400078e003d */
[----:B------:R-:W-:Y:S01]  /*52970*/  IMAD.MOV.U32 R37, RZ, RZ, R7 ;  /* 0x000000ffff257224 */ /* 0x000fe200078e0007 */
[----:B--2---:R-:W-:Y:S04]  /*52980*/  STL.64 [R1+0x2d68], R18 ;  /* 0x002d681201007387 */ /* 0x004fe80000100a00 */
[----:B----4-:R0:W-:Y:S04]  /*52990*/  STL.64 [R1+0x2d60], R16 ;  /* 0x002d601001007387 */ /* 0x0101e80000100a00 */
[----:B------:R-:W2:Y:S04]  /*529a0*/  LDL.LU R6, [R1+0x2df4] ;  /* 0x002df40001067983 */ /* 0x000ea80000300800 */
[----:B------:R-:W4:Y:S04]  /*529b0*/  LDL.LU R35, [R1+0x2df0] ;  /* 0x002df00001237983 */ /* 0x000f280000300800 */
[----:B------:R0:W-:Y:S04]  /*529c0*/  STL.64 [R1+0x2d70], R40 ;  /* 0x002d702801007387 */ /* 0x0001e80000100a00 */
[----:B------:R-:W2:Y:S04]  /*529d0*/  LDL.LU R34, [R1+0x2dec] ;  /* 0x002dec0001227983 */ /* 0x000ea80000300800 */
[----:B------:R-:W2:Y:S04]  /*529e0*/  LDL.LU R60, [R1+0x2de8] ;  /* 0x002de800013c7983 */ /* 0x000ea80000300800 */
[----:B------:R-:W-:Y:S04]  /*529f0*/  STL.64 [R1+0x2d78], R4 ;  /* 0x002d780401007387 */ /* 0x000fe80000100a00 */
[----:B------:R-:W2:Y:S04]  /*52a00*/  LDL.LU R61, [R1+0x2de4] ;  /* 0x002de400013d7983 */ /* 0x000ea80000300800 */
[----:B------:R-:W2:Y:S04]  /*52a10*/  LDL.LU R7, [R1+0x2de0] ;  /* 0x002de00001077983 */ /* 0x000ea80000300800 */
[----:B------:R-:W-:Y:S04]  /*52a20*/  STL.64 [R1+0x2d80], R36 ;  /* 0x002d802401007387 */ /* 0x000fe80000100a00 */
[----:B-1----:R-:W2:Y:S04]  /*52a30*/  LDL.LU R20, [R1+0x6c0] ;  /* 0x0006c00001147983 */ /* 0x002ea80000300800 */
[----:B------:R-:W2:Y:S04]  /*52a40*/  LDL.LU R21, [R1+0x6c4] ;  /* 0x0006c40001157983 */ /* 0x000ea80000300800 */
[----:B------:R-:W2:Y:S04]  /*52a50*/  LDL.LU R22, [R1+0x6c8] ;  /* 0x0006c80001167983 */ /* 0x000ea80000300800 */
[----:B------:R-:W2:Y:S01]  /*52a60*/  LDL.LU R23, [R1+0x6cc] ;  /* 0x0006cc0001177983 */ /* 0x000ea20000300800 */
[----:B0-----:R-:W-:-:S02]  /*52a70*/  IMAD.MOV.U32 R16, RZ, RZ, R26 ;  /* 0x000000ffff107224 */ /* 0x001fc400078e001a */
[----:B------:R-:W-:Y:S01]  /*52a80*/  IMAD.MOV.U32 R17, RZ, RZ, R27 ;  /* 0x000000ffff117224 */ /* 0x000fe200078e001b */
[----:B--2---:R-:W-:Y:S04]  /*52a90*/  STL.64 [R1+0x2d90], R22 ;  /* 0x002d901601007387 */ /* 0x004fe80000100a00 */
[----:B------:R0:W-:Y:S04]  /*52aa0*/  STL.64 [R1+0x2d88], R20 ;  /* 0x002d881401007387 */ /* 0x0001e80000100a00 */
[----:B------:R-:W2:Y:S04]  /*52ab0*/  LDL.LU R26, [R1+0x2ddc] ;  /* 0x002ddc00011a7983 */ /* 0x000ea80000300800 */
[----:B------:R-:W2:Y:S04]  /*52ac0*/  LDL.LU R27, [R1+0x2dd8] ;  /* 0x002dd800011b7983 */ /* 0x000ea80000300800 */
[----:B------:R-:W-:Y:S04]  /*52ad0*/  STL.64 [R1+0x2d98], R16 ;  /* 0x002d981001007387 */ /* 0x000fe80000100a00 */
[----:B------:R-:W2:Y:S04]  /*52ae0*/  LDL.LU R40, [R1+0x6d0] ;  /* 0x0006d00001287983 */ /* 0x000ea80000300800 */
[----:B------:R-:W2:Y:S04]  /*52af0*/  LDL.LU R41, [R1+0x6d4] ;  /* 0x0006d40001297983 */ /* 0x000ea80000300800 */
[----:B------:R-:W2:Y:S04]  /*52b00*/  LDL.LU R42, [R1+0x6d8] ;  /* 0x0006d800012a7983 */ /* 0x000ea80000300800 */
[----:B------:R-:W2:Y:S01]  /*52b10*/  LDL.LU R43, [R1+0x6dc] ;  /* 0x0006dc00012b7983 */ /* 0x000ea20000300800 */
[----:B------:R-:W-:-:S02]  /*52b20*/  IMAD.MOV.U32 R48, RZ, RZ, R34 ;  /* 0x000000ffff307224 */ /* 0x000fc400078e0022 */
[----:B----4-:R-:W-:Y:S01]  /*52b30*/  IMAD.MOV.U32 R49, RZ, RZ, R35 ;  /* 0x000000ffff317224 */ /* 0x010fe200078e0023 */
[----:B--2---:R-:W-:Y:S04]  /*52b40*/  STL.64 [R1+0x2da8], R42 ;  /* 0x002da82a01007387 */ /* 0x004fe80000100a00 */
[----:B------:R-:W-:Y:S04]  /*52b50*/  STL.64 [R1+0x2da0], R40 ;  /* 0x002da02801007387 */ /* 0x000fe80000100a00 */
[----:B------:R-:W2:Y:S04]  /*52b60*/  LDL.LU R34, [R1+0x2dd4] ;  /* 0x002dd40001227983 */ /* 0x000ea80000300800 */
[----:B------:R-:W4:Y:S04]  /*52b70*/  LDL.LU R35, [R1+0x2dd0] ;  /* 0x002dd00001237983 */ /* 0x000f280000300800 */
[----:B------:R-:W-:Y:S04]  /*52b80*/  STL.64 [R1+0x2db0], R48 ;  /* 0x002db03001007387 */ /* 0x000fe80000100a00 */
[----:B0-----:R-:W3:Y:S04]  /*52b90*/  LDL.LU R20, [R1+0x6f0] ;  /* 0x0006f00001147983 */ /* 0x001ee80000300800 */
[----:B------:R-:W3:Y:S04]  /*52ba0*/  LDL.LU R21, [R1+0x6f4] ;  /* 0x0006f40001157983 */ /* 0x000ee80000300800 */
[----:B------:R-:W3:Y:S04]  /*52bb0*/  LDL.LU R22, [R1+0x6f8] ;  /* 0x0006f80001167983 */ /* 0x000ee80000300800 */
[----:B------:R-:W3:Y:S04]  /*52bc0*/  LDL.LU R23, [R1+0x6fc] ;  /* 0x0006fc0001177983 */ /* 0x000ee80000300800 */
[----:B------:R-:W3:Y:S04]  /*52bd0*/  LDL R56, [R1+0xa0] ;  /* 0x0000a00001387983 */ /* 0x000ee80000100800 */
[----:B------:R-:W3:Y:S04]  /*52be0*/  LDL R12, [R1+0xb0] ;  /* 0x0000b000010c7983 */ /* 0x000ee80000100800 */
[----:B------:R-:W3:Y:S04]  /*52bf0*/  LDL.LU R32, [R1+0x730] ;  /* 0x0007300001207983 */ /* 0x000ee80000300800 */
[----:B------:R-:W3:Y:S01]  /*52c00*/  LDL.LU R33, [R1+0x734] ;  /* 0x0007340001217983 */ /* 0x000ee20000300800 */
[----:B--2---:R-:W-:Y:S01]  /*52c10*/  MOV R57, R34 ;  /* 0x0000002200397202 */ /* 0x004fe20000000f00 */
[----:B----4-:R-:W-:-:S02]  /*52c20*/  IMAD.MOV.U32 R13, RZ, RZ, R35 ;  /* 0x000000ffff0d7224 */ /* 0x010fc400078e0023 */
[----:B------:R-:W2:Y:S04]  /*52c30*/  LDL.LU R34, [R1+0x738] ;  /* 0x0007380001227983 */ /* 0x000ea80000300800 */
[----:B------:R-:W2:Y:S04]  /*52c40*/  LDL.LU R35, [R1+0x73c] ;  /* 0x00073c0001237983 */ /* 0x000ea80000300800 */
[----:B------:R-:W4:Y:S04]  /*52c50*/  LDL.LU R52, [R1+0x720] ;  /* 0x0007200001347983 */ /* 0x000f280000300800 */
        /* <DEDUP_REMOVED lines=27> */
[----:B--2---:R-:W-:Y:S01]  /*52e10*/  HMMA.16816.F32.BF16 R12, R44, R12, R32 ;  /* 0x0000000c2c0c723c */ /* 0x004fe20000041820 */
[----:B------:R-:W2:-:S15]  /*52e20*/  LDL.LU.64 R32, [R1+0x2dc8] ;  /* 0x002dc80001207983 */ /* 0x000e9e0000300a00 */
[----:B------:R-:W-:-:S03]  /*52e30*/  NOP ;  /* 0x0000000000007918 */ /* 0x000fc60000000000 */
[----:B------:R-:W-:Y:S04]  /*52e40*/  STL [R1+0x734], R13 ;  /* 0x0007340d01007387 */ /* 0x000fe80000100800 */
[----:B------:R4:W-:Y:S01]  /*52e50*/  STL.64 [R1+0x738], R14 ;  /* 0x0007380e01007387 */ /* 0x0009e20000100a00 */
[----:B------:R-:W-:Y:S02]  /*52e60*/  MOV R35, R12 ;  /* 0x0000000c00237202 */ /* 0x000fe40000000f00 */
[C---:B----4-:R-:W-:Y:S08]  /*52e70*/  HMMA.16816.F32.BF16 R12, R44.reuse, R56, R52 ;  /* 0x000000382c0c723c */ /* 0x050ff00000041834 */
[----:B---3--:R-:W-:Y:S01]  /*52e80*/  HMMA.16816.F32.BF16 R48, R44, R48, R20 ;  /* 0x000000302c30723c */ /* 0x008fe20000041814 */
[----:B------:R-:W-:Y:S10]  /*52e90*/  STL [R1+0x2828], R35 ;  /* 0x0028282301007387 */ /* 0x000ff40000100800 */
[----:B------:R0:W-:Y:S04]  /*52ea0*/  STL.64 [R1+0x720], R12 ;  /* 0x0007200c01007387 */ /* 0x0001e80000100a00 */
[----:B------:R1:W-:Y:S01]  /*52eb0*/  STL [R1+0x728], R14 ;  /* 0x0007280e01007387 */ /* 0x0003e20000100800 */
[----:B------:R-:W-:-:S03]  /*52ec0*/  IMAD.MOV.U32 R26, RZ, RZ, R15 ;  /* 0x000000ffff1a7224 */ /* 0x000fc600078e000f */
[----:B0-----:R-:W3:Y:S04]  /*52ed0*/  LDL.LU R12, [R1+0x680] ;  /* 0x00068000010c7983 */ /* 0x001ee80000300800 */
[----:B------:R-:W3:Y:S04]  /*52ee0*/  LDL.LU R13, [R1+0x684] ;  /* 0x00068400010d7983 */ /* 0x000ee80000300800 */
[----:B-1----:R-:W3:Y:S04]  /*52ef0*/  LDL.LU R14, [R1+0x688] ;  /* 0x00068800010e7983 */ /* 0x002ee80000300800 */
[----:B------:R-:W3:Y:S04]  /*52f00*/  LDL.LU R15, [R1+0x68c] ;  /* 0x00068c00010f7983 */ /* 0x000ee80000300800 */
[----:B------:R-:W4:Y:S04]  /*52f10*/  LDL.LU R52, [R1+0x670] ;  /* 0x0006700001347983 */ /* 0x000f280000300800 */
[----:B------:R-:W4:Y:S04]  /*52f20*/  LDL.LU R53, [R1+0x674] ;  /* 0x0006740001357983 */ /* 0x000f280000300800 */
[----:B------:R-:W4:Y:S04]  /*52f30*/  LDL.LU R54, [R1+0x678] ;  /* 0x0006780001367983 */ /* 0x000f280000300800 */
[----:B------:R-:W4:Y:S04]  /*52f40*/  LDL.LU R55, [R1+0x67c] ;  /* 0x00067c0001377983 */ /* 0x000f280000300800 */
[----:B------:R-:W2:Y:S04]  /*52f50*/  LDL.LU.64 R22, [R1+0x2dc0] ;  /* 0x002dc00001167983 */ /* 0x000ea80000300a00 */
[----:B------:R-:W2:Y:S04]  /*52f60*/  LDL.LU.64 R20, [R1+0x2db8] ;  /* 0x002db80001147983 */ /* 0x000ea80000300a00 */
[----:B------:R0:W-:Y:S04]  /*52f70*/  STL.64 [R1+0x710], R48 ;  /* 0x0007103001007387 */ /* 0x0001e80000100a00 */
[----:B------:R-:W-:Y:S04]  /*52f80*/  STL.64 [R1+0x718], R50 ;  /* 0x0007183201007387 */ /* 0x000fe80000100a00 */
[----:B0-----:R-:W2:Y:S01]  /*52f90*/  LDL.LU.64 R48, [R1+0x2db0] ;  /* 0x002db00001307983 */ /* 0x001ea20000300a00 */
[----:B------:R-:W-:-:S02]  /*52fa0*/  IMAD.MOV.U32 R16, RZ, RZ, R61 ;  /* 0x000000ffff107224 */ /* 0x000fc400078e003d */
[----:B------:R-:W-:-:S07]  /*52fb0*/  IMAD.MOV.U32 R17, RZ, RZ, R60 ;  /* 0x000000ffff117224 */ /* 0x000fce00078e003c */
[----:B------:R-:W-:Y:S01]  /*52fc0*/  HMMA.16816.F32.BF16 R16, R44, R16, R40 ;  /* 0x000000102c10723c */ /* 0x000fe20000041828 */
[----:B------:R-:W3:Y:S04]  /*52fd0*/  LDL.LU.64 R42, [R1+0x2da8] ;  /* 0x002da800012a7983 */ /* 0x000ee80000300a00 */
[----:B------:R-:W3:Y:S01]  /*52fe0*/  LDL.LU.64 R40, [R1+0x2da0] ;  /* 0x002da00001287983 */ /* 0x000ee20000300a00 */
[----:B------:R-:W-:-:S13]  /*52ff0*/  IMAD.MOV.U32 R4, RZ, RZ, R6 ;  /* 0x000000ffff047224 */ /* 0x000fda00078e0006 */
[----:B------:R0:W-:Y:S04]  /*53000*/  STL.64 [R1+0x700], R16 ;  /* 0x0007001001007387 */ /* 0x0001e80000100a00 */
[----:B------:R-:W-:Y:S04]  /*53010*/  STL.64 [R1+0x708], R18 ;  /* 0x0007081201007387 */ /* 0x000fe80000100a00 */
[----:B0-----:R-:W3:Y:S01]  /*53020*/  LDL.LU.64 R16, [R1+0x2d98] ;  /* 0x002d980001107983 */ /* 0x001ee20000300a00 */
[----:B------:R-:W-:-:S07]  /*53030*/  IMAD.MOV.U32 R5, RZ, RZ, R3 ;  /* 0x000000ffff057224 */ /* 0x000fce00078e0003 */
        /* <DEDUP_REMOVED lines=10> */
[----:B------:R-:W2:Y:S01]  /*530e0*/  LDL.LU.64 R36, [R1+0x2d80] ;  /* 0x002d800001247983 */ /* 0x000ea20000300a00 */
[C---:B---3--:R-:W-:Y:S03]  /*530f0*/  HMMA.16816.F32.BF16 R16, R44.reuse, R16, R40 ;  /* 0x000000102c10723c */ /* 0x048fe60000041828 */
[----:B------:R0:W-:Y:S04]  /*53100*/  STL.64 [R1+0x6e0], R4 ;  /* 0x0006e00401007387 */ /* 0x0001e80000100a00 */
[----:B------:R-:W-:Y:S04]  /*53110*/  STL.64 [R1+0x6e8], R6 ;  /* 0x0006e80601007387 */ /* 0x000fe80000100a00 */
[----:B0-----:R-:W3:Y:S04]  /*53120*/  LDL.LU.64 R4, [R1+0x2d78] ;  /* 0x002d780001047983 */ /* 0x001ee80000300a00 */
[----:B------:R-:W4:Y:S04]  /*53130*/  LDL.LU.64 R40, [R1+0x2d70] ;  /* 0x002d700001287983 */ /* 0x000f280000300a00 */
[----:B------:R-:W-:Y:S04]  /*53140*/  STL.64 [R1+0x6d0], R16 ;  /* 0x0006d01001007387 */ /* 0x000fe80000100a00 */
[----:B------:R0:W-:Y:S04]  /*53150*/  STL.64 [R1+0x6d8], R18 ;  /* 0x0006d81201007387 */ /* 0x0001e80000100a00 */
[----:B0-----:R-:W4:Y:S04]  /*53160*/  LDL.LU.64 R18, [R1+0x2d68] ;  /* 0x002d680001127983 */ /* 0x001f280000300a00 */
[----:B------:R-:W4:Y:S01]  /*53170*/  LDL.LU.64 R16, [R1+0x2d60] ;  /* 0x002d600001107983 */ /* 0x000f220000300a00 */
[----:B--2---:R-:W-:Y:S03]  /*53180*/  HMMA.16816.F32.BF16 R36, R44, R36, R20 ;  /* 0x000000242c24723c */ /* 0x004fe60000041814 */
[----:B------:R-:W2:Y:S01]  /*53190*/  LDL.LU.64 R20, [R1+0x2d58] ;  /* 0x002d580001147983 */ /* 0x000ea20000300a00 */
[----:B------:R-:W-:-:S04]  /*531a0*/  IMAD.MOV.U32 R56, RZ, RZ, R2 ;  /* 0x000000ffff387224 */ /* 0x000fc800078e0002 */
[C---:B---3--:R-:W-:Y:S08]  /*531b0*/  HMMA.16816.F32.BF16 R4, R44.reuse, R4, R28 ;  /* 0x000000042c04723c */ /* 0x048ff0000004181c */
[----:B----4-:R-:W-:Y:S03]  /*531c0*/  HMMA.16816.F32.BF16 R40, R44, R40, R8 ;  /* 0x000000282c28723c */ /* 0x010fe60000041808 */
        /* <DEDUP_REMOVED lines=8> */
[----:B------:R0:W-:Y:S04]  /*53250*/  STL.64 [R1+0x6b0], R4 ;  /* 0x0006b00401007387 */ /* 0x0001e80000100a00 */
[----:B------:R-:W-:Y:S01]  /*53260*/  STL.64 [R1+0x6b8], R6 ;  /* 0x0006b80601007387 */ /* 0x000fe20000100a00 */
[C---:B------:R-:W-:Y:S03]  /*53270*/  HMMA.16816.F32.BF16 R56, R44.reuse, R56, R12 ;  /* 0x000000382c38723c */ /* 0x040fe6000004180c */
[----:B0-----:R-:W3:Y:S04]  /*53280*/  LDL.LU.64 R4, [R1+0x2d48] ;  /* 0x002d480001047983 */ /* 0x001ee80000300a00 */
[----:B------:R-:W3:Y:S04]  /*53290*/  LDL.LU.64 R10, [R1+0x2d40] ;  /* 0x002d4000010a7983 */ /* 0x000ee80000300a00 */
[----:B------:R-:W3:Y:S01]  /*532a0*/  LDL.LU.64 R8, [R1+0x2d38] ;  /* 0x002d380001087983 */ /* 0x000ee20000300a00 */
[C---:B--2---:R-:W-:Y:S03]  /*532b0*/  HMMA.16816.F32.BF16 R20, R44.reuse, R20, R16 ;  /* 0x000000142c14723c */ /* 0x044fe60000041810 */
[----:B------:R-:W2:Y:S04]  /*532c0*/  LDL.LU R16, [R1+0x640] ;  /* 0x0006400001107983 */ /* 0x000ea80000300800 */
[----:B------:R-:W-:Y:S04]  /*532d0*/  STL.64 [R1+0x6a0], R40 ;  /* 0x0006a02801007387 */ /* 0x000fe80000100a00 */
[----:B------:R-:W-:Y:S08]  /*532e0*/  STL.64 [R1+0x6a8], R42 ;  /* 0x0006a82a01007387 */ /* 0x000ff00000100a00 */
[----:B------:R0:W-:Y:S04]  /*532f0*/  STL.64 [R1+0x690], R20 ;  /* 0x0006901401007387 */ /* 0x0001e80000100a00 */
[----:B------:R1:W-:Y:S04]  /*53300*/  STL.64 [R1+0x698], R22 ;  /* 0x0006981601007387 */ /* 0x0003e80000100a00 */
        /* <DEDUP_REMOVED lines=11> */
[----:B------:R-:W2:Y:S04]  /*533c0*/  LDL.LU.64 R14, [R1+0x2d30] ;  /* 0x002d3000010e7983 */ /* 0x000ea80000300a00 */
[----:B------:R-:W2:Y:S04]  /*533d0*/  LDL.LU.64 R12, [R1+0x2d28] ;  /* 0x002d2800010c7983 */ /* 0x000ea80000300a00 */
        /* <DEDUP_REMOVED lines=32> */
[----:B0-----:R-:W3:Y:S04]  /*535e0*/  LDL.LU R39, [R1+0x2cf0] ;  /* 0x002cf00001277983 */ /* 0x001ee80000300800 */
[----:B------:R-:W3:Y:S01]  /*535f0*/  LDL.LU.64 R36, [R1+0x2ce8] ;  /* 0x002ce80001247983 */ /* 0x000ee20000300a00 */
[C---:B------:R-:W-:Y:S03]  /*53600*/  HMMA.16816.F32.BF16 R20, R44.reuse, R32, R20 ;  /* 0x000000202c14723c */ /* 0x040fe60000041814 */
[----:B--2---:R-:W-:Y:S04]  /*53610*/  STL.64 [R1+0x2c08], R50 ;  /* 0x002c083201007387 */ /* 0x004fe80000100a00 */
        /* <DEDUP_REMOVED lines=10> */
[----:B------:R-:W2:Y:S04]  /*536c0*/  LDL.LU.64 R16, [R1+0x2cd8] ;  /* 0x002cd80001107983 */ /* 0x000ea80000300a00 */
[----:B------:R-:W-:Y:S04]  /*536d0*/  STL [R1+0x2ca8], R39 ;  /* 0x002ca82701007387 */ /* 0x000fe80000100800 */
[----:B------:R0:W-:Y:S04]  /*536e0*/  STL.64 [R1+0x2ca0], R36 ;  /* 0x002ca02401007387 */ /* 0x0001e80000100a00 */
[----:B0-----:R-:W2:Y:S04]  /*536f0*/  LDL.LU R36, [R1+0x610] ;  /* 0x0006100001247983 */ /* 0x001ea80000300800 */
[----:B------:R-:W2:Y:S04]  /*53700*/  LDL.LU R37, [R1+0x614] ;  /* 0x0006140001257983 */ /* 0x000ea80000300800 */
[----:B------:R-:W2:Y:S04]  /*53710*/  LDL.LU R38, [R1+0x618] ;  /* 0x0006180001267983 */ /* 0x000ea80000300800 */
[----:B------:R-:W2:Y:S04]  /*53720*/  LDL.LU R39, [R1+0x61c] ;  /* 0x00061c0001277983 */ /* 0x000ea80000300800 */
[----:B------:R-:W-:Y:S04]  /*53730*/  STL.64 [R1+0x630], R20 ;  /* 0x0006301401007387 */ /* 0x000fe80000100a00 */
[----:B------:R0:W-:Y:S04]  /*53740*/  STL.64 [R1+0x638], R22 ;  /* 0x0006381601007387 */ /* 0x0001e80000100a00 */
[----:B0-----:R-:W2:Y:S04]  /*53750*/  LDL.LU.64 R22, [R1+0x2cd0] ;  /* 0x002cd00001167983 */ /* 0x001ea80000300a00 */
[----:B------:R-:W2:Y:S04]  /*53760*/  LDL.LU.64 R20, [R1+0x2cc8] ;  /* 0x002cc80001147983 */ /* 0x000ea80000300a00 */
[----:B------:R0:W-:Y:S04]  /*53770*/  STL.64 [R1+0x2cb0], R32 ;  /* 0x002cb02001007387 */ /* 0x0001e80000100a00 */
[----:B0-----:R-:W2:Y:S04]  /*53780*/  LDL.LU R32, [R1+0x620] ;  /* 0x0006200001207983 */ /* 0x001ea80000300800 */
[----:B------:R-:W2:Y:S04]  /*53790*/  LDL.LU R33, [R1+0x624] ;  /* 0x0006240001217983 */ /* 0x000ea80000300800 */
[----:B------:R-:W2:Y:S04]  /*537a0*/  LDL.LU R34, [R1+0x628] ;  /* 0x0006280001227983 */ /* 0x000ea80000300800 */
[----:B------:R-:W2:Y:S04]  /*537b0*/  LDL.LU R35, [R1+0x62c] ;  /* 0x00062c0001237983 */ /* 0x000ea80000300800 */
[----:B----4-:R0:W-:Y:S01]  /*537c0*/  STL.64 [R1+0x2c70], R28 ;  /* 0x002c701c01007387 */ /* 0x0101e20000100a00 */
[C---:B--2---:R-:W-:Y:S08]  /*537d0*/  HMMA.16816.F32.BF16 R32, R44.reuse, R28, R32 ;  /* 0x0000001c2c20723c */ /* 0x044ff00000041820 */
[C---:B0-----:R-:W-:Y:S11]  /*537e0*/  HMMA.16816.F32.BF16 R28, R44.reuse, R24, R36 ;  /* 0x000000182c1c723c */ /* 0x041ff60000041824 */
[----:B------:R-:W-:Y:S04]  /*537f0*/  STL.64 [R1+0x620], R32 ;  /* 0x0006202001007387 */ /* 0x000fe80000100a00 */
[----:B------:R-:W-:Y:S04]  /*53800*/  STL.64 [R1+0x628], R34 ;  /* 0x0006282201007387 */ /* 0x000fe80000100a00 */
[----:B------:R-:W-:Y:S04]  /*53810*/  STL.64 [R1+0x2bc0], R26 ;  /* 0x002bc01a01007387 */ /* 0x000fe80000100a00 */
[----:B------:R0:W-:Y:S02]  /*53820*/  STL.64 [R1+0x2bb8], R24 ;  /* 0x002bb81801007387 */ /* 0x0001e40000100a00 */
[C---:B0-----:R-:W-:Y:S02]  /*53830*/  HMMA.16816.F32.BF16 R24, R44.reuse, R20, R48 ;  /* 0x000000142c18723c */ /* 0x041fe40000041830 */
[----:B------:R-:W-:Y:S04]  /*53840*/  STL.64 [R1+0x610], R28 ;  /* 0x0006101c01007387 */ /* 0x000fe80000100a00 */
[----:B------:R-:W-:Y:S04]  /*53850*/  STL.64 [R1+0x618], R30 ;  /* 0x0006181e01007387 */ /* 0x000fe80000100a00 */
[----:B------:R-:W-:Y:S04]  /*53860*/  STL.64 [R1+0x2bb0], R22 ;  /* 0x002bb01601007387 */ /* 0x000fe80000100a00 */
[----:B------:R0:W-:Y:S02]  /*53870*/  STL.64 [R1+0x2ba8], R20 ;  /* 0x002ba81401007387 */ /* 0x0001e40000100a00 */
[C---:B0-----:R-:W-:Y:S03]  /*53880*/  HMMA.16816.F32.BF16 R20, R44.reuse, R16, R52 ;  /* 0x000000102c14723c */ /* 0x041fe60000041834 */
[----:B------:R-:W-:Y:S04]  /*53890*/  STL.64 [R1+0x600], R24 ;  /* 0x0006001801007387 */ /* 0x000fe80000100a00 */
[----:B------:R-:W-:Y:S04]  /*538a0*/  STL.64 [R1+0x608], R26 ;  /* 0x0006081a01007387 */ /* 0x000fe80000100a00 */
[----:B---3--:R-:W-:Y:S04]  /*538b0*/  STL.64 [R1+0x2b98], R18 ;  /* 0x002b981201007387 */ /* 0x008fe80000100a00 */
[----:B------:R0:W-:Y:S02]  /*538c0*/  STL.64 [R1+0x2b90], R16 ;  /* 0x002b901001007387 */ /* 0x0001e40000100a00 */
[C---:B0-----:R-:W-:Y:S02]  /*538d0*/  HMMA.16816.F32.BF16 R16, R44.reuse, R12, R40 ;  /* 0x0000000c2c10723c */ /* 0x041fe40000041828 */
[----:B------:R-:W-:Y:S04]  /*538e0*/  STL.64 [R1+0x5f0], R20 ;  /* 0x0005f01401007387 */ /* 0x000fe80000100a00 */
[----:B------:R-:W-:Y:S04]  /*538f0*/  STL.64 [R1+0x5f8], R22 ;  /* 0x0005f81601007387 */ /* 0x000fe80000100a00 */
[----:B------:R-:W2:Y:S09]  /*53900*/  LDL.LU R40, [R1+0x350] ;  /* 0x0003500001287983 */ /* 0x000eb20000300800 */
[----:B------:R-:W-:Y:S04]  /*53910*/  STL.64 [R1+0x5e0], R16 ;  /* 0x0005e01001007387 */ /* 0x000fe80000100a00 */
[----:B------:R-:W-:Y:S04]  /*53920*/  STL.64 [R1+0x5e8], R18 ;  /* 0x0005e81201007387 */ /* 0x000fe80000100a00 */
[----:B------:R-:W2:Y:S04]  /*53930*/  LDL.LU R41, [R1+0x354] ;  /* 0x0003540001297983 */ /* 0x000ea80000300800 */
[----:B------:R-:W2:Y:S04]  /*53940*/  LDL.LU R42, [R1+0x358] ;  /* 0x00035800012a7983 */ /* 0x000ea80000300800 */
[----:B------:R-:W2:Y:S04]  /*53950*/  LDL.LU R43, [R1+0x35c] ;  /* 0x00035c00012b7983 */ /* 0x000ea80000300800 */
[----:B------:R-:W3:Y:S04]  /*53960*/  LDL R0, [R1+0x2234] ;  /* 0x0022340001007983 */ /* 0x000ee80000100800 */
[----:B------:R-:W-:Y:S04]  /*53970*/  STL.64 [R1+0x2b88], R14 ;  /* 0x002b880e01007387 */ /* 0x000fe80000100a00 */
[----:B------:R0:W-:Y:S04]  /*53980*/  STL.64 [R1+0x2b80], R12 ;  /* 0x002b800c01007387 */ /* 0x0001e80000100a00 */
[----:B------:R-:W4:Y:S01]  /*53990*/  LDL.LU R32, [R1+0x5c0] ;  /* 0x0005c00001207983 */ /* 0x000f220000300800 */
[----:B0-----:R-:W-:-:S15]  /*539a0*/  HMMA.16816.F32.BF16 R12, R44, R8, R56 ;  /* 0x000000082c0c723c */ /* 0x001fde0000041838 */
[----:B------:R-:W-:-:S04]  /*539b0*/  NOP ;  /* 0x0000000000007918 */ /* 0x000fc80000000000 */
[----:B------:R0:W-:Y:S04]  /*539c0*/  STL.64 [R1+0x5d0], R12 ;  /* 0x0005d00c01007387 */ /* 0x0001e80000100a00 */
[----:B------:R1:W-:Y:S04]  /*539d0*/  STL.64 [R1+0x5d8], R14 ;  /* 0x0005d80e01007387 */ /* 0x0003e80000100a00 */
[----:B------:R-:W4:Y:S04]  /*539e0*/  LDL.LU R33, [R1+0x5c4] ;  /* 0x0005c40001217983 */ /* 0x000f280000300800 */
[----:B------:R-:W4:Y:S04]  /*539f0*/  LDL.LU R34, [R1+0x5c8] ;  /* 0x0005c80001227983 */ /* 0x000f280000300800 */
[----:B------:R-:W4:Y:S04]  /*53a00*/  LDL.LU R35, [R1+0x5cc] ;  /* 0x0005cc0001237983 */ /* 0x000f280000300800 */
[----:B------:R-:W4:Y:S04]  /*53a10*/  LDL.LU.64 R36, [R1+0x130] ;  /* 0x0001300001247983 */ /* 0x000f280000300a00 */
[----:B0-----:R-:W4:Y:S04]  /*53a20*/  LDL.LU R12, [R1+0x5a0] ;  /* 0x0005a000010c7983 */ /* 0x001f280000300800 */
[----:B------:R-:W4:Y:S04]  /*53a30*/  LDL.LU R13, [R1+0x5a4] ;  /* 0x0005a400010d7983 */ /* 0x000f280000300800 */
[----:B-1----:R-:W4:Y:S04]  /*53a40*/  LDL.LU R14, [R1+0x5a8] ;  /* 0x0005a800010e7983 */ /* 0x002f280000300800 */
[----:B------:R-:W4:Y:S04]  /*53a50*/  LDL.LU R15, [R1+0x5ac] ;  /* 0x0005ac00010f7983 */ /* 0x000f280000300800 */
        /* <DEDUP_REMOVED lines=16> */
[----:B------:R-:W-:Y:S04]  /*53b60*/  STL.64 [R1+0x2b78], R10 ;  /* 0x002b780a01007387 */ /* 0x000fe80000100a00 */
[----:B------:R0:W-:Y:S04]  /*53b70*/  STL.64 [R1+0x2b70], R8 ;  /* 0x002b700801007387 */ /* 0x0001e80000100a00 */
[----:B0-----:R-:W4:Y:S01]  /*53b80*/  LDL.LU.64 R8, [R1+0x120] ;  /* 0x0001200001087983 */ /* 0x001f220000300a00 */
[----:B--2---:R-:W-:Y:S03]  /*53b90*/  HMMA.16816.F32.BF16 R44, R44, R4, R40 ;  /* 0x000000042c2c723c */ /* 0x004fe60000041828 */
[----:B------:R-:W2:Y:S04]  /*53ba0*/  LDL.LU.64 R42, [R1+0x2cc0] ;  /* 0x002cc000012a7983 */ /* 0x000ea80000300a00 */
[----:B------:R-:W2:-:S12]  /*53bb0*/  LDL.LU.64 R40, [R1+0x2cb8] ;  /* 0x002cb80001287983 */ /* 0x000e980000300a00 */
[----:B------:R-:W-:Y:S04]  /*53bc0*/  STL.64 [R1+0x350], R44 ;  /* 0x0003502c01007387 */ /* 0x000fe80000100a00 */
[----:B------:R-:W-:Y:S04]  /*53bd0*/  STL.64 [R1+0x358], R46 ;  /* 0x0003582e01007387 */ /* 0x000fe80000100a00 */
[----:B---3--:R-:W0:Y:S04]  /*53be0*/  LDSM.16.MT88.4 R44, [R0+UR5+0x9000] ;  /* 0x00900005002c783b */ /* 0x008e280008004200 */
[----:B0-----:R-:W-:Y:S04]  /*53bf0*/  STL.64 [R1+0x2bd0], R46 ;  /* 0x002bd02e01007387 */ /* 0x001fe80000100a00 */
[----:B------:R0:W-:Y:S04]  /*53c00*/  STL.64 [R1+0x2bc8], R44 ;  /* 0x002bc82c01007387 */ /* 0x0001e80000100a00 */
[----:B0-----:R-:W3:Y:S04]  /*53c10*/  LDL.LU R44, [R1+0x5b0] ;  /* 0x0005b000012c7983 */ /* 0x001ee80000300800 */
[----:B------:R-:W3:Y:S04]  /*53c20*/  LDL.LU R45, [R1+0x5b4] ;  /* 0x0005b400012d7983 */ /* 0x000ee80000300800 */
[----:B------:R-:W3:Y:S04]  /*53c30*/  LDL.LU R46, [R1+0x5b8] ;  /* 0x0005b800012e7983 */ /* 0x000ee80000300800 */
[----:B------:R-:W3:Y:S01]  /*53c40*/  LDL.LU R47, [R1+0x5bc] ;  /* 0x0005bc00012f7983 */ /* 0x000ee20000300800 */
[----:B----4-:R-:W-:-:S02]  /*53c50*/  IMAD.MOV.U32 R6, RZ, RZ, R36 ;  /* 0x000000ffff067224 */ /* 0x010fc400078e0024 */
[----:B------:R-:W-:Y:S01]  /*53c60*/  IMAD.MOV.U32 R7, RZ, RZ, R37 ;  /* 0x000000ffff077224 */ /* 0x000fe200078e0025 */
[----:B--2---:R-:W-:-:S15]  /*53c70*/  HMMA.16816.F32.BF16 R32, R40, R36, R32 ;  /* 0x000000242820723c */ /* 0x004fde0000041820 */
[----:B------:R-:W-:-:S04]  /*53c80*/  NOP ;  /* 0x0000000000007918 */ /* 0x000fc80000000000 */
[----:B------:R0:W-:Y:S04]  /*53c90*/  STL.64 [R1+0x5c0], R32 ;  /* 0x0005c02001007387 */ /* 0x0001e80000100a00 */
[----:B------:R1:W-:Y:S04]  /*53ca0*/  STL.64 [R1+0x5c8], R34 ;  /* 0x0005c82201007387 */ /* 0x0003e80000100a00 */
[----:B0-----:R-:W2:Y:S04]  /*53cb0*/  LDL.LU.64 R32, [R1+0x2cb0] ;  /* 0x002cb00001207983 */ /* 0x001ea80000300a00 */
[----:B------:R-:W4:Y:S04]  /*53cc0*/  LDL.LU R39, [R1+0x2ca8] ;  /* 0x002ca80001277983 */ /* 0x000f280000300800 */
[----:B------:R-:W4:Y:S04]  /*53cd0*/  LDL.LU.64 R36, [R1+0x2ca0] ;  /* 0x002ca00001247983 */ /* 0x000f280000300a00 */
[----:B------:R-:W-:Y:S04]  /*53ce0*/  STL.64 [R1+0x2c18], R6 ;  /* 0x002c180601007387 */ /* 0x000fe80000100a00 */
[----:B------:R3:W-:Y:S01]  /*53cf0*/  STL.64 [R1+0x2c10], R4 ;  /* 0x002c100401007387 */ /* 0x0007e20000100a00 */
[----:B-1----:R-:W-:-:S02]  /*53d00*/  IMAD.MOV.U32 R34, RZ, RZ, R9 ;  /* 0x000000ffff227224 */ /* 0x002fc400078e0009 */
[----:B------:R-:W-:Y:S01]  /*53d10*/  IMAD.MOV.U32 R38, RZ, RZ, R8 ;  /* 0x000000ffff267224 */ /* 0x000fe200078e0008 */
[----:B---3--:R-:W-:-:S15]  /*53d20*/  HMMA.16816.F32.BF16 R4, R40, R8, R44 ;  /* 0x000000082804723c */ /* 0x008fde000004182c */
[----:B------:R-:W-:-:S04]  /*53d30*/  NOP ;  /* 0x0000000000007918 */ /* 0x000fc80000000000 */
[----:B------:R-:W-:Y:S04]  /*53d40*/  STL.64 [R1+0x5b0], R4 ;  /* 0x0005b00401007387 */ /* 0x000fe80000100a00 */
[----:B------:R0:W-:Y:S02]  /*53d50*/  STL.64 [R1+0x5b8], R6 ;  /* 0x0005b80601007387 */ /* 0x0001e40000100a00 */
[----:B0-----:R-:W-:Y:S02]  /*53d60*/  HMMA.16816.F32.BF16 R4, R40, R16, R12 ;  /* 0x000000102804723c */ /* 0x001fe4000004180c */
[----:B------:R-:W-:Y:S01]  /*53d70*/  STL [R1+0x2c38], R34 ;  /* 0x002c382201007387 */ /* 0x000fe20000100800 */
[----:B------:R-:W-:Y:S01]  /*53d80*/  MOV R13, R16 ;  /* 0x00000010000d7202 */ /* 0x000fe20000000f00 */
[----:B------:R-:W-:-:S02]  /*53d90*/  IMAD.MOV.U32 R12, RZ, RZ, R17 ;  /* 0x000000ffff0c7224 */ /* 0x000fc400078e0011 */
[----:B------:R-:W-:Y:S02]  /*53da0*/  IMAD.MOV.U32 R61, RZ, RZ, R25 ;  /* 0x000000ffff3d7224 */ /* 0x000fe400078e0019 */
[----:B------:R-:W-:Y:S02]  /*53db0*/  IMAD.MOV.U32 R60, RZ, RZ, R24 ;  /* 0x000000ffff3c7224 */ /* 0x000fe400078e0018 */
[----:B------:R-:W-:Y:S02]  /*53dc0*/  IMAD.MOV.U32 R3, RZ, RZ, R49 ;  /* 0x000000ffff037224 */ /* 0x000fe400078e0031 */
[----:B------:R-:W-:Y:S01]  /*53dd0*/  IMAD.MOV.U32 R2, RZ, RZ, R48 ;  /* 0x000000ffff027224 */ /* 0x000fe200078e0030 */
[----:B--2---:R-:W-:Y:S04]  /*53de0*/  STL.64 [R1+0x2c30], R32 ;  /* 0x002c302001007387 */ /* 0x004fe80000100a00 */
[----:B----4-:R-:W-:Y:S04]  /*53df0*/  STL.64 [R1+0x2c28], R38 ;  /* 0x002c282601007387 */ /* 0x010fe80000100a00 */
[----:B------:R-:W-:Y:S04]  /*53e00*/  STL.64 [R1+0x2c20], R36 ;  /* 0x002c202401007387 */ /* 0x000fe80000100a00 */
[----:B------:R-:W-:Y:S04]  /*53e10*/  STL.64 [R1+0x5a0], R4 ;  /* 0x0005a00401007387 */ /* 0x000fe80000100a00 */
[----:B------:R0:W-:Y:S02]  /*53e20*/  STL.64 [R1+0x5a8], R6 ;  /* 0x0005a80601007387 */ /* 0x0001e40000100a00 */
[----:B0-----:R-:W-:Y:S02]  /*53e30*/  HMMA.16816.F32.BF16 R4, R40, R24, R20 ;  /* 0x000000182804723c */ /* 0x001fe40000041814 */
[----:B------:R-:W-:-:S15]  /*53e40*/  STL.64 [R1+0x2c40], R12 ;  /* 0x002c400c01007387 */ /* 0x000fde0000100a00 */
[----:B------:R-:W-:Y:S02]  /*53e50*/  NOP ;  /* 0x0000000000007918 */ /* 0x000fe40000000000 */
[----:B------:R-:W-:Y:S04]  /*53e60*/  STL.64 [R1+0x590], R4 ;  /* 0x0005900401007387 */ /* 0x000fe80000100a00 */
[----:B------:R0:W-:Y:S02]  /*53e70*/  STL.64 [R1+0x598], R6 ;  /* 0x0005980601007387 */ /* 0x0001e40000100a00 */
[----:B0-----:R-:W-:Y:S02]  /*53e80*/  HMMA.16816.F32.BF16 R4, R40, R48, R28 ;  /* 0x000000302804723c */ /* 0x001fe4000004181c */
[----:B------:R-:W-:Y:S04]  /*53e90*/  STL [R1+0x2b14], R61 ;  /* 0x002b143d01007387 */ /* 0x000fe80000100800 */
[----:B------:R-:W-:-:S13]  /*53ea0*/  STL [R1+0x2b10], R60 ;  /* 0x002b103c01007387 */ /* 0x000fda0000100800 */
[----:B------:R-:W-:Y:S04]  /*53eb0*/  STL.64 [R1+0x580], R4 ;  /* 0x0005800401007387 */ /* 0x000fe80000100a00 */
[----:B------:R0:W-:Y:S02]  /*53ec0*/  STL.64 [R1+0x588], R6 ;  /* 0x0005880601007387 */ /* 0x0001e40000100a00 */
[----:B0-----:R-:W-:Y:S02]  /*53ed0*/  HMMA.16816.F32.BF16 R4, R40, R56, R52 ;  /* 0x000000382804723c */ /* 0x001fe40000041834 */
[----:B------:R-:W-:Y:S04]  /*53ee0*/  STL [R1+0x2b1c], R3 ;  /* 0x002b1c0301007387 */ /* 0x000fe80000100800 */
[----:B------:R-:W-:-:S13]  /*53ef0*/  STL [R1+0x2b18], R2 ;  /* 0x002b180201007387 */ /* 0x000fda0000100800 */
[----:B------:R-:W-:Y:S04]  /*53f00*/  STL.64 [R1+0x570], R4 ;  /* 0x0005700401007387 */ /* 0x000fe80000100a00 */
[----:B------:R-:W-:Y:S04]  /*53f10*/  STL.64 [R1+0x578], R6 ;  /* 0x0005780601007387 */ /* 0x000fe80000100a00 */
[----:B------:R-:W2:Y:S04]  /*53f20*/  LDL.LU R24, [R1+0x500] ;  /* 0x0005000001187983 */ /* 0x000ea80000300800 */
[----:B------:R-:W2:Y:S04]  /*53f30*/  LDL.LU R25, [R1+0x504] ;  /* 0x0005040001197983 */ /* 0x000ea80000300800 */
[----:B------:R-:W3:Y:S04]  /*53f40*/  LDL.LU R26, [R1+0x508] ;  /* 0x00050800011a7983 */ /* 0x000ee80000300800 */
[----:B------:R-:W3:Y:S04]  /*53f50*/  LDL.LU R27, [R1+0x50c] ;  /* 0x00050c00011b7983 */ /* 0x000ee80000300800 */
[----:B---3--:R-:W-:Y:S04]  /*53f60*/  STL.64 [R1+0x2c80], R26 ;  /* 0x002c801a01007387 */ /* 0x008fe80000100a00 */
[----:B--2---:R0:W-:Y:S04]  /*53f70*/  STL.64 [R1+0x2c78], R24 ;  /* 0x002c781801007387 */ /* 0x0041e80000100a00 */
[----:B0-----:R-:W2:Y:S04]  /*53f80*/  LDL.LU R24, [R1+0x550] ;  /* 0x0005500001187983 */ /* 0x001ea80000300800 */
[----:B------:R-:W2:Y:S04]  /*53f90*/  LDL.LU R25, [R1+0x554] ;  /* 0x0005540001197983 */ /* 0x000ea80000300800 */
[----:B------:R-:W3:Y:S04]  /*53fa0*/  LDL.LU R26, [R1+0x558] ;  /* 0x00055800011a7983 */ /* 0x000ee80000300800 */
[----:B------:R-:W3:Y:S04]  /*53fb0*/  LDL.LU R27, [R1+0x55c] ;  /* 0x00055c00011b7983 */ /* 0x000ee80000300800 */
[----:B---3--:R-:W-:Y:S04]  /*53fc0*/  STL.64 [R1+0x2c90], R26 ;  /* 0x002c901a01007387 */ /* 0x008fe80000100a00 */
[----:B--2---:R0:W-:Y:S04]  /*53fd0*/  STL.64 [R1+0x2c88], R24 ;  /* 0x002c881801007387 */ /* 0x0041e80000100a00 */
[----:B0-----:R-:W2:Y:S04]  /*53fe0*/  LDL.LU.64 R24, [R1+0xd0] ;  /* 0x0000d00001187983 */ /* 0x001ea80000300a00 */
[----:B------:R-:W3:Y:S04]  /*53ff0*/  LDL.LU.64 R28, [R1+0xc0] ;  /* 0x0000c000011c7983 */ /* 0x000ee80000300a00 */
[----:B---3--:R0:W-:Y:S04]  /*54000*/  STL.64 [R1+0x2c98], R28 ;  /* 0x002c981c01007387 */ /* 0x0081e80000100a00 */
[----:B0-----:R-:W3:Y:S04]  /*54010*/  LDL.LU R28, [R1+0x560] ;  /* 0x00056000011c7983 */ /* 0x001ee80000300800 */
[----:B------:R-:W3:Y:S04]  /*54020*/  LDL.LU R29, [R1+0x564] ;  /* 0x00056400011d7983 */ /* 0x000ee80000300800 */
[----:B------:R-:W3:Y:S04]  /*54030*/  LDL.LU R30, [R1+0x568] ;  /* 0x00056800011e7983 */ /* 0x000ee80000300800 */
[----:B------:R-:W3:Y:S04]  /*54040*/  LDL.LU R31, [R1+0x56c] ;  /* 0x00056c00011f7983 */ /* 0x000ee80000300800 */
[----:B------:R-:W4:Y:S04]  /*54050*/  LDL.LU R12, [R1+0x540] ;  /* 0x00054000010c7983 */ /* 0x000f280000300800 */
[----:B------:R-:W4:Y:S04]  /*54060*/  LDL.LU R13, [R1+0x544] ;  /* 0x00054400010d7983 */ /* 0x000f280000300800 */
[----:B------:R-:W4:Y:S04]  /*54070*/  LDL.LU R14, [R1+0x548] ;  /* 0x00054800010e7983 */ /* 0x000f280000300800 */
[----:B------:R-:W4:Y:S04]  /*54080*/  LDL.LU R15, [R1+0x54c] ;  /* 0x00054c00010f7983 */ /* 0x000f280000300800 */
[----:B------:R-:W4:Y:S04]  /*54090*/  LDL.64 R36, [R1+0xb0] ;  /* 0x0000b00001247983 */ /* 0x000f280000100a00 */
        /* <DEDUP_REMOVED lines=14> */
[----:B------:R-:W4:Y:S04]  /*54180*/  LDL.64 R20, [R1+0x80] ;  /* 0x0000800001147983 */ /* 0x000f280000100a00 */
[----:B------:R-:W4:Y:S01]  /*54190*/  LDL.LU.64 R48, [R1+0x70] ;  /* 0x0000700001307983 */ /* 0x000f220000300a00 */
[----:B------:R-:W-:-:S03]  /*541a0*/  IMAD.MOV.U32 R60, RZ, RZ, R57 ;  /* 0x000000ffff3c7224 */ /* 0x000fc600078e0039 */
[----:B------:R-:W4:Y:S01]  /*541b0*/  LDL.LU R52, [R1+0x4f0] ;  /* 0x0004f00001347983 */ /* 0x000f220000300800 */
[----:B------:R-:W-:-:S03]  /*541c0*/  IMAD.MOV.U32 R61, RZ, RZ, R56 ;  /* 0x000000ffff3d7224 */ /* 0x000fc600078e0038 */
[----:B------:R-:W4:Y:S04]  /*541d0*/  LDL.LU R53, [R1+0x4f4] ;  /* 0x0004f40001357983 */ /* 0x000f280000300800 */
[----:B------:R-:W4:Y:S04]  /*541e0*/  LDL.LU R54, [R1+0x4f8] ;  /* 0x0004f80001367983 */ /* 0x000f280000300800 */
[----:B------:R-:W4:Y:S04]  /*541f0*/  LDL.LU R55, [R1+0x4fc] ;  /* 0x0004fc0001377983 */ /* 0x000f280000300800 */
[----:B------:R-:W4:Y:S04]  /*54200*/  LDL.LU.64 R56, [R1+0x60] ;  /* 0x0000600001387983 */ /* 0x000f280000300a00 */
[----:B------:R-:W-:Y:S04]  /*54210*/  STL [R1+0x2b24], R60 ;  /* 0x002b243c01007387 */ /* 0x000fe80000100800 */
[----:B------:R-:W-:Y:S01]  /*54220*/  STL [R1+0x2b20], R61 ;  /* 0x002b203d01007387 */ /* 0x000fe20000100800 */
[----:B--2---:R-:W-:Y:S01]  /*54230*/  MOV R3, R24 ;  /* 0x0000001800037202 */ /* 0x004fe20000000f00 */
[----:B------:R-:W-:Y:S01]  /*54240*/  IMAD.MOV.U32 R2, RZ, RZ, R25 ;  /* 0x000000ffff027224 */ /* 0x000fe200078e0019 */
[----:B---3--:R-:W-:-:S15]  /*54250*/  HMMA.16816.F32.BF16 R28, R40, R24, R28 ;  /* 0x00000018281c723c */ /* 0x008fde000004181c */
[----:B------:R-:W-:-:S04]  /*54260*/  NOP ;  /* 0x0000000000007918 */ /* 0x000fc80000000000 */
[----:B------:R0:W-:Y:S04]  /*54270*/  STL.64 [R1+0x560], R28 ;  /* 0x0005601c01007387 */ /* 0x0001e80000100a00 */
[----:B------:R-:W-:Y:S04]  /*54280*/  STL.64 [R1+0x568], R30 ;  /* 0x0005681e01007387 */ /* 0x000fe80000100a00 */
[----:B0-----:R-:W2:Y:S04]  /*54290*/  LDL.LU.64 R28, [R1+0x2c98] ;  /* 0x002c9800011c7983 */ /* 0x001ea80000300a00 */
[----:B------:R-:W2:Y:S04]  /*542a0*/  LDL.LU.64 R26, [R1+0x2c90] ;  /* 0x002c9000011a7983 */ /* 0x000ea80000300a00 */
[----:B------:R-:W2:Y:S04]  /*542b0*/  LDL.LU.64 R24, [R1+0x2c88] ;  /* 0x002c880001187983 */ /* 0x000ea80000300a00 */
[----:B------:R0:W-:Y:S04]  /*542c0*/  STL [R1+0x2b2c], R3 ;  /* 0x002b2c0301007387 */ /* 0x0001e80000100800 */
[----:B------:R-:W-:Y:S01]  /*542d0*/  STL [R1+0x2b28], R2 ;  /* 0x002b280201007387 */ /* 0x000fe20000100800 */
[----:B----4-:R-:W-:Y:S01]  /*542e0*/  HMMA.16816.F32.BF16 R12, R40, R36, R12 ;  /* 0x00000024280c723c */ /* 0x010fe2000004180c */
[----:B0-----:R-:W-:-:S07]  /*542f0*/  IMAD.MOV.U32 R3, RZ, RZ, R37 ;  /* 0x000000ffff037224 */ /* 0x001fce00078e0025 */
[----:B--2---:R-:W-:-:S15]  /*54300*/  HMMA.16816.F32.BF16 R24, R40, R28, R24 ;  /* 0x0000001c2818723c */ /* 0x004fde0000041818 */
[----:B------:R-:W-:-:S04]  /*54310*/  NOP ;  /* 0x0000000000007918 */ /* 0x000fc80000000000 */
[----:B------:R-:W-:Y:S04]  /*54320*/  STL.64 [R1+0x550], R24 ;  /* 0x0005501801007387 */ /* 0x000fe80000100a00 */
[----:B------:R0:W-:Y:S04]  /*54330*/  STL.64 [R1+0x558], R26 ;  /* 0x0005581a01007387 */ /* 0x0001e80000100a00 */
[----:B0-----:R-:W2:Y:S04]  /*54340*/  LDL.LU.64 R26, [R1+0x2c80] ;  /* 0x002c8000011a7983 */ /* 0x001ea80000300a00 */
[----:B------:R-:W2:Y:S01]  /*54350*/  LDL.LU.64 R24, [R1+0x2c78] ;  /* 0x002c780001187983 */ /* 0x000ea20000300a00 */
[----:B------:R-:W-:-:S02]  /*54360*/  IMAD.MOV.U32 R60, RZ, RZ, R28 ;  /* 0x000000ffff3c7224 */ /* 0x000fc400078e001c */
[----:B------:R-:W-:Y:S02]  /*54370*/  IMAD.MOV.U32 R61, RZ, RZ, R29 ;  /* 0x000000ffff3d7224 */ /* 0x000fe400078e001d */
[----:B------:R-:W3:Y:S04]  /*54380*/  LDL.LU.64 R28, [R1+0x2c70] ;  /* 0x002c7000011c7983 */ /* 0x000ee80000300a00 */
[----:B------:R0:W-:Y:S04]  /*54390*/  STL [R1+0x2b34], R61 ;  /* 0x002b343d01007387 */ /* 0x0001e80000100800 */
[----:B------:R1:W-:Y:S04]  /*543a0*/  STL [R1+0x2b30], R60 ;  /* 0x002b303c01007387 */ /* 0x0003e80000100800 */
[----:B------:R-:W-:Y:S04]  /*543b0*/  STL [R1+0x2b38], R3 ;  /* 0x002b380301007387 */ /* 0x000fe80000100800 */
[----:B------:R-:W-:Y:S04]  /*543c0*/  STL.64 [R1+0x540], R12 ;  /* 0x0005400c01007387 */ /* 0x000fe80000100a00 */
[----:B------:R4:W-:Y:S01]  /*543d0*/  STL.64 [R1+0x548], R14 ;  /* 0x0005480e01007387 */ /* 0x0009e20000100a00 */
[----:B0-----:R-:W-:-:S02]  /*543e0*/  IMAD.MOV.U32 R61, RZ, RZ, R4 ;  /* 0x000000ffff3d7224 */ /* 0x001fc400078e0004 */
[----:B-1----:R-:W-:Y:S01]  /*543f0*/  IMAD.MOV.U32 R60, RZ, RZ, R5 ;  /* 0x000000ffff3c7224 */ /* 0x002fe200078e0005 */
[C---:B----4-:R-:W-:Y:S08]  /*54400*/  HMMA.16816.F32.BF16 R12, R40.reuse, R4, R32 ;  /* 0x00000004280c723c */ /* 0x050ff00000041820 */
[----:B------:R-:W-:Y:S01]  /*54410*/  HMMA.16816.F32.BF16 R4, R40, R8, R44 ;  /* 0x000000082804723c */ /* 0x000fe2000004182c */
[----:B------:R-:W-:-:S10]  /*54420*/  MOV R30, R9 ;  /* 0x00000009001e7202 */ /* 0x000fd40000000f00 */
[----:B------:R-:W-:Y:S04]  /*54430*/  STL.64 [R1+0x530], R12 ;  /* 0x0005300c01007387 */ /* 0x000fe80000100a00 */
[----:B------:R-:W-:Y:S04]  /*54440*/  STL.64 [R1+0x538], R14 ;  /* 0x0005380e01007387 */ /* 0x000fe80000100a00 */
[----:B------:R-:W-:Y:S04]  /*54450*/  STL [R1+0x2b44], R60 ;  /* 0x002b443c01007387 */ /* 0x000fe80000100800 */
[----:B------:R-:W-:Y:S04]  /*54460*/  STL [R1+0x2b40], R61 ;  /* 0x002b403d01007387 */ /* 0x000fe80000100800 */
[----:B------:R-:W-:Y:S04]  /*54470*/  STL.64 [R1+0x520], R4 ;  /* 0x0005200401007387 */ /* 0x000fe80000100a00 */
[----:B------:R0:W-:Y:S02]  /*54480*/  STL.64 [R1+0x528], R6 ;  /* 0x0005280601007387 */ /* 0x0001e40000100a00 */
[----:B0-----:R-:W-:Y:S01]  /*54490*/  HMMA.16816.F32.BF16 R4, R40, R20, R16 ;  /* 0x000000142804723c */ /* 0x001fe20000041810 */
[----:B------:R-:W-:-:S02]  /*544a0*/  IMAD.MOV.U32 R31, RZ, RZ, R8 ;  /* 0x000000ffff1f7224 */ /* 0x000fc400078e0008 */
[----:B------:R-:W-:Y:S01]  /*544b0*/  IMAD.MOV.U32 R2, RZ, RZ, R20 ;  /* 0x000000ffff027224 */ /* 0x000fe200078e0014 */
[----:B------:R-:W-:Y:S04]  /*544c0*/  STL [R1+0x2b48], R30 ;  /* 0x002b481e01007387 */ /* 0x000fe80000100800 */
[----:B------:R0:W-:Y:S04]  /*544d0*/  STL [R1+0x2b3c], R31 ;  /* 0x002b3c1f01007387 */ /* 0x0001e80000100800 */
[----:B------:R-:W-:Y:S07]  /*544e0*/  STL [R1+0x2b4c], R2 ;  /* 0x002b4c0201007387 */ /* 0x000fee0000100800 */
[----:B------:R-:W-:Y:S04]  /*544f0*/  STL.64 [R1+0x510], R4 ;  /* 0x0005100401007387 */ /* 0x000fe80000100a00 */
[----:B------:R2:W-:Y:S01]  /*54500*/  STL.64 [R1+0x518], R6 ;  /* 0x0005180601007387 */ /* 0x0005e20000100a00 */
[----:B------:R-:W-:-:S02]  /*54510*/  IMAD.MOV.U32 R3, RZ, RZ, R49 ;  /* 0x000000ffff037224 */ /* 0x000fc400078e0031 */
[----:B0-----:R-:W-:Y:S01]  /*54520*/  IMAD.MOV.U32 R31, RZ, RZ, R48 ;  /* 0x000000ffff1f7224 */ /* 0x001fe200078e0030 */
[----:B--2---:R-:W-:-:S15]  /*54530*/  HMMA.16816.F32.BF16 R4, R40, R48, R24 ;  /* 0x000000302804723c */ /* 0x004fde0000041818 */
[----:B------:R-:W-:-:S04]  /*54540*/  NOP ;  /* 0x0000000000007918 */ /* 0x000fc80000000000 */
[----:B------:R-:W-:Y:S04]  /*54550*/  STL.64 [R1+0x500], R4 ;  /* 0x0005000401007387 */ /* 0x000fe80000100a00 */
[----:B------:R0:W-:Y:S02]  /*54560*/  STL.64 [R1+0x508], R6 ;  /* 0x0005080601007387 */ /* 0x0001e40000100a00 */
[----:B0-----:R-:W-:Y:S02]  /*54570*/  HMMA.16816.F32.BF16 R4, R40, R56, R52 ;  /* 0x000000382804723c */ /* 0x001fe40000041834 */
[----:B------:R-:W-:Y:S04]  /*54580*/  STL [R1+0x2b54], R3 ;  /* 0x002b540301007387 */ /* 0x000fe80000100800 */
[----:B------:R-:W-:Y:S04]  /*54590*/  STL [R1+0x2b50], R31 ;  /* 0x002b501f01007387 */ /* 0x000fe80000100800 */
[----:B---3--:R-:W-:Y:S09]  /*545a0*/  STL.64 [R1+0x2c58], R28 ;  /* 0x002c581c01007387 */ /* 0x008ff20000100a00 */
[----:B------:R0:W-:Y:S04]  /*545b0*/  STL.64 [R1+0x4f0], R4 ;  /* 0x0004f00401007387 */ /* 0x0001e80000100a00 */
[----:B------:R1:W-:Y:S04]  /*545c0*/  STL.64 [R1+0x4f8], R6 ;  /* 0x0004f80601007387 */ /* 0x0003e80000100a00 */
[----:B------:R-:W2:Y:S04]  /*545d0*/  LDL.LU R44, [R1+0x490] ;  /* 0x00049000012c7983 */ /* 0x000ea80000300800 */
[----:B------:R-:W2:Y:S04]  /*545e0*/  LDL.LU R45, [R1+0x494] ;  /* 0x00049400012d7983 */ /* 0x000ea80000300800 */
[----:B------:R-:W3:Y:S04]  /*545f0*/  LDL.LU R46, [R1+0x498] ;  /* 0x00049800012e7983 */ /* 0x000ee80000300800 */
[----:B------:R-:W3:Y:S04]  /*54600*/  LDL.LU R47, [R1+0x49c] ;  /* 0x00049c00012f7983 */ /* 0x000ee80000300800 */
[----:B---3--:R-:W-:Y:S04]  /*54610*/  STL.64 [R1+0x2c50], R46 ;  /* 0x002c502e01007387 */ /* 0x008fe80000100a00 */
[----:B--2---:R-:W-:Y:S04]  /*54620*/  STL.64 [R1+0x2c48], R44 ;  /* 0x002c482c01007387 */ /* 0x004fe80000100a00 */
[----:B0-----:R-:W2:Y:S04]  /*54630*/  LDL.LU R4, [R1+0x4b0] ;  /* 0x0004b00001047983 */ /* 0x001ea80000300800 */
[----:B------:R-:W2:Y:S04]  /*54640*/  LDL.LU R5, [R1+0x4b4] ;  /* 0x0004b40001057983 */ /* 0x000ea80000300800 */
[----:B-1----:R-:W3:Y:S04]  /*54650*/  LDL.LU R6, [R1+0x4b8] ;  /* 0x0004b80001067983 */ /* 0x002ee80000300800 */
[----:B------:R-:W3:Y:S04]  /*54660*/  LDL.LU R7, [R1+0x4bc] ;  /* 0x0004bc0001077983 */ /* 0x000ee80000300800 */
[----:B---3--:R-:W-:Y:S04]  /*54670*/  STL.64 [R1+0x2c68], R6 ;  /* 0x002c680601007387 */ /* 0x008fe80000100a00 */
[----:B--2---:R0:W-:Y:S04]  /*54680*/  STL.64 [R1+0x2c60], R4 ;  /* 0x002c600401007387 */ /* 0x0041e80000100a00 */
[----:B0-----:R-:W2:Y:S04]  /*54690*/  LDL.LU R4, [R1+0x4e0] ;  /* 0x0004e00001047983 */ /* 0x001ea80000300800 */
[----:B------:R-:W2:Y:S04]  /*546a0*/  LDL.LU R5, [R1+0x4e4] ;  /* 0x0004e40001057983 */ /* 0x000ea80000300800 */
[----:B------:R-:W2:Y:S04]  /*546b0*/  LDL.LU R6, [R1+0x4e8] ;  /* 0x0004e80001067983 */ /* 0x000ea80000300800 */
[----:B------:R-:W2:Y:S04]  /*546c0*/  LDL.LU R7, [R1+0x4ec] ;  /* 0x0004ec0001077983 */ /* 0x000ea80000300800 */
[----:B------:R-:W2:Y:S04]  /*546d0*/  LDL.LU.64 R28, [R1+0x50] ;  /* 0x00005000011c7983 */ /* 0x000ea80000300a00 */
        /* <DEDUP_REMOVED lines=13> */
[----:B------:R-:W4:Y:S01]  /*547b0*/  LDL.LU R54, [R1+0x4a8] ;  /* 0x0004a80001367983 */ /* 0x000f220000300800 */
[----:B------:R-:W-:-:S02]  /*547c0*/  IMAD.MOV.U32 R60, RZ, RZ, R56 ;  /* 0x000000ffff3c7224 */ /* 0x000fc400078e0038 */
[----:B------:R-:W-:Y:S01]  /*547d0*/  IMAD.MOV.U32 R61, RZ, RZ, R57 ;  /* 0x000000ffff3d7224 */ /* 0x000fe200078e0039 */
[----:B------:R-:W4:Y:S04]  /*547e0*/  LDL.LU R55, [R1+0x4ac] ;  /* 0x0004ac0001377983 */ /* 0x000f280000300800 */
[----:B------:R-:W4:Y:S04]  /*547f0*/  LDL.LU.64 R56, [R1+0x10] ;  /* 0x0000100001387983 */ /* 0x000f280000300a00 */
[----:B------:R-:W4:Y:S04]  /*54800*/  LDL.LU.64 R8, [R1] ;  /* 0x0000000001087983 */ /* 0x000f280000300a00 */
        /* <DEDUP_REMOVED lines=12> */
[----:B------:R-:W-:Y:S04]  /*548d0*/  STL [R1+0x2b5c], R61 ;  /* 0x002b5c3d01007387 */ /* 0x000fe80000100800 */
[----:B------:R-:W-:Y:S01]  /*548e0*/  STL [R1+0x2b58], R60 ;  /* 0x002b583c01007387 */ /* 0x000fe20000100800 */
[----:B--2---:R-:W-:-:S15]  /*548f0*/  HMMA.16816.F32.BF16 R4, R40, R28, R4 ;  /* 0x0000001c2804723c */ /* 0x004fde0000041804 */
[----:B------:R-:W-:-:S04]  /*54900*/  NOP ;  /* 0x0000000000007918 */ /* 0x000fc80000000000 */
[----:B------:R-:W-:Y:S04]  /*54910*/  STL.64 [R1+0x4e0], R4 ;  /* 0x0004e00401007387 */ /* 0x000fe80000100a00 */
[----:B------:R0:W-:Y:S04]  /*54920*/  STL.64 [R1+0x4e8], R6 ;  /* 0x0004e80601007387 */ /* 0x0001e80000100a00 */
[----:B0-----:R-:W2:Y:S04]  /*54930*/  LDL.LU.64 R6, [R1+0x2c68] ;  /* 0x002c680001067983 */ /* 0x001ea80000300a00 */
[----:B------:R-:W2:Y:S01]  /*54940*/  LDL.LU.64 R4, [R1+0x2c60] ;  /* 0x002c600001047983 */ /* 0x000ea20000300a00 */
[C---:B---3--:R-:W-:Y:S08]  /*54950*/  HMMA.16816.F32.BF16 R44, R40.reuse, R12, R44 ;  /* 0x0000000c282c723c */ /* 0x048ff0000004182c */
[----:B----4-:R-:W-:Y:S01]  /*54960*/  HMMA.16816.F32.BF16 R32, R40, R36, R32 ;  /* 0x000000242820723c */ /* 0x010fe20000041820 */
[----:B------:R-:W-:-:S02]  /*54970*/  IMAD.MOV.U32 R30, RZ, RZ, R29 ;  /* 0x000000ffff1e7224 */ /* 0x000fc400078e001d */
[----:B------:R-:W-:Y:S02]  /*54980*/  IMAD.MOV.U32 R2, RZ, RZ, R28 ;  /* 0x000000ffff027224 */ /* 0x000fe400078e001c */
[----:B------:R-:W3:Y:S04]  /*54990*/  LDL.LU.64 R28, [R1+0x2c58] ;  /* 0x002c5800011c7983 */ /* 0x000ee80000300a00 */
[----:B------:R-:W-:Y:S04]  /*549a0*/  STL [R1+0x2b64], R30 ;  /* 0x002b641e01007387 */ /* 0x000fe80000100800 */
[----:B------:R-:W-:Y:S01]  /*549b0*/  STL [R1+0x2b60], R2 ;  /* 0x002b600201007387 */ /* 0x000fe20000100800 */
[----:B------:R-:W-:Y:S01]  /*549c0*/  IMAD.MOV.U32 R31, RZ, RZ, R13 ;  /* 0x000000ffff1f7224 */ /* 0x000fe200078e000d */
[----:B------:R-:W-:Y:S01]  /*549d0*/  HMMA.16816.F32.BF16 R52, R40, R56, R52 ;  /* 0x000000382834723c */ /* 0x000fe20000041834 */
[----:B------:R-:W-:Y:S01]  /*549e0*/  MOV R3, R12 ;  /* 0x0000000c00037202 */ /* 0x000fe20000000f00 */
[----:B------:R-:W-:Y:S04]  /*549f0*/  STL.64 [R1+0x4d0], R44 ;  /* 0x0004d02c01007387 */ /* 0x000fe80000100a00 */
[----:B------:R0:W-:Y:S01]  /*54a00*/  STL.64 [R1+0x4d8], R46 ;  /* 0x0004d82e01007387 */ /* 0x0001e20000100a00 */
[----:B------:R-:W-:-:S02]  /*54a10*/  IMAD.MOV.U32 R61, RZ, RZ, R36 ;  /* 0x000000ffff3d7224 */ /* 0x000fc400078e0024 */
[----:B------:R-:W-:Y:S01]  /*54a20*/  IMAD.MOV.U32 R60, RZ, RZ, R37 ;  /* 0x000000ffff3c7224 */ /* 0x000fe200078e0025 */
[----:B0-----:R-:W4:Y:S04]  /*54a30*/  LDL.LU.64 R46, [R1+0x2c50] ;  /* 0x002c5000012e7983 */ /* 0x001f280000300a00 */
[----:B------:R-:W4:Y:S04]  /*54a40*/  LDL.LU.64 R44, [R1+0x2c48] ;  /* 0x002c4800012c7983 */ /* 0x000f280000300a00 */
[----:B------:R-:W3:Y:S04]  /*54a50*/  LDL.LU.64 R12, [R1+0x2c40] ;  /* 0x002c4000010c7983 */ /* 0x000ee80000300a00 */
[----:B------:R-:W-:Y:S04]  /*54a60*/  STL [R1+0x2b6c], R31 ;  /* 0x002b6c1f01007387 */ /* 0x000fe80000100800 */
[----:B------:R-:W-:Y:S04]  /*54a70*/  STL [R1+0x2b68], R3 ;  /* 0x002b680301007387 */ /* 0x000fe80000100800 */
[----:B------:R-:W-:Y:S04]  /*54a80*/  STL.64 [R1+0x4c0], R32 ;  /* 0x0004c02001007387 */ /* 0x000fe80000100a00 */
[----:B------:R0:W-:Y:S01]  /*54a90*/  STL.64 [R1+0x4c8], R34 ;  /* 0x0004c82201007387 */ /* 0x0001e20000100a00 */
[----:B------:R-:W-:-:S02]  /*54aa0*/  IMAD.MOV.U32 R30, RZ, RZ, R48 ;  /* 0x000000ffff1e7224 */ /* 0x000fc400078e0030 */
[----:B------:R-:W-:Y:S01]  /*54ab0*/  IMAD.MOV.U32 R2, RZ, RZ, R49 ;  /* 0x000000ffff027224 */ /* 0x000fe200078e0031 */
[----:B0-----:R-:W3:Y:S04]  /*54ac0*/  LDL.LU R34, [R1+0x2c38] ;  /* 0x002c380001227983 */ /* 0x001ee80000300800 */
[----:B------:R-:W3:Y:S04]  /*54ad0*/  LDL.LU.64 R32, [R1+0x2c30] ;  /* 0x002c300001207983 */ /* 0x000ee80000300a00 */
[----:B------:R-:W3:Y:S04]  /*54ae0*/  LDL.LU.64 R38, [R1+0x2c28] ;  /* 0x002c280001267983 */ /* 0x000ee80000300a00 */
[----:B------:R-:W3:Y:S01]  /*54af0*/  LDL.LU.64 R36, [R1+0x2c20] ;  /* 0x002c200001247983 */ /* 0x000ee20000300a00 */
[----:B------:R-:W-:-:S02]  /*54b00*/  IMAD.MOV.U32 R31, RZ, RZ, R56 ;  /* 0x000000ffff1f7224 */ /* 0x000fc400078e0038 */
[----:B------:R-:W-:Y:S01]  /*54b10*/  IMAD.MOV.U32 R3, RZ, RZ, R57 ;  /* 0x000000ffff037224 */ /* 0x000fe200078e0039 */
[----:B--2---:R-:W-:-:S15]  /*54b20*/  HMMA.16816.F32.BF16 R4, R40, R48, R4 ;  /* 0x000000302804723c */ /* 0x004fde0000041804 */
[----:B------:R-:W-:-:S04]  /*54b30*/  NOP ;  /* 0x0000000000007918 */ /* 0x000fc80000000000 */
        /* <DEDUP_REMOVED lines=11> */
[----:B------:R-:W2:Y:S01]  /*54bf0*/  LDL.LU.64 R56, [R1+0x2be0] ;  /* 0x002be00001387983 */ /* 0x000ea20000300a00 */
[----:B----4-:R-:W-:Y:S01]  /*54c00*/  HMMA.16816.F32.BF16 R44, R40, R8, R44 ;  /* 0x00000008282c723c */ /* 0x010fe2000004182c */
[----:B------:R-:W-:Y:S01]  /*54c10*/  MOV R0, R8 ;  /* 0x0000000800007202 */ /* 0x000fe20000000f00 */
[----:B------:R-:W-:-:S15]  /*54c20*/  IMAD.MOV.U32 R35, RZ, RZ, R9 ;  /* 0x000000ffff237224 */ /* 0x000fde00078e0009 */
[----:B------:R-:W-:Y:S02]  /*54c30*/  NOP ;  /* 0x0000000000007918 */ /* 0x000fe40000000000 */
[----:B------:R-:W-:Y:S04]  /*54c40*/  STL.64 [R1+0x490], R44 ;  /* 0x0004902c01007387 */ /* 0x000fe80000100a00 */
[----:B------:R-:W-:Y:S01]  /*54c50*/  STL.64 [R1+0x498], R46 ;  /* 0x0004982e01007387 */ /* 0x000fe20000100a00 */
[C---:B--2---:R-:W-:Y:S03]  /*54c60*/  HMMA.16816.F32.BF16 R8, R40.reuse, R56, R16 ;  /* 0x000000382808723c */ /* 0x044fe60000041810 */
[----:B------:R-:W-:Y:S04]  /*54c70*/  STL.64 [R1+0x29d0], R58 ;  /* 0x0029d03a01007387 */ /* 0x000fe80000100a00 */
[----:B------:R-:W-:Y:S01]  /*54c80*/  STL.64 [R1+0x29c8], R56 ;  /* 0x0029c83801007387 */ /* 0x000fe20000100a00 */
[C---:B------:R-:W-:Y:S11]  /*54c90*/  HMMA.16816.F32.BF16 R16, R40.reuse, R48, R24 ;  /* 0x000000302810723c */ /* 0x040ff60000041818 */
[----:B------:R-:W-:Y:S04]  /*54ca0*/  STL.64 [R1+0x480], R8 ;  /* 0x0004800801007387 */ /* 0x000fe80000100a00 */
[----:B------:R0:W-:Y:S02]  /*54cb0*/  STL.64 [R1+0x488], R10 ;  /* 0x0004880a01007387 */ /* 0x0001e40000100a00 */
[----:B0-----:R-:W-:Y:S02]  /*54cc0*/  HMMA.16816.F32.BF16 R8, R40, R52, R20 ;  /* 0x000000342808723c */ /* 0x001fe40000041814 */
[----:B------:R-:W-:Y:S04]  /*54cd0*/  STL.64 [R1+0x29c0], R54 ;  /* 0x0029c03601007387 */ /* 0x000fe80000100a00 */
[----:B------:R-:W-:-:S13]  /*54ce0*/  STL.64 [R1+0x29b8], R52 ;  /* 0x0029b83401007387 */ /* 0x000fda0000100a00 */
[----:B------:R0:W-:Y:S04]  /*54cf0*/  STL.64 [R1+0x470], R8 ;  /* 0x0004700801007387 */ /* 0x0001e80000100a00 */
[----:B------:R1:W-:Y:S04]  /*54d00*/  STL.64 [R1+0x478], R10 ;  /* 0x0004780a01007387 */ /* 0x0003e80000100a00 */
[----:B0-----:R-:W2:Y:S04]  /*54d10*/  LDL.LU R8, [R1+0x450] ;  /* 0x0004500001087983 */ /* 0x001ea80000300800 */
[----:B------:R0:W-:Y:S04]  /*54d20*/  STL.64 [R1+0x460], R16 ;  /* 0x0004601001007387 */ /* 0x0001e80000100a00 */
[----:B------:R4:W-:Y:S04]  /*54d30*/  STL.64 [R1+0x468], R18 ;  /* 0x0004681201007387 */ /* 0x0009e80000100a00 */
[----:B------:R-:W2:Y:S04]  /*54d40*/  LDL.LU R9, [R1+0x454] ;  /* 0x0004540001097983 */ /* 0x000ea80000300800 */
[----:B-1----:R-:W2:Y:S04]  /*54d50*/  LDL.LU R10, [R1+0x458] ;  /* 0x00045800010a7983 */ /* 0x002ea80000300800 */
        /* <DEDUP_REMOVED lines=15> */
[----:B----4-:R-:W4:Y:S04]  /*54e50*/  LDL.LU R18, [R1+0x418] ;  /* 0x0004180001127983 */ /* 0x010f280000300800 */
[----:B------:R-:W4:Y:S04]  /*54e60*/  LDL.LU R19, [R1+0x41c] ;  /* 0x00041c0001137983 */ /* 0x000f280000300800 */
[----:B------:R-:W4:Y:S04]  /*54e70*/  LDL.LU R52, [R1+0x310] ;  /* 0x0003100001347983 */ /* 0x000f280000300800 */
[----:B------:R-:W4:Y:S04]  /*54e80*/  LDL.LU R53, [R1+0x314] ;  /* 0x0003140001357983 */ /* 0x000f280000300800 */
[----:B------:R-:W4:Y:S01]  /*54e90*/  LDL.LU R54, [R1+0x318] ;  /* 0x0003180001367983 */ /* 0x000f220000300800 */
[----:B---3--:R-:W-:-:S03]  /*54ea0*/  IMAD.MOV.U32 R57, RZ, RZ, R12 ;  /* 0x000000ffff397224 */ /* 0x008fc600078e000c */
[----:B------:R-:W3:Y:S01]  /*54eb0*/  LDL.LU R55, [R1+0x31c] ;  /* 0x00031c0001377983 */ /* 0x000ee20000300800 */
[----:B------:R-:W-:-:S03]  /*54ec0*/  IMAD.MOV.U32 R56, RZ, RZ, R13 ;  /* 0x000000ffff387224 */ /* 0x000fc600078e000d */
[----:B------:R-:W3:Y:S04]  /*54ed0*/  LDL.LU R12, [R1+0x400] ;  /* 0x00040000010c7983 */ /* 0x000ee80000300800 */
[----:B------:R-:W3:Y:S04]  /*54ee0*/  LDL.LU R13, [R1+0x404] ;  /* 0x00040400010d7983 */ /* 0x000ee80000300800 */
[----:B------:R-:W3:Y:S04]  /*54ef0*/  LDL.LU R14, [R1+0x408] ;  /* 0x00040800010e7983 */ /* 0x000ee80000300800 */
[----:B------:R-:W3:Y:S04]  /*54f00*/  LDL.LU R15, [R1+0x40c] ;  /* 0x00040c00010f7983 */ /* 0x000ee80000300800 */
[----:B------:R-:W-:Y:S04]  /*54f10*/  STL.64 [R1+0x29b0], R50 ;  /* 0x0029b03201007387 */ /* 0x000fe80000100a00 */
[----:B------:R0:W-:Y:S02]  /*54f20*/  STL.64 [R1+0x29a8], R48 ;  /* 0x0029a83001007387 */ /* 0x0001e40000100a00 */
[----:B0-----:R-:W-:-:S02]  /*54f30*/  IMAD.MOV.U32 R48, RZ, RZ, R38 ;  /* 0x000000ffff307224 */ /* 0x001fc400078e0026 */
[----:B------:R-:W3:Y:S01]  /*54f40*/  LDL.LU R38, [R1+0x2bdc] ;  /* 0x002bdc0001267983 */ /* 0x000ee20000300800 */
[----:B------:R-:W-:-:S03]  /*54f50*/  IMAD.MOV.U32 R49, RZ, RZ, R34 ;  /* 0x000000ffff317224 */ /* 0x000fc600078e0022 */
[----:B------:R-:W4:Y:S01]  /*54f60*/  LDL.LU R34, [R1+0x2bd8] ;  /* 0x002bd80001227983 */ /* 0x000f220000300800 */
[C---:B--2---:R-:W-:Y:S08]  /*54f70*/  HMMA.16816.F32.BF16 R8, R40.reuse, R36, R8 ;  /* 0x000000242808723c */ /* 0x044ff00000041808 */
[C---:B------:R-:W-:Y:S08]  /*54f80*/  HMMA.16816.F32.BF16 R44, R40.reuse, R32, R44 ;  /* 0x00000020282c723c */ /* 0x040ff0000004182c */
[C---:B------:R-:W-:Y:S03]  /*54f90*/  HMMA.16816.F32.BF16 R24, R40.reuse, R28, R24 ;  /* 0x0000001c2818723c */ /* 0x040fe60000041818 */
[----:B------:R0:W-:Y:S04]  /*54fa0*/  STL.64 [R1+0x450], R8 ;  /* 0x0004500801007387 */ /* 0x0001e80000100a00 */
[----:B------:R1:W-:Y:S04]  /*54fb0*/  STL.64 [R1+0x458], R10 ;  /* 0x0004580a01007387 */ /* 0x0003e80000100a00 */
[----:B0-----:R-:W2:Y:S04]  /*54fc0*/  LDL.LU R8, [R1+0x3f0] ;  /* 0x0003f00001087983 */ /* 0x001ea80000300800 */
[----:B------:R-:W2:Y:S04]  /*54fd0*/  LDL.LU R9, [R1+0x3f4] ;  /* 0x0003f40001097983 */ /* 0x000ea80000300800 */
[----:B-1----:R-:W2:Y:S04]  /*54fe0*/  LDL.LU R10, [R1+0x3f8] ;  /* 0x0003f800010a7983 */ /* 0x002ea80000300800 */
[----:B------:R-:W2:Y:S04]  /*54ff0*/  LDL.LU R11, [R1+0x3fc] ;  /* 0x0003fc00010b7983 */ /* 0x000ea80000300800 */
[----:B---3--:R-:W-:Y:S04]  /*55000*/  STL.64 [R1+0x29e0], R38 ;  /* 0x0029e02601007387 */ /* 0x008fe80000100a00 */
[----:B------:R0:W-:Y:S04]  /*55010*/  STL.64 [R1+0x29d8], R36 ;  /* 0x0029d82401007387 */ /* 0x0001e80000100a00 */
[----:B0-----:R-:W3:Y:S04]  /*55020*/  LDL.LU R36, [R1+0x320] ;  /* 0x0003200001247983 */ /* 0x001ee80000300800 */
[----:B------:R-:W3:Y:S04]  /*55030*/  LDL.LU R37, [R1+0x324] ;  /* 0x0003240001257983 */ /* 0x000ee80000300800 */
[----:B------:R-:W3:Y:S04]  /*55040*/  LDL.LU R38, [R1+0x328] ;  /* 0x0003280001267983 */ /* 0x000ee80000300800 */
[----:B------:R-:W3:Y:S04]  /*55050*/  LDL.LU R39, [R1+0x32c] ;  /* 0x00032c0001277983 */ /* 0x000ee80000300800 */
[----:B------:R-:W-:Y:S04]  /*55060*/  STL.64 [R1+0x440], R44 ;  /* 0x0004402c01007387 */ /* 0x000fe80000100a00 */
[----:B------:R0:W-:Y:S04]  /*55070*/  STL.64 [R1+0x448], R46 ;  /* 0x0004482e01007387 */ /* 0x0001e80000100a00 */
[----:B0-----:R-:W2:Y:S04]  /*55080*/  LDL.LU.64 R46, [R1+0x2bd0] ;  /* 0x002bd000012e7983 */ /* 0x001ea80000300a00 */
[----:B------:R-:W2:Y:S04]  /*55090*/  LDL.LU.64 R44, [R1+0x2bc8] ;  /* 0x002bc800012c7983 */ /* 0x000ea80000300a00 */
[----:B----4-:R-:W-:Y:S04]  /*550a0*/  STL [R1+0x2990], R34 ;  /* 0x0029902201007387 */ /* 0x010fe80000100800 */
[----:B------:R-:W-:Y:S04]  /*550b0*/  STL.64 [R1+0x2988], R32 ;  /* 0x0029882001007387 */ /* 0x000fe80000100a00 */
[----:B------:R-:W-:Y:S04]  /*550c0*/  STL.64 [R1+0x430], R24 ;  /* 0x0004301801007387 */ /* 0x000fe80000100a00 */
[----:B------:R0:W-:Y:S04]  /*550d0*/  STL.64 [R1+0x438], R26 ;  /* 0x0004381a01007387 */ /* 0x0001e80000100a00 */
[----:B0-----:R-:W4:Y:S04]  /*550e0*/  LDL.LU.64 R26, [R1+0x2bc0] ;  /* 0x002bc000011a7983 */ /* 0x001f280000300a00 */
[----:B------:R-:W2:Y:S04]  /*550f0*/  LDL.LU.64 R24, [R1+0x2bb8] ;  /* 0x002bb80001187983 */ /* 0x000ea80000300a00 */
[----:B------:R-:W-:Y:S01]  /*55100*/  STL.64 [R1+0x2970], R28 ;  /* 0x0029701c01007387 */ /* 0x000fe20000100a00 */
[----:B--2---:R-:W-:-:S15]  /*55110*/  HMMA.16816.F32.BF16 R20, R40, R24, R20 ;  /* 0x000000182814723c */ /* 0x004fde0000041814 */
[----:B------:R-:W-:-:S04]  /*55120*/  NOP ;  /* 0x0000000000007918 */ /* 0x000fc80000000000 */
[----:B------:R-:W-:Y:S04]  /*55130*/  STL.64 [R1+0x420], R20 ;  /* 0x0004201401007387 */ /* 0x000fe80000100a00 */
[----:B------:R0:W-:Y:S04]  /*55140*/  STL.64 [R1+0x428], R22 ;  /* 0x0004281601007387 */ /* 0x0001e80000100a00 */
[----:B0-----:R-:W2:Y:S04]  /*55150*/  LDL.LU.64 R22, [R1+0x2bb0] ;  /* 0x002bb00001167983 */ /* 0x001ea80000300a00 */
[----:B------:R-:W2:Y:S04]  /*55160*/  LDL.LU.64 R20, [R1+0x2ba8] ;  /* 0x002ba80001147983 */ /* 0x000ea80000300a00 */
[----:B----4-:R-:W-:Y:S04]  /*55170*/  STL.64 [R1+0x2968], R26 ;  /* 0x0029681a01007387 */ /* 0x010fe80000100a00 */
[----:B------:R0:W-:Y:S02]  /*55180*/  STL.64 [R1+0x2960], R24 ;  /* 0x0029601801007387 */ /* 0x0001e40000100a00 */
[----:B0-----:R-:W-:-:S02]  /*55190*/  IMAD.MOV.U32 R24, RZ, RZ, R6 ;  /* 0x000000ffff187224 */ /* 0x001fc400078e0006 */
[----:B------:R-:W-:Y:S01]  /*551a0*/  IMAD.MOV.U32 R25, RZ, RZ, R7 ;  /* 0x000000ffff197224 */ /* 0x000fe200078e0007 */
[----:B------:R-:W4:Y:S04]  /*551b0*/  LDL.LU R6, [R1+0x2ba4] ;  /* 0x002ba40001067983 */ /* 0x000f280000300800 */
[----:B------:R-:W4:Y:S01]  /*551c0*/  LDL.LU R7, [R1+0x2ba0] ;  /* 0x002ba00001077983 */ /* 0x000f220000300800 */
        /* <DEDUP_REMOVED lines=32> */
[----:B0-----:R-:W4:Y:S04]  /*553d0*/  LDL.LU R12, [R1+0x3e0] ;  /* 0x0003e000010c7983 */ /* 0x001f280000300800 */
[----:B------:R-:W4:Y:S04]  /*553e0*/  LDL.LU R13, [R1+0x3e4] ;  /* 0x0003e400010d7983 */ /* 0x000f280000300800 */
[----:B------:R-:W4:Y:S04]  /*553f0*/  LDL.LU R14, [R1+0x3e8] ;  /* 0x0003e800010e7983 */ /* 0x000f280000300800 */
[----:B------:R-:W4:Y:S01]  /*55400*/  LDL.LU R15, [R1+0x3ec] ;  /* 0x0003ec00010f7983 */ /* 0x000f220000300800 */
[----:B------:R-:W-:Y:S01]  /*55410*/  MOV R32, R31 ;  /* 0x0000001f00207202 */ /* 0x000fe20000000f00 */
[----:B------:R-:W-:-:S02]  /*55420*/  IMAD.MOV.U32 R33, RZ, RZ, R3 ;  /* 0x000000ffff217224 */ /* 0x000fc400078e0003 */
[----:B--2---:R-:W-:Y:S04]  /*55430*/  STL.64 [R1+0x2a10], R10 ;  /* 0x002a100a01007387 */ /* 0x004fe80000100a00 */
[----:B---3--:R0:W-:Y:S01]  /*55440*/  STL.64 [R1+0x2a08], R8 ;  /* 0x002a080801007387 */ /* 0x0081e20000100a00 */
[C---:B----4-:R-:W-:Y:S08]  /*55450*/  HMMA.16816.F32.BF16 R12, R40.reuse, R8, R12 ;  /* 0x00000008280c723c */ /* 0x050ff0000004180c */
[----:B0-----:R-:W-:Y:S11]  /*55460*/  HMMA.16816.F32.BF16 R8, R40, R4, R16 ;  /* 0x000000042808723c */ /* 0x001ff60000041810 */
[----:B------:R-:W-:Y:S04]  /*55470*/  STL.64 [R1+0x3e0], R12 ;  /* 0x0003e00c01007387 */ /* 0x000fe80000100a00 */
[----:B------:R0:W-:Y:S04]  /*55480*/  STL.64 [R1+0x3e8], R14 ;  /* 0x0003e80e01007387 */ /* 0x0001e80000100a00 */
[----:B------:R-:W-:Y:S04]  /*55490*/  STL.64 [R1+0x2a20], R6 ;  /* 0x002a200601007387 */ /* 0x000fe80000100a00 */
[----:B------:R-:W-:Y:S04]  /*554a0*/  STL.64 [R1+0x2a18], R4 ;  /* 0x002a180401007387 */ /* 0x000fe80000100a00 */
[----:B------:R-:W-:Y:S04]  /*554b0*/  STL.64 [R1+0x340], R8 ;  /* 0x0003400801007387 */ /* 0x000fe80000100a00 */
[----:B------:R1:W-:Y:S01]  /*554c0*/  STL.64 [R1+0x348], R10 ;  /* 0x0003480a01007387 */ /* 0x0003e20000100a00 */
[C---:B0-----:R-:W-:Y:S08]  /*554d0*/  HMMA.16816.F32.BF16 R12, R44.reuse, R24, R20 ;  /* 0x000000182c0c723c */ /* 0x041ff00000041814 */
[C---:B-1----:R-:W-:Y:S08]  /*554e0*/  HMMA.16816.F32.BF16 R8, R44.reuse, R48, R36 ;  /* 0x000000302c08723c */ /* 0x042ff00000041824 */
[----:B------:R-:W-:Y:S01]  /*554f0*/  HMMA.16816.F32.BF16 R4, R44, R56, R52 ;  /* 0x000000382c04723c */ /* 0x000fe20000041834 */
[----:B------:R-:W-:-:S02]  /*55500*/  IMAD.MOV.U32 R24, RZ, RZ, R30 ;  /* 0x000000ffff187224 */ /* 0x000fc400078e001e */
[----:B------:R-:W-:Y:S01]  /*55510*/  IMAD.MOV.U32 R25, RZ, RZ, R2 ;  /* 0x000000ffff197224 */ /* 0x000fe200078e0002 */
[----:B------:R0:W-:Y:S04]  /*55520*/  STL.64 [R1+0x330], R12 ;  /* 0x0003300c01007387 */ /* 0x0001e80000100a00 */
[----:B------:R1:W-:Y:S04]  /*55530*/  STL.64 [R1+0x338], R14 ;  /* 0x0003380e01007387 */ /* 0x0003e80000100a00 */
[----:B------:R2:W-:Y:S04]  /*55540*/  STL.64 [R1+0x320], R8 ;  /* 0x0003200801007387 */ /* 0x0005e80000100a00 */
[----:B------:R-:W-:Y:S04]  /*55550*/  STL.64 [R1+0x328], R10 ;  /* 0x0003280a01007387 */ /* 0x000fe80000100a00 */
[----:B------:R-:W3:Y:S04]  /*55560*/  LDL.LU R31, [R1+0x2b6c] ;  /* 0x002b6c00011f7983 */ /* 0x000ee80000300800 */
[----:B------:R4:W-:Y:S04]  /*55570*/  STL.64 [R1+0x310], R4 ;  /* 0x0003100401007387 */ /* 0x0009e80000100a00 */
[----:B------:R0:W-:Y:S04]  /*55580*/  STL.64 [R1+0x318], R6 ;  /* 0x0003180601007387 */ /* 0x0001e80000100a00 */
[----:B------:R-:W2:Y:S04]  /*55590*/  LDL.LU R3, [R1+0x2b68] ;  /* 0x002b680001037983 */ /* 0x000ea80000300800 */
        /* <DEDUP_REMOVED lines=9> */
[----:B------:R-:W-:Y:S01]  /*55630*/  IMAD.MOV.U32 R21, RZ, RZ, R60 ;  /* 0x000000ffff157224 */ /* 0x000fe200078e003c */
[----:B--2---:R-:W-:Y:S04]  /*55640*/  STL.64 [R1+0x2a40], R18 ;  /* 0x002a401201007387 */ /* 0x004fe80000100a00 */
[----:B------:R2:W-:Y:S04]  /*55650*/  STL.64 [R1+0x2a38], R16 ;  /* 0x002a381001007387 */ /* 0x0005e80000100a00 */
[----:B------:R-:W2:Y:S04]  /*55660*/  LDL.LU R61, [R1+0x2b5c] ;  /* 0x002b5c00013d7983 */ /* 0x000ea80000300800 */
[----:B------:R-:W2:Y:S04]  /*55670*/  LDL.LU R60, [R1+0x2b58] ;  /* 0x002b5800013c7983 */ /* 0x000ea80000300800 */
[----:B------:R1:W-:Y:S04]  /*55680*/  STL.64 [R1+0x2a48], R20 ;  /* 0x002a481401007387 */ /* 0x0003e80000100a00 */
[----:B0-----:R-:W2:Y:S04]  /*55690*/  LDL.LU R12, [R1+0x230] ;  /* 0x00023000010c7983 */ /* 0x001ea80000300800 */
[----:B------:R-:W2:Y:S04]  /*556a0*/  LDL.LU R13, [R1+0x234] ;  /* 0x00023400010d7983 */ /* 0x000ea80000300800 */
[----:B-1----:R-:W2:Y:S04]  /*556b0*/  LDL.LU R14, [R1+0x238] ;  /* 0x00023800010e7983 */ /* 0x002ea80000300800 */
[----:B------:R-:W2:Y:S01]  /*556c0*/  LDL.LU R15, [R1+0x23c] ;  /* 0x00023c00010f7983 */ /* 0x000ea20000300800 */
[----:B------:R-:W-:-:S02]  /*556d0*/  IMAD.MOV.U32 R8, RZ, RZ, R3 ;  /* 0x000000ffff087224 */ /* 0x000fc400078e0003 */
[----:B---3--:R-:W-:Y:S01]  /*556e0*/  IMAD.MOV.U32 R9, RZ, RZ, R31 ;  /* 0x000000ffff097224 */ /* 0x008fe200078e001f */
[----:B--2---:R-:W-:Y:S04]  /*556f0*/  STL.64 [R1+0x2a58], R14 ;  /* 0x002a580e01007387 */ /* 0x004fe80000100a00 */
[----:B------:R0:W-:Y:S04]  /*55700*/  STL.64 [R1+0x2a50], R12 ;  /* 0x002a500c01007387 */ /* 0x0001e80000100a00 */
[----:B------:R-:W2:Y:S04]  /*55710*/  LDL.LU R3, [R1+0x2b54] ;  /* 0x002b540001037983 */ /* 0x000ea80000300800 */
[----:B------:R-:W0:Y:S04]  /*55720*/  LDL.LU R31, [R1+0x2b50] ;  /* 0x002b5000011f7983 */ /* 0x000e280000300800 */
[----:B------:R-:W-:Y:S04]  /*55730*/  STL.64 [R1+0x2a60], R8 ;  /* 0x002a600801007387 */ /* 0x000fe80000100a00 */
[----:B----4-:R-:W3:Y:S04]  /*55740*/  LDL.LU R4, [R1+0x240] ;  /* 0x0002400001047983 */ /* 0x010ee80000300800 */
[----:B------:R-:W3:Y:S04]  /*55750*/  LDL.LU R5, [R1+0x244] ;  /* 0x0002440001057983 */ /* 0x000ee80000300800 */
[----:B------:R-:W4:Y:S04]  /*55760*/  LDL.LU R6, [R1+0x248] ;  /* 0x0002480001067983 */ /* 0x000f280000300800 */
[----:B------:R-:W4:Y:S01]  /*55770*/  LDL.LU R7, [R1+0x24c] ;  /* 0x00024c0001077983 */ /* 0x000f220000300800 */
[----:B------:R-:W-:Y:S01]  /*55780*/  MOV R32, R2 ;  /* 0x0000000200207202 */ /* 0x000fe20000000f00 */
[----:B------:R-:W-:-:S02]  /*55790*/  IMAD.MOV.U32 R33, RZ, RZ, R30 ;  /* 0x000000ffff217224 */ /* 0x000fc400078e001e */
[----:B------:R-:W-:Y:S02]  /*557a0*/  IMAD.MOV.U32 R16, RZ, RZ, R60 ;  /* 0x000000ffff107224 */ /* 0x000fe400078e003c */
[----:B------:R-:W-:Y:S01]  /*557b0*/  IMAD.MOV.U32 R17, RZ, RZ, R61 ;  /* 0x000000ffff117224 */ /* 0x000fe200078e003d */
[----:B----4-:R-:W-:Y:S04]  /*557c0*/  STL.64 [R1+0x2a70], R6 ;  /* 0x002a700601007387 */ /* 0x010fe80000100a00 */
[----:B---3--:R-:W-:Y:S04]  /*557d0*/  STL.64 [R1+0x2a68], R4 ;  /* 0x002a680401007387 */ /* 0x008fe80000100a00 */
[----:B------:R-:W3:Y:S04]  /*557e0*/  LDL.LU R2, [R1+0x2b4c] ;  /* 0x002b4c0001027983 */ /* 0x000ee80000300800 */
[----:B------:R-:W4:Y:S04]  /*557f0*/  LDL.LU R30, [R1+0x2b48] ;  /* 0x002b4800011e7983 */ /* 0x000f280000300800 */
[----:B------:R-:W-:Y:S04]  /*55800*/  STL.64 [R1+0x2a78], R32 ;  /* 0x002a782001007387 */ /* 0x000fe80000100a00 */
[----:B------:R-:W3:Y:S04]  /*55810*/  LDL.LU R60, [R1+0x2b44] ;  /* 0x002b4400013c7983 */ /* 0x000ee80000300800 */
[----:B------:R-:W4:Y:S04]  /*55820*/  LDL.LU R61, [R1+0x2b40] ;  /* 0x002b4000013d7983 */ /* 0x000f280000300800 */
[----:B------:R-:W-:Y:S04]  /*55830*/  STL.64 [R1+0x2a80], R16 ;  /* 0x002a801001007387 */ /* 0x000fe80000100a00 */
[----:B------:R-:W4:Y:S04]  /*55840*/  LDL.LU R20, [R1+0x260] ;  /* 0x0002600001147983 */ /* 0x000f280000300800 */
[----:B------:R-:W4:Y:S04]  /*55850*/  LDL.LU R21, [R1+0x264] ;  /* 0x0002640001157983 */ /* 0x000f280000300800 */
[----:B------:R-:W4:Y:S04]  /*55860*/  LDL.LU R22, [R1+0x268] ;  /* 0x0002680001167983 */ /* 0x000f280000300800 */
[----:B------:R-:W4:Y:S01]  /*55870*/  LDL.LU R23, [R1+0x26c] ;  /* 0x00026c0001177983 */ /* 0x000f220000300800 */
[----:B0-----:R-:W-:-:S02]  /*55880*/  IMAD.MOV.U32 R12, RZ, RZ, R31 ;  /* 0x000000ffff0c7224 */ /* 0x001fc400078e001f */
[----:B--2---:R-:W-:Y:S02]  /*55890*/  IMAD.MOV.U32 R13, RZ, RZ, R3 ;  /* 0x000000ffff0d7224 */ /* 0x004fe400078e0003 */
[----:B---3--:R-:W-:Y:S02]  /*558a0*/  IMAD.MOV.U32 R57, RZ, RZ, R60 ;  /* 0x000000ffff397224 */ /* 0x008fe400078e003c */
[----:B----4-:R-:W-:Y:S01]  /*558b0*/  IMAD.MOV.U32 R56, RZ, RZ, R61 ;  /* 0x000000ffff387224 */ /* 0x010fe200078e003d */
[----:B------:R-:W-:Y:S04]  /*558c0*/  STL.64 [R1+0x2a98], R22 ;  /* 0x002a981601007387 */ /* 0x000fe80000100a00 */
[----:B------:R0:W-:Y:S04]  /*558d0*/  STL.64 [R1+0x2a90], R20 ;  /* 0x002a901401007387 */ /* 0x0001e80000100a00 */
[----:B------:R-:W2:Y:S04]  /*558e0*/  LDL.LU R31, [R1+0x2b3c] ;  /* 0x002b3c00011f7983 */ /* 0x000ea80000300800 */
[----:B------:R-:W3:Y:S04]  /*558f0*/  LDL.LU R3, [R1+0x2b38] ;  /* 0x002b380001037983 */ /* 0x000ee80000300800 */
[----:B------:R-:W-:Y:S04]  /*55900*/  STL.64 [R1+0x2aa0], R12 ;  /* 0x002aa00c01007387 */ /* 0x000fe80000100a00 */
[----:B------:R-:W4:Y:S04]  /*55910*/  LDL.LU R61, [R1+0x2b34] ;  /* 0x002b3400013d7983 */ /* 0x000f280000300800 */
[----:B------:R-:W2:Y:S04]  /*55920*/  LDL.LU R60, [R1+0x2b30] ;  /* 0x002b3000013c7983 */ /* 0x000ea80000300800 */
[----:B------:R-:W2:Y:S04]  /*55930*/  LDL.LU R52, [R1+0x2a0] ;  /* 0x0002a00001347983 */ /* 0x000ea80000300800 */
[----:B------:R-:W2:Y:S04]  /*55940*/  LDL.LU R53, [R1+0x2a4] ;  /* 0x0002a40001357983 */ /* 0x000ea80000300800 */
[----:B------:R-:W2:Y:S04]  /*55950*/  LDL.LU R54, [R1+0x2a8] ;  /* 0x0002a80001367983 */ /* 0x000ea80000300800 */
[----:B------:R-:W2:Y:S04]  /*55960*/  LDL.LU R55, [R1+0x2ac] ;  /* 0x0002ac0001377983 */ /* 0x000ea80000300800 */
[----:B--2---:R-:W-:Y:S04]  /*55970*/  STL.64 [R1+0x2ab0], R54 ;  /* 0x002ab03601007387 */ /* 0x004fe80000100a00 */
[----:B------:R1:W-:Y:S04]  /*55980*/  STL.64 [R1+0x2aa8], R52 ;  /* 0x002aa83401007387 */ /* 0x0003e80000100a00 */
[----:B------:R-:W2:Y:S01]  /*55990*/  LDL.LU R36, [R1+0xb0] ;  /* 0x0000b00001247983 */ /* 0x000ea20000300800 */
[----:B---3--:R-:W-:-:S03]  /*559a0*/  MOV R37, R3 ;  /* 0x0000000300257202 */ /* 0x008fc60000000f00 */
[----:B------:R-:W1:Y:S04]  /*559b0*/  LDL.LU R3, [R1+0x2b2c] ;  /* 0x002b2c0001037983 */ /* 0x000e680000300800 */
[----:B--2---:R2:W-:Y:S04]  /*559c0*/  STL.64 [R1+0x2ab8], R36 ;  /* 0x002ab82401007387 */ /* 0x0045e80000100a00 */
[----:B0-----:R-:W3:Y:S04]  /*559d0*/  LDL.LU R20, [R1+0x2b0] ;  /* 0x0002b00001147983 */ /* 0x001ee80000300800 */
[----:B------:R-:W3:Y:S04]  /*559e0*/  LDL.LU R21, [R1+0x2b4] ;  /* 0x0002b40001157983 */ /* 0x000ee80000300800 */
[----:B------:R-:W2:Y:S04]  /*559f0*/  LDL.LU R22, [R1+0x2b8] ;  /* 0x0002b80001167983 */ /* 0x000ea80000300800 */
[----:B------:R-:W2:Y:S01]  /*55a00*/  LDL.LU R23, [R1+0x2bc] ;  /* 0x0002bc0001177983 */ /* 0x000ea20000300800 */
[----:B------:R-:W-:-:S03]  /*55a10*/  IMAD.MOV.U32 R48, RZ, RZ, R2 ;  /* 0x000000ffff307224 */ /* 0x000fc600078e0002 */
[----:B--2---:R-:W-:Y:S04]  /*55a20*/  STL.64 [R1+0x2ac8], R22 ;  /* 0x002ac81601007387 */ /* 0x004fe80000100a00 */
[----:B---3--:R0:W-:Y:S04]  /*55a30*/  STL.64 [R1+0x2ac0], R20 ;  /* 0x002ac01401007387 */ /* 0x0081e80000100a00 */
[----:B------:R-:W2:Y:S04]  /*55a40*/  LDL.LU R2, [R1+0x2b28] ;  /* 0x002b280001027983 */ /* 0x000ea80000300800 */
[----:B------:R-:W3:Y:S01]  /*55a50*/  LDL.LU R49, [R1+0x84] ;  /* 0x0000840001317983 */ /* 0x000ee20000300800 */
[----:B------:R-:W-:-:S02]  /*55a60*/  IMAD.MOV.U32 R40, RZ, RZ, R60 ;  /* 0x000000ffff287224 */ /* 0x000fc400078e003c */
[----:B----4-:R-:W-:Y:S02]  /*55a70*/  IMAD.MOV.U32 R41, RZ, RZ, R61 ;  /* 0x000000ffff297224 */ /* 0x010fe400078e003d */
[----:B-1----:R-:W-:Y:S02]  /*55a80*/  IMAD.MOV.U32 R52, RZ, RZ, R3 ;  /* 0x000000ffff347224 */ /* 0x002fe400078e0003 */
[----:B--2---:R-:W-:Y:S01]  /*55a90*/  IMAD.MOV.U32 R53, RZ, RZ, R2 ;  /* 0x000000ffff357224 */ /* 0x004fe200078e0002 */
[----:B---3--:R-:W-:Y:S04]  /*55aa0*/  STL.64 [R1+0x2ad0], R48 ;  /* 0x002ad03001007387 */ /* 0x008fe80000100a00 */
[----:B------:R-:W0:Y:S04]  /*55ab0*/  LDL.LU R60, [R1+0x2b24] ;  /* 0x002b2400013c7983 */ /* 0x000e280000300800 */
[----:B------:R-:W2:Y:S04]  /*55ac0*/  LDL.LU R61, [R1+0x2b20] ;  /* 0x002b2000013d7983 */ /* 0x000ea80000300800 */
[----:B------:R1:W-:Y:S04]  /*55ad0*/  STL.64 [R1+0x2ad8], R40 ;  /* 0x002ad82801007387 */ /* 0x0003e80000100a00 */
[----:B------:R-:W3:Y:S04]  /*55ae0*/  LDL.LU R3, [R1+0x2b1c] ;  /* 0x002b1c0001037983 */ /* 0x000ee80000300800 */
[----:B------:R-:W1:Y:S04]  /*55af0*/  LDL.LU R2, [R1+0x2b18] ;  /* 0x002b180001027983 */ /* 0x000e680000300800 */
[----:B------:R4:W-:Y:S04]  /*55b00*/  STL.64 [R1+0x2ae0], R52 ;  /* 0x002ae03401007387 */ /* 0x0009e80000100a00 */
[----:B------:R-:W3:Y:S04]  /*55b10*/  LDL.LU R36, [R1+0x2d0] ;  /* 0x0002d00001247983 */ /* 0x000ee80000300800 */
[----:B------:R-:W3:Y:S04]  /*55b20*/  LDL.LU R37, [R1+0x2d4] ;  /* 0x0002d40001257983 */ /* 0x000ee80000300800 */
[----:B------:R-:W3:Y:S04]  /*55b30*/  LDL.LU R38, [R1+0x2d8] ;  /* 0x0002d80001267983 */ /* 0x000ee80000300800 */
[----:B------:R-:W3:Y:S01]  /*55b40*/  LDL.LU R39, [R1+0x2dc] ;  /* 0x0002dc0001277983 */ /* 0x000ee20000300800 */
[----:B0-----:R-:W-:-:S02]  /*55b50*/  IMAD.MOV.U32 R21, RZ, RZ, R60 ;  /* 0x000000ffff157224 */ /* 0x001fc400078e003c */
[----:B--2---:R-:W-:Y:S01]  /*55b60*/  IMAD.MOV.U32 R20, RZ, RZ, R61 ;  /* 0x000000ffff147224 */ /* 0x004fe200078e003d */
[----:B---3--:R-:W-:Y:S04]  /*55b70*/  STL.64 [R1+0x2af0], R38 ;  /* 0x002af02601007387 */ /* 0x008fe80000100a00 */
[----:B------:R0:W-:Y:S04]  /*55b80*/  STL.64 [R1+0x2ae8], R36 ;  /* 0x002ae82401007387 */ /* 0x0001e80000100a00 */
[----:B------:R-:W0:Y:S04]  /*55b90*/  LDL.LU R61, [R1+0x2b14] ;  /* 0x002b1400013d7983 */ /* 0x000e280000300800 */
[----:B------:R-:W2:Y:S04]  /*55ba0*/  LDL.LU R60, [R1+0x2b10] ;  /* 0x002b1000013c7983 */ /* 0x000ea80000300800 */
[----:B------:R3:W-:Y:S01]  /*55bb0*/  STL.64 [R1+0x2af8], R20 ;  /* 0x002af81401007387 */ /* 0x0007e20000100a00 */
[----:B-1----:R-:W-:-:S03]  /*55bc0*/  MOV R40, R2 ;  /* 0x0000000200287202 */ /* 0x002fc60000000f00 */
[----:B------:R-:W3:Y:S01]  /*55bd0*/  LDL.LU R2, [R1+0x2b0c] ;  /* 0x002b0c0001027983 */ /* 0x000ee20000300800 */
[----:B------:R-:W-:-:S03]  /*55be0*/  IMAD.MOV.U32 R41, RZ, RZ, R3 ;  /* 0x000000ffff297224 */ /* 0x000fc600078e0003 */
[----:B------:R-:W3:Y:S04]  /*55bf0*/  LDL.LU R3, [R1+0x2b08] ;  /* 0x002b080001037983 */ /* 0x000ee80000300800 */
[----:B----4-:R-:W4:Y:S04]  /*55c00*/  LDL.LU R52, [R1+0x2f0] ;  /* 0x0002f00001347983 */ /* 0x010f280000300800 */
[----:B------:R-:W4:Y:S04]  /*55c10*/  LDL.LU R53, [R1+0x2f4] ;  /* 0x0002f40001357983 */ /* 0x000f280000300800 */
[----:B------:R-:W4:Y:S04]  /*55c20*/  LDL.LU R54, [R1+0x2f8] ;  /* 0x0002f80001367983 */ /* 0x000f280000300800 */
[----:B------:R-:W4:Y:S01]  /*55c30*/  LDL.LU R55, [R1+0x2fc] ;  /* 0x0002fc0001377983 */ /* 0x000f220000300800 */
[----:B0-----:R-:W-:-:S02]  /*55c40*/  IMAD.MOV.U32 R37, RZ, RZ, R61 ;  /* 0x000000ffff257224 */ /* 0x001fc400078e003d */
[----:B--2---:R-:W-:Y:S02]  /*55c50*/  IMAD.MOV.U32 R36, RZ, RZ, R60 ;  /* 0x000000ffff247224 */ /* 0x004fe400078e003c */
[----:B------:R-:W2:Y:S04]  /*55c60*/  LDL.LU R60, [R1+0x2b04] ;  /* 0x002b0400013c7983 */ /* 0x000ea80000300800 */
[----:B------:R-:W2:Y:S04]  /*55c70*/  LDL.LU R61, [R1+0x2b00] ;  /* 0x002b0000013d7983 */ /* 0x000ea80000300800 */
[----:B---3--:R-:W3:Y:S04]  /*55c80*/  LDL.LU R20, [R1+0x300] ;  /* 0x0003000001147983 */ /* 0x008ee80000300800 */
[----:B------:R-:W3:Y:S04]  /*55c90*/  LDL.LU R21, [R1+0x304] ;  /* 0x0003040001157983 */ /* 0x000ee80000300800 */
[----:B------:R-:W3:Y:S04]  /*55ca0*/  LDL.LU R22, [R1+0x308] ;  /* 0x0003080001167983 */ /* 0x000ee80000300800 */
[----:B------:R-:W3:Y:S04]  /*55cb0*/  LDL.LU R23, [R1+0x30c] ;  /* 0x00030c0001177983 */ /* 0x000ee80000300800 */
        /* <DEDUP_REMOVED lines=27> */
[----:B------:R-:W-:-:S03]  /*55e70*/  IMAD.MOV.U32 R32, RZ, RZ, R31 ;  /* 0x000000ffff207224 */ /* 0x000fc600078e001f */
[----:B------:R-:W2:Y:S04]  /*55e80*/  LDL.LU R30, [R1+0x218] ;  /* 0x00021800011e7983 */ /* 0x000ea80000300800 */
[----:B------:R-:W2:Y:S01]  /*55e90*/  LDL.LU R31, [R1+0x21c] ;  /* 0x00021c00011f7983 */ /* 0x000ea20000300800 */
[C---:B----4-:R-:W-:Y:S08]  /*55ea0*/  HMMA.16816.F32.BF16 R40, R44.reuse, R40, R52 ;  /* 0x000000282c28723c */ /* 0x050ff00000041834 */
[----:B---3--:R-:W-:Y:S01]  /*55eb0*/  HMMA.16816.F32.BF16 R36, R44, R36, R20 ;  /* 0x000000242c24723c */ /* 0x008fe20000041814 */
[----:B------:R-:W2:-:S15]  /*55ec0*/  LDL.LU.64 R20, [R1+0x2af8] ;  /* 0x002af80001147983 */ /* 0x000e9e0000300a00 */
[----:B------:R-:W-:-:S03]  /*55ed0*/  NOP ;  /* 0x0000000000007918 */ /* 0x000fc60000000000 */
[----:B------:R-:W-:Y:S04]  /*55ee0*/  STL.64 [R1+0x300], R36 ;  /* 0x0003002401007387 */ /* 0x000fe80000100a00 */
[----:B------:R0:W-:Y:S04]  /*55ef0*/  STL.64 [R1+0x308], R38 ;  /* 0x0003082601007387 */ /* 0x0001e80000100a00 */
[----:B0-----:R-:W3:Y:S04]  /*55f00*/  LDL.LU.64 R38, [R1+0x2af0] ;  /* 0x002af00001267983 */ /* 0x001ee80000300a00 */
[----:B------:R-:W3:Y:S04]  /*55f10*/  LDL.LU.64 R36, [R1+0x2ae8] ;  /* 0x002ae80001247983 */ /* 0x000ee80000300a00 */
[----:B------:R-:W3:Y:S04]  /*55f20*/  LDL.LU.64 R52, [R1+0x2ae0] ;  /* 0x002ae00001347983 */ /* 0x000ee80000300a00 */
[----:B------:R0:W-:Y:S04]  /*55f30*/  STL.64 [R1+0x2f0], R40 ;  /* 0x0002f02801007387 */ /* 0x0001e80000100a00 */
[----:B------:R-:W-:Y:S04]  /*55f40*/  STL.64 [R1+0x2f8], R42 ;  /* 0x0002f82a01007387 */ /* 0x000fe80000100a00 */
[----:B0-----:R-:W4:Y:S01]  /*55f50*/  LDL.LU.64 R40, [R1+0x2ad8] ;  /* 0x002ad80001287983 */ /* 0x001f220000300a00 */
[----:B--2---:R-:W-:Y:S03]  /*55f60*/  HMMA.16816.F32.BF16 R20, R44, R20, R48 ;  /* 0x000000142c14723c */ /* 0x004fe60000041830 */
[----:B------:R-:W2:-:S15]  /*55f70*/  LDL.LU.64 R48, [R1+0x2ad0] ;  /* 0x002ad00001307983 */ /* 0x000e9e0000300a00 */
[----:B------:R-:W-:Y:S01]  /*55f80*/  NOP ;  /* 0x0000000000007918 */ /* 0x000fe20000000000 */
[----:B------:R-:W-:Y:S04]  /*55f90*/  STL.64 [R1+0x2e0], R20 ;  /* 0x0002e01401007387 */ /* 0x000fe80000100a00 */
[----:B------:R0:W-:Y:S04]  /*55fa0*/  STL.64 [R1+0x2e8], R22 ;  /* 0x0002e81601007387 */ /* 0x0001e80000100a00 */
[----:B0-----:R-:W2:Y:S04]  /*55fb0*/  LDL.LU.64 R22, [R1+0x2ac8] ;  /* 0x002ac80001167983 */ /* 0x001ea80000300a00 */
[----:B------:R-:W2:Y:S01]  /*55fc0*/  LDL.LU.64 R20, [R1+0x2ac0] ;  /* 0x002ac00001147983 */ /* 0x000ea20000300a00 */
[----:B---3--:R-:W-:Y:S03]  /*55fd0*/  HMMA.16816.F32.BF16 R52, R44, R52, R36 ;  /* 0x000000342c34723c */ /* 0x008fe60000041824 */
[----:B------:R-:W2:-:S15]  /*55fe0*/  LDL.LU.64 R36, [R1+0x2ab8] ;  /* 0x002ab80001247983 */ /* 0x000e9e0000300a00 */
[----:B------:R-:W-:Y:S01]  /*55ff0*/  NOP ;  /* 0x0000000000007918 */ /* 0x000fe20000000000 */
[----:B------:R-:W-:Y:S04]  /*56000*/  STL.64 [R1+0x2d0], R52 ;  /* 0x0002d03401007387 */ /* 0x000fe80000100a00 */
[----:B------:R0:W-:Y:S04]  /*56010*/  STL.64 [R1+0x2d8], R54 ;  /* 0x0002d83601007387 */ /* 0x0001e80000100a00 */
[----:B0-----:R-:W3:Y:S04]  /*56020*/  LDL.LU.64 R54, [R1+0x2ab0] ;  /* 0x002ab00001367983 */ /* 0x001ee80000300a00 */
[----:B------:R-:W3:Y:S01]  /*56030*/  LDL.LU.64 R52, [R1+0x2aa8] ;  /* 0x002aa80001347983 */ /* 0x000ee20000300a00 */
[----:B------:R-:W0:Y:S01]  /*56040*/  S2R R59, SR_TID.X ;  /* 0x00000000003b7919 */ /* 0x000e220000002100 */
[----:B----4-:R-:W-:Y:S02]  /*56050*/  HMMA.16816.F32.BF16 R40, R44, R40, R12 ;  /* 0x000000282c28723c */ /* 0x010fe4000004180c */
[----:B------:R-:W4:-:S15]  /*56060*/  LDL.LU.64 R12, [R1+0x2aa0] ;  /* 0x002aa000010c7983 */ /* 0x000f1e0000300a00 */
[----:B------:R-:W-:Y:S02]  /*56070*/  NOP ;  /* 0x0000000000007918 */ /* 0x000fe40000000000 */
[----:B------:R-:W-:Y:S04]  /*56080*/  STL.64 [R1+0x2c0], R40 ;  /* 0x0002c02801007387 */ /* 0x000fe80000100a00 */
[----:B------:R-:W-:Y:S01]  /*56090*/  STL.64 [R1+0x2c8], R42 ;  /* 0x0002c82a01007387 */ /* 0x000fe20000100a00 */
[C---:B0-----:R-:W-:Y:S02]  /*560a0*/  IMAD.SHL.U32 R34, R59.reuse, 0x2, RZ ;  /* 0x000000023b227824 */ /* 0x041fe400078e00ff */
[C---:B------:R-:W-:Y:S01]  /*560b0*/  IMAD.SHL.U32 R58, R59.reuse, 0x40, RZ ;  /* 0x000000403b3a7824 */ /* 0x040fe200078e00ff */
[----:B------:R-:W-:-:S05]  /*560c0*/  LOP3.LUT R59, R59, 0x7, RZ, 0xc0, !PT ;  /* 0x000000073b3b7812 */ /* 0x000fca00078ec0ff */
[----:B------:R-:W-:-:S05]  /*560d0*/  IMAD R59, R59, 0x90, RZ ;  /* 0x000000903b3b7824 */ /* 0x000fca00078e02ff */
[----:B------:R-:W-:Y:S01]  /*560e0*/  LOP3.LUT R59, R59, 0x10, R34, 0x78, !PT ;  /* 0x000000103b3b7812 */ /* 0x000fe200078e7822 */
[----:B--2---:R-:W-:Y:S01]  /*560f0*/  HMMA.16816.F32.BF16 R36, R44, R36, R20 ;  /* 0x000000242c24723c */ /* 0x004fe20000041814 */
[----:B------:R-:W2:Y:S04]  /*56100*/  LDL.LU.64 R22, [R1+0x2a98] ;  /* 0x002a980001167983 */ /* 0x000ea80000300a00 */
[----:B------:R-:W2:-:S14]  /*56110*/  LDL.LU.64 R20, [R1+0x2a90] ;  /* 0x002a900001147983 */ /* 0x000e9c0000300a00 */
[----:B------:R-:W-:Y:S04]  /*56120*/  STL.64 [R1+0x2b0], R36 ;  /* 0x0002b02401007387 */ /* 0x000fe80000100a00 */
[----:B------:R3:W-:Y:S02]  /*56130*/  STL.64 [R1+0x2b8], R38 ;  /* 0x0002b82601007387 */ /* 0x0007e40000100a00 */
[----:B---3--:R-:W-:Y:S01]  /*56140*/  HMMA.16816.F32.BF16 R36, R44, R56, R52 ;  /* 0x000000382c24723c */ /* 0x008fe20000041834 */
[----:B------:R-:W-:-:S07]  /*56150*/  IMAD.MOV.U32 R57, RZ, RZ, R35 ;  /* 0x000000ffff397224 */ /* 0x000fce00078e0023 */
[C---:B------:R-:W-:Y:S01]  /*56160*/  HMMA.16816.F32.BF16 R32, R44.reuse, R32, R16 ;  /* 0x000000202c20723c */ /* 0x040fe20000041810 */
[----:B------:R-:W-:Y:S02]  /*56170*/  MOV R56, R0 ;  /* 0x0000000000387202 */ /* 0x000fe40000000f00 */
[----:B------:R-:W3:Y:S08]  /*56180*/  LDL.LU R0, [R1+0x2a88] ;  /* 0x002a880001007983 */ /* 0x000ef00000300800 */
[----:B------:R0:W-:Y:S04]  /*56190*/  STL.64 [R1+0x2a0], R36 ;  /* 0x0002a02401007387 */ /* 0x0001e80000100a00 */
[----:B------:R1:W-:Y:S04]  /*561a0*/  STL.64 [R1+0x2a8], R38 ;  /* 0x0002a82601007387 */ /* 0x0003e80000100a00 */
        /* <DEDUP_REMOVED lines=9> */
[----:B------:R0:W-:Y:S04]  /*56240*/  STL.64 [R1+0x290], R32 ;  /* 0x0002902001007387 */ /* 0x0001e80000100a00 */
[----:B------:R-:W-:Y:S04]  /*56250*/  STL.64 [R1+0x298], R34 ;  /* 0x0002982201007387 */ /* 0x000fe80000100a00 */
[----:B0-----:R-:W3:Y:S01]  /*56260*/  LDL.LU.64 R32, [R1+0x2a78] ;  /* 0x002a780001207983 */ /* 0x001ee20000300a00 */
[C---:B------:R-:W-:Y:S08]  /*56270*/  HMMA.16816.F32.BF16 R48, R44.reuse, R48, R4 ;  /* 0x000000302c30723c */ /* 0x040ff00000041804 */
[C---:B----4-:R-:W-:Y:S01]  /*56280*/  HMMA.16816.F32.BF16 R12, R44.reuse, R12, R8 ;  /* 0x0000000c2c0c723c */ /* 0x050fe20000041808 */
[----:B------:R-:W4:Y:S04]  /*56290*/  LDL.LU.64 R6, [R1+0x2a70] ;  /* 0x002a700001067983 */ /* 0x000f280000300a00 */
[----:B------:R-:W4:Y:S06]  /*562a0*/  LDL.LU.64 R4, [R1+0x2a68] ;  /* 0x002a680001047983 */ /* 0x000f2c0000300a00 */
[----:B------:R0:W-:Y:S04]  /*562b0*/  STL.64 [R1+0x280], R48 ;  /* 0x0002803001007387 */ /* 0x0001e80000100a00 */
[----:B------:R1:W-:Y:S04]  /*562c0*/  STL.64 [R1+0x288], R50 ;  /* 0x0002883201007387 */ /* 0x0003e80000100a00 */
[----:B0-----:R-:W4:Y:S04]  /*562d0*/  LDL.LU R48, [R1+0x1e0] ;  /* 0x0001e00001307983 */ /* 0x001f280000300800 */
[----:B------:R-:W4:Y:S04]  /*562e0*/  LDL.LU R49, [R1+0x1e4] ;  /* 0x0001e40001317983 */ /* 0x000f280000300800 */
[----:B-1----:R-:W4:Y:S04]  /*562f0*/  LDL.LU R50, [R1+0x1e8] ;  /* 0x0001e80001327983 */ /* 0x002f280000300800 */
[----:B------:R-:W4:Y:S04]  /*56300*/  LDL.LU R51, [R1+0x1ec] ;  /* 0x0001ec0001337983 */ /* 0x000f280000300800 */
[----:B------:R-:W4:Y:S04]  /*56310*/  LDL.LU.64 R8, [R1+0x2a60] ;  /* 0x002a600001087983 */ /* 0x000f280000300a00 */
[----:B------:R-:W-:Y:S04]  /*56320*/  STL.64 [R1+0x270], R12 ;  /* 0x0002700c01007387 */ /* 0x000fe80000100a00 */
[----:B------:R0:W-:Y:S04]  /*56330*/  STL.64 [R1+0x278], R14 ;  /* 0x0002780e01007387 */ /* 0x0001e80000100a00 */
[----:B0-----:R-:W4:Y:S04]  /*56340*/  LDL.LU.64 R14, [R1+0x2a58] ;  /* 0x002a5800010e7983 */ /* 0x001f280000300a00 */
[----:B------:R-:W4:Y:S01]  /*56350*/  LDL.LU.64 R12, [R1+0x2a50] ;  /* 0x002a5000010c7983 */ /* 0x000f220000300a00 */
[C---:B--2---:R-:W-:Y:S03]  /*56360*/  HMMA.16816.F32.BF16 R16, R44.reuse, R16, R20 ;  /* 0x000000102c10723c */ /* 0x044fe60000041814 */
[----:B------:R-:W2:Y:S05]  /*56370*/  LDL.LU.64 R20, [R1+0x2a48] ;  /* 0x002a480001147983 */ /* 0x000eaa0000300a00 */
[C---:B---3--:R-:W-:Y:S11]  /*56380*/  HMMA.16816.F32.BF16 R32, R44.reuse, R32, R24 ;  /* 0x000000202c20723c */ /* 0x048ff60000041818 */
[----:B------:R-:W-:Y:S04]  /*56390*/  STL.64 [R1+0x260], R16 ;  /* 0x0002601001007387 */ /* 0x000fe80000100a00 */
[----:B------:R0:W-:Y:S04]  /*563a0*/  STL.64 [R1+0x268], R18 ;  /* 0x0002681201007387 */ /* 0x0001e80000100a00 */
[----:B0-----:R-:W3:Y:S04]  /*563b0*/  LDL.LU.64 R18, [R1+0x2a40] ;  /* 0x002a400001127983 */ /* 0x001ee80000300a00 */
[----:B------:R-:W3:Y:S04]  /*563c0*/  LDL.LU.64 R16, [R1+0x2a38] ;  /* 0x002a380001107983 */ /* 0x000ee80000300a00 */
[----:B------:R-:W3:Y:S04]  /*563d0*/  LDL.LU.64 R24, [R1+0x2a30] ;  /* 0x002a300001187983 */ /* 0x000ee80000300a00 */
[----:B------:R0:W-:Y:S04]  /*563e0*/  STL.64 [R1+0x250], R32 ;  /* 0x0002502001007387 */ /* 0x0001e80000100a00 */
[----:B------:R-:W-:Y:S04]  /*563f0*/  STL.64 [R1+0x258], R34 ;  /* 0x0002582201007387 */ /* 0x000fe80000100a00 */
[----:B0-----:R-:W3:Y:S01]  /*56400*/  LDL.LU.64 R32, [R1+0x2a28] ;  /* 0x002a280001207983 */ /* 0x001ee20000300a00 */
[----:B----4-:R-:W-:Y:S03]  /*56410*/  HMMA.16816.F32.BF16 R8, R44, R8, R4 ;  /* 0x000000082c08723c */ /* 0x010fe60000041804 */
[----:B------:R-:W4:Y:S04]  /*56420*/  LDL.LU.64 R6, [R1+0x2a20] ;  /* 0x002a200001067983 */ /* 0x000f280000300a00 */
[----:B------:R-:W4:Y:S01]  /*56430*/  LDL.LU.64 R4, [R1+0x2a18] ;  /* 0x002a180001047983 */ /* 0x000f220000300a00 */
[----:B------:R-:W-:-:S05]  /*56440*/  LOP3.LUT R59, R59, 0x400, R58, 0xf8, !PT ;  /* 0x000004003b3b7812 */ /* 0x000fca00078ef83a */
[----:B------:R0:W-:Y:S06]  /*56450*/  LDSM.16.MT88.4 R40, [R59+UR5+0x9800] ;  /* 0x009800053b28783b */ /* 0x0001ec0008004200 */
[----:B------:R-:W-:Y:S04]  /*56460*/  STL.64 [R1+0x240], R8 ;  /* 0x0002400801007387 */ /* 0x000fe80000100a00 */
[----:B------:R1:W-:Y:S01]  /*56470*/  STL.64 [R1+0x248], R10 ;  /* 0x0002480a01007387 */ /* 0x0003e20000100a00 */
[C---:B0-----:R-:W-:Y:S03]  /*56480*/  HMMA.16816.F32.BF16 R56, R44.reuse, R56, R36 ;  /* 0x000000382c38723c */ /* 0x041fe60000041824 */
[----:B-1----:R-:W4:Y:S04]  /*56490*/  LDL.LU.64 R10, [R1+0x2a10] ;  /* 0x002a1000010a7983 */ /* 0x002f280000300a00 */
[----:B------:R-:W4:Y:S01]  /*564a0*/  LDL.LU.64 R8, [R1+0x2a08] ;  /* 0x002a080001087983 */ /* 0x000f220000300a00 */
[----:B--2---:R-:W-:Y:S03]  /*564b0*/  HMMA.16816.F32.BF16 R20, R44, R20, R12 ;  /* 0x000000142c14723c */ /* 0x004fe6000004180c */
[----:B------:R-:W2:Y:S04]  /*564c0*/  LDL.LU.64 R14, [R1+0x2a00] ;  /* 0x002a0000010e7983 */ /* 0x000ea80000300a00 */
[----:B------:R-:W2:-:S12]  /*564d0*/  LDL.LU.64 R12, [R1+0x29f8] ;  /* 0x0029f800010c7983 */ /* 0x000e980000300a00 */
[----:B------:R-:W-:Y:S01]  /*564e0*/  STL.64 [R1+0x230], R20 ;  /* 0x0002301401007387 */ /* 0x000fe20000100a00 */
[C---:B---3--:R-:W-:Y:S08]  /*564f0*/  HMMA.16816.F32.BF16 R24, R44.reuse, R24, R16 ;  /* 0x000000182c18723c */ /* 0x048ff00000041810 */
[C---:B------:R-:W-:Y:S01]  /*56500*/  HMMA.16816.F32.BF16 R16, R44.reuse, R32, R28 ;  /* 0x000000202c10723c */ /* 0x040fe2000004181c */
[----:B------:R0:W-:Y:S04]  /*56510*/  STL.64 [R1+0x238], R22 ;  /* 0x0002381601007387 */ /* 0x0001e80000100a00 */
[----:B0-----:R-:W3:Y:S04]  /*56520*/  LDL.LU.64 R22, [R1+0x29f0] ;  /* 0x0029f00001167983 */ /* 0x001ee80000300a00 */
[----:B------:R-:W2:Y:S04]  /*56530*/  LDL.LU.64 R20, [R1+0x29e8] ;  /* 0x0029e80001147983 */ /* 0x000ea80000300a00 */
[----:B------:R-:W2:Y:S04]  /*56540*/  LDL.LU R32, [R1+0x1c0] ;  /* 0x0001c00001207983 */ /* 0x000ea80000300800 */
[----:B------:R0:W-:Y:S04]  /*56550*/  STL.64 [R1+0x220], R24 ;  /* 0x0002201801007387 */ /* 0x0001e80000100a00 */
[----:B------:R1:W-:Y:S04]  /*56560*/  STL.64 [R1+0x228], R26 ;  /* 0x0002281a01007387 */ /* 0x0003e80000100a00 */
        /* <DEDUP_REMOVED lines=38> */
[----:B0-----:R-:W2:Y:S04]  /*567d0*/  LDL.LU.64 R50, [R1+0x29b0] ;  /* 0x0029b00001327983 */ /* 0x001ea80000300a00 */
[----:B------:R-:W3:Y:S01]  /*567e0*/  LDL.LU.64 R48, [R1+0x29a8] ;  /* 0x0029a80001307983 */ /* 0x000ee20000300a00 */
[C---:B------:R-:W-:Y:S03]  /*567f0*/  HMMA.16816.F32.BF16 R32, R44.reuse, R36, R32 ;  /* 0x000000242c20723c */ /* 0x040fe60000041820 */
[----:B------:R0:W-:Y:S04]  /*56800*/  STL.64 [R1+0x2840], R54 ;  /* 0x0028403601007387 */ /* 0x0001e80000100a00 */
[----:B------:R-:W4:Y:S04]  /*56810*/  LDL.LU R52, [R1+0x150] ;  /* 0x0001500001347983 */ /* 0x000f280000300800 */
[----:B------:R-:W4:Y:S04]  /*56820*/  LDL.LU R53, [R1+0x154] ;  /* 0x0001540001357983 */ /* 0x000f280000300800 */
[----:B0-----:R-:W4:Y:S04]  /*56830*/  LDL.LU R54, [R1+0x158] ;  /* 0x0001580001367983 */ /* 0x001f280000300800 */
[----:B------:R-:W4:Y:S01]  /*56840*/  LDL.LU R55, [R1+0x15c] ;  /* 0x00015c0001377983 */ /* 0x000f220000300800 */
[----:B---3--:R-:W-:-:S15]  /*56850*/  HMMA.16816.F32.BF16 R56, R44, R48, R56 ;  /* 0x000000302c38723c */ /* 0x008fde0000041838 */
[----:B------:R-:W-:-:S04]  /*56860*/  NOP ;  /* 0x0000000000007918 */ /* 0x000fc80000000000 */
[----:B------:R0:W-:Y:S04]  /*56870*/  STL.64 [R1+0x1d0], R56 ;  /* 0x0001d03801007387 */ /* 0x0001e80000100a00 */
[----:B------:R1:W-:Y:S01]  /*56880*/  STL.64 [R1+0x1d8], R58 ;  /* 0x0001d83a01007387 */ /* 0x0003e20000100a00 */
[----:B0-----:R-:W-:Y:S02]  /*56890*/  IMAD.MOV.U32 R56, RZ, RZ, R61 ;  /* 0x000000ffff387224 */ /* 0x001fe400078e003d */
[----:B------:R-:W-:Y:S01]  /*568a0*/  IMAD.MOV.U32 R57, RZ, RZ, R60 ;  /* 0x000000ffff397224 */ /* 0x000fe200078e003c */
[----:B------:R-:W3:Y:S04]  /*568b0*/  LDL.LU R61, [R1+0x29a4] ;  /* 0x0029a400013d7983 */ /* 0x000ee80000300800 */
[----:B------:R-:W3:Y:S01]  /*568c0*/  LDL.LU R60, [R1+0x29a0] ;  /* 0x0029a000013c7983 */ /* 0x000ee20000300800 */
[----:B-1----:R-:W-:-:S02]  /*568d0*/  IMAD.MOV.U32 R58, RZ, RZ, R3 ;  /* 0x000000ffff3a7224 */ /* 0x002fc400078e0003 */
[----:B------:R-:W-:Y:S01]  /*568e0*/  IMAD.MOV.U32 R59, RZ, RZ, R2 ;  /* 0x000000ffff3b7224 */ /* 0x000fe200078e0002 */
[----:B------:R-:W4:Y:S04]  /*568f0*/  LDL.LU R3, [R1+0x299c] ;  /* 0x00299c0001037983 */ /* 0x000f280000300800 */
[----:B------:R-:W4:Y:S04]  /*56900*/  LDL.LU R2, [R1+0x2998] ;  /* 0x0029980001027983 */ /* 0x000f280000300800 */
[----:B--2---:R0:W-:Y:S04]  /*56910*/  STL.64 [R1+0x2868], R50 ;  /* 0x0028683201007387 */ /* 0x0041e80000100a00 */
[----:B------:R-:W2:Y:S04]  /*56920*/  LDL.LU R48, [R1+0x160] ;  /* 0x0001600001307983 */ /* 0x000ea80000300800 */
[----:B------:R-:W2:Y:S04]  /*56930*/  LDL.LU R49, [R1+0x164] ;  /* 0x0001640001317983 */ /* 0x000ea80000300800 */
[----:B0-----:R-:W2:Y:S01]  /*56940*/  LDL.LU R50, [R1+0x168] ;  /* 0x0001680001327983 */ /* 0x001ea20000300800 */
[----:B------:R-:W-:-:S03]  /*56950*/  IMAD.MOV.U32 R51, RZ, RZ, R0 ;  /* 0x000000ffff337224 */ /* 0x000fc600078e0000 */
[----:B------:R-:W2:Y:S04]  /*56960*/  LDL.LU R0, [R1+0x2994] ;  /* 0x0029940001007983 */ /* 0x000ea80000300800 */
[----:B------:R-:W-:Y:S04]  /*56970*/  STL.64 [R1+0x1c0], R32 ;  /* 0x0001c02001007387 */ /* 0x000fe80000100a00 */
[----:B------:R0:W-:Y:S04]  /*56980*/  STL.64 [R1+0x1c8], R34 ;  /* 0x0001c82201007387 */ /* 0x0001e80000100a00 */
[----:B0-----:R-:W2:Y:S04]  /*56990*/  LDL.LU R34, [R1+0x2990] ;  /* 0x0029900001227983 */ /* 0x001ea80000300800 */
[----:B------:R-:W2:Y:S04]  /*569a0*/  LDL.LU.64 R32, [R1+0x2988] ;  /* 0x0029880001207983 */ /* 0x000ea80000300a00 */
[----:B------:R3:W-:Y:S02]  /*569b0*/  STL.64 [R1+0x2888], R38 ;  /* 0x0028882601007387 */ /* 0x0007e40000100a00 */
[----:B---3--:R-:W-:Y:S01]  /*569c0*/  IMAD.MOV.U32 R38, RZ, RZ, R60 ;  /* 0x000000ffff267224 */ /* 0x008fe200078e003c */
[----:B----4-:R-:W-:Y:S01]  /*569d0*/  MOV R37, R3 ;  /* 0x0000000300257202 */ /* 0x010fe20000000f00 */
[----:B------:R-:W-:-:S02]  /*569e0*/  IMAD.MOV.U32 R36, RZ, RZ, R2 ;  /* 0x000000ffff247224 */ /* 0x000fc400078e0002 */
[----:B------:R-:W3:Y:S04]  /*569f0*/  LDL.LU R2, [R1+0x2980] ;  /* 0x0029800001027983 */ /* 0x000ee80000300800 */
[----:B------:R-:W4:Y:S04]  /*56a00*/  LDL.LU R3, [R1+0x297c] ;  /* 0x00297c0001037983 */ /* 0x000f280000300800 */
[----:B------:R-:W3:Y:S01]  /*56a10*/  LDL.LU R60, [R1+0x2978] ;  /* 0x00297800013c7983 */ /* 0x000ee20000300800 */
[----:B--2---:R-:W-:-:S15]  /*56a20*/  HMMA.16816.F32.BF16 R28, R44, R32, R28 ;  /* 0x000000202c1c723c */ /* 0x004fde000004181c */
[----:B------:R-:W-:-:S04]  /*56a30*/  NOP ;  /* 0x0000000000007918 */ /* 0x000fc80000000000 */
[----:B------:R0:W-:Y:S04]  /*56a40*/  STL.64 [R1+0x1b0], R28 ;  /* 0x0001b01c01007387 */ /* 0x0001e80000100a00 */
[----:B------:R1:W-:Y:S04]  /*56a50*/  STL.64 [R1+0x1b8], R30 ;  /* 0x0001b81e01007387 */ /* 0x0003e80000100a00 */
[----:B0-----:R-:W1:Y:S02]  /*56a60*/  LDL.LU.64 R28, [R1+0x2970] ;  /* 0x00297000011c7983 */ /* 0x001e640000300a00 */
[C---:B-1----:R-:W-:Y:S02]  /*56a70*/  HMMA.16816.F32.BF16 R28, R44.reuse, R28, R24 ;  /* 0x0000001c2c1c723c */ /* 0x042fe40000041818 */
[----:B------:R-:W2:Y:S04]  /*56a80*/  LDL.LU.64 R26, [R1+0x2968] ;  /* 0x00296800011a7983 */ /* 0x000ea80000300a00 */
[----:B------:R-:W2:Y:S02]  /*56a90*/  LDL.LU.64 R24, [R1+0x2960] ;  /* 0x0029600001187983 */ /* 0x000ea40000300a00 */
[----:B------:R-:W-:Y:S11]  /*56aa0*/  HMMA.16816.F32.BF16 R16, R44, R20, R16 ;  /* 0x000000142c10723c */ /* 0x000ff60000041810 */
[----:B------:R3:W-:Y:S04]  /*56ab0*/  STL.64 [R1+0x1a0], R28 ;  /* 0x0001a01c01007387 */ /* 0x0007e80000100a00 */
[----:B------:R0:W-:Y:S01]  /*56ac0*/  STL.64 [R1+0x1a8], R30 ;  /* 0x0001a81e01007387 */ /* 0x0001e20000100a00 */
[----:B---3--:R-:W-:-:S02]  /*56ad0*/  IMAD.MOV.U32 R28, RZ, RZ, R60 ;  /* 0x000000ffff1c7224 */ /* 0x008fc400078e003c */
[----:B----4-:R-:W-:Y:S02]  /*56ae0*/  IMAD.MOV.U32 R29, RZ, RZ, R3 ;  /* 0x000000ffff1d7224 */ /* 0x010fe400078e0003 */
[----:B0-----:R-:W-:Y:S02]  /*56af0*/  IMAD.MOV.U32 R30, RZ, RZ, R2 ;  /* 0x000000ffff1e7224 */ /* 0x001fe400078e0002 */
[----:B------:R-:W-:-:S07]  /*56b00*/  IMAD.MOV.U32 R31, RZ, RZ, R0 ;  /* 0x000000ffff1f7224 */ /* 0x000fce00078e0000 */
[----:B--2---:R-:W-:-:S15]  /*56b10*/  HMMA.16816.F32.BF16 R28, R44, R24, R28 ;  /* 0x000000182c1c723c */ /* 0x004fde000004181c */
[----:B------:R-:W-:-:S04]  /*56b20*/  NOP ;  /* 0x0000000000007918 */ /* 0x000fc80000000000 */
[----:B------:R-:W-:Y:S04]  /*56b30*/  STL.64 [R1+0x190], R28 ;  /* 0x0001901c01007387 */ /* 0x000fe80000100a00 */
[----:B------:R0:W-:Y:S04]  /*56b40*/  STL.64 [R1+0x198], R30 ;  /* 0x0001981e01007387 */ /* 0x0001e80000100a00 */
[----:B0-----:R-:W2:Y:S04]  /*56b50*/  LDL R31, [R1+0x223c] ;  /* 0x00223c00011f7983 */ /* 0x001ea80000100800 */
[----:B------:R-:W-:Y:S04]  /*56b60*/  STL [R1+0x2908], R26 ;  /* 0x0029081a01007387 */ /* 0x000fe80000100800 */
[----:B------:R-:W-:Y:S04]  /*56b70*/  STL.64 [R1+0x180], R16 ;  /* 0x0001801001007387 */ /* 0x000fe80000100a00 */
[----:B------:R0:W-:Y:S04]  /*56b80*/  STL.64 [R1+0x188], R18 ;  /* 0x0001881201007387 */ /* 0x0001e80000100a00 */
[----:B0-----:R-:W3:Y:S04]  /*56b90*/  LDL.LU.64 R18, [R1+0x2958] ;  /* 0x0029580001127983 */ /* 0x001ee80000300a00 */
[----:B------:R-:W4:Y:S01]  /*56ba0*/  LDL.LU.64 R16, [R1+0x2950] ;  /* 0x0029500001107983 */ /* 0x000f220000300a00 */
[----:B------:R-:W-:-:S03]  /*56bb0*/  IMAD.MOV.U32 R39, RZ, RZ, R61 ;  /* 0x000000ffff277224 */ /* 0x000fc600078e003d */
[----:B------:R0:W-:Y:S02]  /*56bc0*/  STL.64 [R1+0x2890], R22 ;  /* 0x0028901601007387 */ /* 0x0001e40000100a00 */
[----:B0-----:R-:W-:-:S15]  /*56bd0*/  HMMA.16816.F32.BF16 R20, R44, R12, R48 ;  /* 0x0000000c2c14723c */ /* 0x001fde0000041830 */
[----:B------:R-:W-:-:S04]  /*56be0*/  NOP ;  /* 0x0000000000007918 */ /* 0x000fc80000000000 */
[----:B------:R-:W-:Y:S02]  /*56bf0*/  IMAD.MOV.U32 R0, RZ, RZ, R23 ;  /* 0x000000ffff007224 */ /* 0x000fe400078e0017 */
[----:B------:R-:W-:Y:S02]  /*56c00*/  IMAD.MOV.U32 R3, RZ, RZ, R22 ;  /* 0x000000ffff037224 */ /* 0x000fe400078e0016 */
[----:B------:R-:W-:Y:S01]  /*56c10*/  IMAD.MOV.U32 R2, RZ, RZ, R21 ;  /* 0x000000ffff027224 */ /* 0x000fe200078e0015 */
[----:B----4-:R-:W-:-:S15]  /*56c20*/  HMMA.16816.F32.BF16 R36, R44, R16, R36 ;  /* 0x000000102c24723c */ /* 0x010fde0000041824 */
[----:B------:R-:W-:-:S04]  /*56c30*/  NOP ;  /* 0x0000000000007918 */ /* 0x000fc80000000000 */
[----:B------:R-:W-:Y:S01]  /*56c40*/  MOV R60, R39 ;  /* 0x00000027003c7202 */ /* 0x000fe20000000f00 */
[----:B------:R-:W-:Y:S01]  /*56c50*/  IMAD.MOV.U32 R61, RZ, RZ, R38 ;  /* 0x000000ffff3d7224 */ /* 0x000fe200078e0026 */
[----:B------:R-:W-:Y:S04]  /*56c60*/  STL.64 [R1+0x170], R36 ;  /* 0x0001702401007387 */ /* 0x000fe80000100a00 */
[----:B---3--:R0:W-:Y:S04]  /*56c70*/  STL.64 [R1+0x2898], R18 ;  /* 0x0028981201007387 */ /* 0x0081e80000100a00 */
[----:B------:R-:W-:Y:S04]  /*56c80*/  STL [R1+0x2334], R60 ;  /* 0x0023343c01007387 */ /* 0x000fe80000100800 */
[----:B------:R-:W-:Y:S04]  /*56c90*/  STL [R1+0x2330], R61 ;  /* 0x0023303d01007387 */ /* 0x000fe80000100800 */
[----:B------:R-:W-:Y:S04]  /*56ca0*/  STL [R1+0x160], R20 ;  /* 0x0001601401007387 */ /* 0x000fe80000100800 */
[----:B------:R1:W-:Y:S01]  /*56cb0*/  STL.64 [R1+0x28a0], R14 ;  /* 0x0028a00e01007387 */ /* 0x0003e20000100a00 */
[C---:B0-----:R-:W-:Y:S08]  /*56cc0*/  HMMA.16816.F32.BF16 R16, R44.reuse, R8, R52 ;  /* 0x000000082c10723c */ /* 0x041ff00000041834 */
[----:B-1----:R-:W-:Y:S01]  /*56cd0*/  HMMA.16816.F32.BF16 R12, R44, R4, R56 ;  /* 0x000000042c0c723c */ /* 0x002fe20000041838 */
[----:B------:R-:W-:Y:S04]  /*56ce0*/  STL [R1+0x22e0], R0 ;  /* 0x0022e00001007387 */ /* 0x000fe80000100800 */
[----:B------:R-:W-:Y:S04]  /*56cf0*/  STL [R1+0x22dc], R3 ;  /* 0x0022dc0301007387 */ /* 0x000fe80000100800 */
[----:B------:R0:W-:Y:S01]  /*56d00*/  STL [R1+0x22d8], R2 ;  /* 0x0022d80201007387 */ /* 0x0001e20000100800 */
[----:B------:R-:W-:-:S02]  /*56d10*/  IMAD.MOV.U32 R55, RZ, RZ, R27 ;  /* 0x000000ffff377224 */ /* 0x000fc400078e001b */
[----:B------:R-:W-:Y:S01]  /*56d20*/  IMAD.MOV.U32 R39, RZ, RZ, R34 ;  /* 0x000000ffff277224 */ /* 0x000fe200078e0022 */
[----:B--2---:R-:W1:Y:S01]  /*56d30*/  LDSM.16.MT88.4 R44, [R31+UR5+0x9800] ;  /* 0x009800051f2c783b */ /* 0x004e620008004200 */
[----:B------:R-:W-:Y:S02]  /*56d40*/  IMAD.MOV.U32 R61, RZ, RZ, R19 ;  /* 0x000000ffff3d7224 */ /* 0x000fe400078e0013 */
[----:B------:R-:W-:Y:S01]  /*56d50*/  IMAD.MOV.U32 R60, RZ, RZ, R18 ;  /* 0x000000ffff3c7224 */ /* 0x000fe200078e0012 */
[----:B------:R-:W-:Y:S04]  /*56d60*/  STL.64 [R1+0x150], R16 ;  /* 0x0001501001007387 */ /* 0x000fe80000100a00 */
[----:B------:R-:W-:Y:S01]  /*56d70*/  STL.64 [R1+0x28f8], R10 ;  /* 0x0028f80a01007387 */ /* 0x000fe20000100a00 */
[----:B0-----:R-:W-:-:S03]  /*56d80*/  MOV R2, R15 ;  /* 0x0000000f00027202 */ /* 0x001fc60000000f00 */
[----:B------:R-:W-:Y:S01]  /*56d90*/  STL [R1+0x249c], R61 ;  /* 0x00249c3d01007387 */ /* 0x000fe20000100800 */
[----:B------:R-:W-:-:S03]  /*56da0*/  IMAD.MOV.U32 R3, RZ, RZ, R14 ;  /* 0x000000ffff037224 */ /* 0x000fc600078e000e */
[----:B------:R-:W-:Y:S01]  /*56db0*/  STL [R1+0x2498], R60 ;  /* 0x0024983c01007387 */ /* 0x000fe20000100800 */
[----:B------:R-:W-:-:S03]  /*56dc0*/  IMAD.MOV.U32 R0, RZ, RZ, R13 ;  /* 0x000000ffff007224 */ /* 0x000fc600078e000d */
[----:B------:R-:W-:Y:S04]  /*56dd0*/  STL [R1+0x140], R12 ;  /* 0x0001400c01007387 */ /* 0x000fe80000100800 */
[----:B------:R-:W-:Y:S04]  /*56de0*/  STL.64 [R1+0x28d0], R6 ;  /* 0x0028d00601007387 */ /* 0x000fe80000100a00 */
[----:B------:R-:W-:Y:S04]  /*56df0*/  STL [R1+0x24a8], R2 ;  /* 0x0024a80201007387 */ /* 0x000fe80000100800 */
[----:B------:R-:W-:Y:S04]  /*56e00*/  STL [R1+0x24a4], R3 ;  /* 0x0024a40301007387 */ /* 0x000fe80000100800 */
[----:B------:R-:W-:Y:S04]  /*56e10*/  STL [R1+0x24a0], R0 ;  /* 0x0024a00001007387 */ /* 0x000fe80000100800 */
[----:B------:R-:W2:Y:S04]  /*56e20*/  LDL.LU R52, [R1+0x8a0] ;  /* 0x0008a00001347983 */ /* 0x000ea80000300800 */
[----:B------:R-:W2:Y:S04]  /*56e30*/  LDL.LU R53, [R1+0x8a4] ;  /* 0x0008a40001357983 */ /* 0x000ea80000300800 */
[----:B------:R-:W3:Y:S04]  /*56e40*/  LDL.LU R54, [R1+0x8a8] ;  /* 0x0008a80001367983 */ /* 0x000ee80000300800 */
[----:B------:R-:W4:Y:S04]  /*56e50*/  LDL.LU R27, [R1+0x294c] ;  /* 0x00294c00011b7983 */ /* 0x000f280000300800 */
[----:B---3--:R-:W-:Y:S04]  /*56e60*/  STL.64 [R1+0x2918], R54 ;  /* 0x0029183601007387 */ /* 0x008fe80000100a00 */
[----:B--2---:R-:W-:Y:S04]  /*56e70*/  STL.64 [R1+0x2910], R52 ;  /* 0x0029103401007387 */ /* 0x004fe80000100a00 */
[----:B------:R-:W2:Y:S04]  /*56e80*/  LDL.LU R36, [R1+0x8b0] ;  /* 0x0008b00001247983 */ /* 0x000ea80000300800 */
[----:B------:R-:W2:Y:S04]  /*56e90*/  LDL.LU R37, [R1+0x8b4] ;  /* 0x0008b40001257983 */ /* 0x000ea80000300800 */
[----:B------:R-:W3:Y:S04]  /*56ea0*/  LDL.LU R38, [R1+0x8b8] ;  /* 0x0008b80001267983 */ /* 0x000ee80000300800 */
[----:B---3--:R-:W-:Y:S04]  /*56eb0*/  STL.64 [R1+0x2928], R38 ;  /* 0x0029282601007387 */ /* 0x008fe80000100a00 */
[----:B--2---:R-:W-:Y:S04]  /*56ec0*/  STL.64 [R1+0x2920], R36 ;  /* 0x0029202401007387 */ /* 0x004fe80000100a00 */
[----:B------:R-:W2:Y:S04]  /*56ed0*/  LDL R34, [R1+0xc8] ;  /* 0x0000c80001227983 */ /* 0x000ea80000100800 */
[----:B------:R-:W2:Y:S01]  /*56ee0*/  LDL R35, [R1+0xcc] ;  /* 0x0000cc0001237983 */ /* 0x000ea20000100800 */
[----:B----4-:R-:W-:-:S03]  /*56ef0*/  IMAD.MOV.U32 R23, RZ, RZ, R27 ;  /* 0x000000ffff177224 */ /* 0x010fc600078e001b */
[----:B--2---:R0:W-:Y:S04]  /*56f00*/  STL.64 [R1+0x2930], R34 ;  /* 0x0029302201007387 */ /* 0x0041e80000100a00 */
[----:B------:R-:W2:Y:S04]  /*56f10*/  LDL.LU R20, [R1+0x8c0] ;  /* 0x0008c00001147983 */ /* 0x000ea80000300800 */
[----:B------:R-:W2:Y:S04]  /*56f20*/  LDL.LU R21, [R1+0x8c4] ;  /* 0x0008c40001157983 */ /* 0x000ea80000300800 */
[----:B------:R-:W3:Y:S04]  /*56f30*/  LDL.LU R22, [R1+0x8c8] ;  /* 0x0008c80001167983 */ /* 0x000ee80000300800 */
[----:B------:R-:W4:Y:S04]  /*56f40*/  LDL.LU R27, [R1+0x2948] ;  /* 0x00294800011b7983 */ /* 0x000f280000300800 */
[----:B---3--:R3:W-:Y:S04]  /*56f50*/  STL.64 [R1+0x2940], R22 ;  /* 0x0029401601007387 */ /* 0x0087e80000100a00 */
[----:B--2---:R-:W-:Y:S04]  /*56f60*/  STL.64 [R1+0x2938], R20 ;  /* 0x0029381401007387 */ /* 0x004fe80000100a00 */
[----:B0-----:R-:W2:Y:S04]  /*56f70*/  LDL.64 R34, [R1+0x128] ;  /* 0x0001280001227983 */ /* 0x001ea80000100a00 */
[----:B------:R-:W2:Y:S04]  /*56f80*/  LDL R18, [R1+0xd8] ;  /* 0x0000d80001127983 */ /* 0x000ea80000100800 */
[----:B------:R-:W2:Y:S04]  /*56f90*/  LDL R19, [R1+0xdc] ;  /* 0x0000dc0001137983 */ /* 0x000ea80000100800 */
[----:B---3--:R-:W3:Y:S04]  /*56fa0*/  LDL.64 R22, [R1+0x138] ;  /* 0x0001380001167983 */ /* 0x008ee80000100a00 */
[----:B------:R-:W2:Y:S04]  /*56fb0*/  LDL.LU R28, [R1+0x910] ;  /* 0x00091000011c7983 */ /* 0x000ea80000300800 */
[----:B------:R-:W2:Y:S04]  /*56fc0*/  LDL.LU R29, [R1+0x914] ;  /* 0x00091400011d7983 */ /* 0x000ea80000300800 */
[----:B------:R-:W2:Y:S04]  /*56fd0*/  LDL.LU R30, [R1+0x918] ;  /* 0x00091800011e7983 */ /* 0x000ea80000300800 */
[----:B------:R-:W2:Y:S04]  /*56fe0*/  LDL.LU R31, [R1+0x91c] ;  /* 0x00091c00011f7983 */ /* 0x000ea80000300800 */
[----:B------:R-:W2:Y:S04]  /*56ff0*/  LDL.64 R38, [R1+0x118] ;  /* 0x0001180001267983 */ /* 0x000ea80000100a00 */
[----:B------:R-:W2:Y:S04]  /*57000*/  LDL.64 R54, [R1+0x108] ;  /* 0x0001080001367983 */ /* 0x000ea80000100a00 */
[----:B------:R-:W4:Y:S04]  /*57010*/  LDL.LU R24, [R1+0x8f0] ;  /* 0x0008f00001187983 */ /* 0x000f280000300800 */
[----:B------:R-:W4:Y:S04]  /*57020*/  LDL.LU R25, [R1+0x8f4] ;  /* 0x0008f40001197983 */ /* 0x000f280000300800 */
[----:B------:R-:W4:Y:S04]  /*57030*/  LDL.LU R26, [R1+0x8f8] ;  /* 0x0008f800011a7983 */ /* 0x000f280000300800 */
[----:B------:R-:W2:Y:S04]  /*57040*/  LDL.LU R4, [R1+0x8e0] ;  /* 0x0008e00001047983 */ /* 0x000ea80000300800 */
[----:B------:R-:W2:Y:S04]  /*57050*/  LDL.LU R5, [R1+0x8e4] ;  /* 0x0008e40001057983 */ /* 0x000ea80000300800 */
[----:B------:R-:W2:Y:S04]  /*57060*/  LDL.LU R6, [R1+0x8e8] ;  /* 0x0008e80001067983 */ /* 0x000ea80000300800 */
[----:B------:R-:W2:Y:S04]  /*57070*/  LDL.LU R7, [R1+0x8ec] ;  /* 0x0008ec0001077983 */ /* 0x000ea80000300800 */
[----:B------:R-:W2:Y:S04]  /*57080*/  LDL.64 R10, [R1+0xe8] ;  /* 0x0000e800010a7983 */ /* 0x000ea80000100a00 */
[----:B------:R-:W2:Y:S04]  /*57090*/  LDL.LU R12, [R1+0x8d0] ;  /* 0x0008d000010c7983 */ /* 0x000ea80000300800 */
[----:B------:R-:W2:Y:S04]  /*570a0*/  LDL.LU R13, [R1+0x8d4] ;  /* 0x0008d400010d7983 */ /* 0x000ea80000300800 */
[----:B------:R-:W2:Y:S04]  /*570b0*/  LDL.LU R14, [R1+0x8d8] ;  /* 0x0008d800010e7983 */ /* 0x000ea80000300800 */
[----:B------:R-:W2:Y:S04]  /*570c0*/  LDL.LU R15, [R1+0x8dc] ;  /* 0x0008dc00010f7983 */ /* 0x000ea80000300800 */
[----:B------:R-:W2:Y:S04]  /*570d0*/  LDL.64 R50, [R1+0xb8] ;  /* 0x0000b80001327983 */ /* 0x000ea80000100a00 */
[----:B------:R-:W2:Y:S04]  /*570e0*/  LDL.64 R58, [R1+0xa8] ;  /* 0x0000a800013a7983 */ /* 0x000ea80000100a00 */
[----:B-1----:R-:W-:Y:S04]  /*570f0*/  STL.64 [R1+0x2790], R46 ;  /* 0x0027902e01007387 */ /* 0x002fe80000100a00 */
[----:B------:R0:W-:Y:S04]  /*57100*/  STL.64 [R1+0x2788], R44 ;  /* 0x0027882c01007387 */ /* 0x0001e80000100a00 */
[----:B0-----:R-:W3:Y:S04]  /*57110*/  LDL.LU R44, [R1+0x930] ;  /* 0x00093000012c7983 */ /* 0x001ee80000300800 */
[----:B------:R-:W3:Y:S04]  /*57120*/  LDL.LU R45, [R1+0x934] ;  /* 0x00093400012d7983 */ /* 0x000ee80000300800 */
[----:B------:R-:W3:Y:S04]  /*57130*/  LDL.LU R46, [R1+0x938] ;  /* 0x00093800012e7983 */ /* 0x000ee80000300800 */
[----:B------:R-:W3:Y:S02]  /*57140*/  LDL.LU R47, [R1+0x93c] ;  /* 0x00093c00012f7983 */ /* 0x000ee40000300800 */
[----:B---3--:R-:W-:-:S15]  /*57150*/  HMMA.16816.F32.BF16 R44, R40, R22, R44 ;  /* 0x00000016282c723c */ /* 0x008fde000004182c */
[----:B------:R-:W-:-:S04]  /*57160*/  NOP ;  /* 0x0000000000007918 */ /* 0x000fc80000000000 */
[----:B------:R0:W-:Y:S04]  /*57170*/  STL.64 [R1+0x930], R44 ;  /* 0x0009302c01007387 */ /* 0x0001e80000100a00 */
[----:B------:R-:W-:Y:S01]  /*57180*/  STL.64 [R1+0x938], R46 ;  /* 0x0009382e01007387 */ /* 0x000fe20000100a00 */
[----:B0-----:R-:W-:Y:S02]  /*57190*/  IMAD.MOV.U32 R44, RZ, RZ, R23 ;  /* 0x000000ffff2c7224 */ /* 0x001fe400078e0017 */
[----:B------:R-:W-:Y:S02]  /*571a0*/  IMAD.MOV.U32 R45, RZ, RZ, R22 ;  /* 0x000000ffff2d7224 */ /* 0x000fe400078e0016 */
[----:B------:R-:W3:Y:S04]  /*571b0*/  LDL.LU.64 R22, [R1+0x2940] ;  /* 0x0029400001167983 */ /* 0x000ee80000300a00 */
[----:B------:R-:W3:Y:S04]  /*571c0*/  LDL.LU.64 R20, [R1+0x2938] ;  /* 0x0029380001147983 */ /* 0x000ee80000300a00 */
[----:B------:R0:W-:Y:S04]  /*571d0*/  STL [R1+0x2804], R44 ;  /* 0x0028042c01007387 */ /* 0x0001e80000100800 */
[----:B------:R1:W-:Y:S04]  /*571e0*/  STL [R1+0x2800], R45 ;  /* 0x0028002d01007387 */ /* 0x0003e80000100800 */
[----:B0-----:R-:W3:Y:S04]  /*571f0*/  LDL.LU R44, [R1+0x920] ;  /* 0x00092000012c7983 */ /* 0x001ee80000300800 */
[----:B-1----:R-:W3:Y:S04]  /*57200*/  LDL.LU R45, [R1+0x924] ;  /* 0x00092400012d7983 */ /* 0x002ee80000300800 */
[----:B------:R-:W3:Y:S04]  /*57210*/  LDL.LU R46, [R1+0x928] ;  /* 0x00092800012e7983 */ /* 0x000ee80000300800 */
[----:B------:R-:W3:Y:S01]  /*57220*/  LDL.LU R47, [R1+0x92c] ;  /* 0x00092c00012f7983 */ /* 0x000ee20000300800 */
[C---:B--2---:R-:W-:Y:S08]  /*57230*/  HMMA.16816.F32.BF16 R28, R40.reuse, R38, R28 ;  /* 0x00000026281c723c */ /* 0x044ff0000004181c */
[----:B---3--:R-:W-:-:S15]  /*57240*/  HMMA.16816.F32.BF16 R44, R40, R34, R44 ;  /* 0x00000022282c723c */ /* 0x008fde000004182c */
[----:B------:R-:W-:-:S04]  /*57250*/  NOP ;  /* 0x0000000000007918 */ /* 0x000fc80000000000 */
[----:B------:R-:W-:Y:S04]  /*57260*/  STL.64 [R1+0x920], R44 ;  /* 0x0009202c01007387 */ /* 0x000fe80000100a00 */
[----:B------:R0:W-:Y:S02]  /*57270*/  STL.64 [R1+0x928], R46 ;  /* 0x0009282e01007387 */ /* 0x0001e40000100a00 */
[----:B0-----:R-:W-:Y:S02]  /*57280*/  IMAD.MOV.U32 R46, RZ, RZ, R35 ;  /* 0x000000ffff2e7224 */ /* 0x001fe400078e0023 */
[----:B------:R-:W-:Y:S02]  /*57290*/  IMAD.MOV.U32 R47, RZ, RZ, R34 ;  /* 0x000000ffff2f7224 */ /* 0x000fe400078e0022 */
[----:B------:R-:W2:Y:S04]  /*572a0*/  LDL.LU.64 R34, [R1+0x2930] ;  /* 0x0029300001227983 */ /* 0x000ea80000300a00 */
[----:B------:R0:W-:Y:S04]  /*572b0*/  STL [R1+0x280c], R46 ;  /* 0x00280c2e01007387 */ /* 0x0001e80000100800 */
[----:B------:R1:W-:Y:S04]  /*572c0*/  STL [R1+0x2808], R47 ;  /* 0x0028082f01007387 */ /* 0x0003e80000100800 */
[----:B------:R-:W3:Y:S04]  /*572d0*/  LDL.LU R44, [R1+0x900] ;  /* 0x00090000012c7983 */ /* 0x000ee80000300800 */
[----:B------:R-:W3:Y:S04]  /*572e0*/  LDL.LU R45, [R1+0x904] ;  /* 0x00090400012d7983 */ /* 0x000ee80000300800 */
[----:B0-----:R-:W3:Y:S04]  /*572f0*/  LDL.LU R46, [R1+0x908] ;  /* 0x00090800012e7983 */ /* 0x001ee80000300800 */
[----:B-1----:R-:W3:Y:S04]  /*57300*/  LDL.LU R47, [R1+0x90c] ;  /* 0x00090c00012f7983 */ /* 0x002ee80000300800 */
[----:B------:R-:W-:Y:S04]  /*57310*/  STL.64 [R1+0x910], R28 ;  /* 0x0009101c01007387 */ /* 0x000fe80000100a00 */
[----:B------:R0:W-:Y:S02]  /*57320*/  STL.64 [R1+0x918], R30 ;  /* 0x0009181e01007387 */ /* 0x0001e40000100a00 */
[----:B0-----:R-:W-:Y:S01]  /*57330*/  IMAD.MOV.U32 R30, RZ, RZ, R39 ;  /* 0x000000ffff1e7224 */ /* 0x001fe200078e0027 */
[----:B------:R-:W-:-:S02]  /*57340*/  MOV R31, R38 ;  /* 0x00000026001f7202 */ /* 0x000fc40000000f00 */
[----:B------:R-:W2:Y:S04]  /*57350*/  LDL.LU.64 R38, [R1+0x2928] ;  /* 0x0029280001267983 */ /* 0x000ea80000300a00 */
[----:B------:R-:W2:Y:S04]  /*57360*/  LDL.LU.64 R36, [R1+0x2920] ;  /* 0x0029200001247983 */ /* 0x000ea80000300a00 */
[----:B------:R-:W-:Y:S04]  /*57370*/  STL [R1+0x2814], R30 ;  /* 0x0028141e01007387 */ /* 0x000fe80000100800 */
[----:B------:R0:W-:Y:S04]  /*57380*/  STL [R1+0x2810], R31 ;  /* 0x0028101f01007387 */ /* 0x0001e80000100800 */
[----:B0-----:R-:W4:Y:S01]  /*57390*/  LDL.64 R30, [R1+0xf8] ;  /* 0x0000f800011e7983 */ /* 0x001f220000100a00 */
[----:B---3--:R-:W-:-:S15]  /*573a0*/  HMMA.16816.F32.BF16 R44, R40, R54, R44 ;  /* 0x00000036282c723c */ /* 0x008fde000004182c */
[----:B------:R-:W-:-:S04]  /*573b0*/  NOP ;  /* 0x0000000000007918 */ /* 0x000fc80000000000 */
[----:B------:R0:W-:Y:S04]  /*573c0*/  STL.64 [R1+0x900], R44 ;  /* 0x0009002c01007387 */ /* 0x0001e80000100a00 */
[----:B------:R-:W-:Y:S01]  /*573d0*/  STL.64 [R1+0x908], R46 ;  /* 0x0009082e01007387 */ /* 0x000fe20000100a00 */
[C---:B----4-:R-:W-:Y:S01]  /*573e0*/  HMMA.16816.F32.BF16 R24, R40.reuse, R30, R24 ;  /* 0x0000001e2818723c */ /* 0x050fe20000041818 */
[----:B0-----:R-:W-:Y:S02]  /*573f0*/  IMAD.MOV.U32 R44, RZ, RZ, R54 ;  /* 0x000000ffff2c7224 */ /* 0x001fe400078e0036 */
[----:B------:R-:W-:Y:S02]  /*57400*/  IMAD.MOV.U32 R45, RZ, RZ, R55 ;  /* 0x000000ffff2d7224 */ /* 0x000fe400078e0037 */
[----:B------:R-:W3:Y:S04]  /*57410*/  LDL.LU.64 R54, [R1+0x2918] ;  /* 0x0029180001367983 */ /* 0x000ee80000300a00 */
[----:B------:R-:W3:Y:S04]  /*57420*/  LDL.LU.64 R52, [R1+0x2910] ;  /* 0x0029100001347983 */ /* 0x000ee80000300a00 */
[----:B------:R-:W-:Y:S06]  /*57430*/  STL [R1+0x282c], R44 ;  /* 0x00282c2c01007387 */ /* 0x000fec0000100800 */
[----:B------:R-:W-:Y:S04]  /*57440*/  STL.64 [R1+0x8f0], R24 ;  /* 0x0008f01801007387 */ /* 0x000fe80000100a00 */
[----:B------:R0:W-:Y:S04]  /*57450*/  STL.64 [R1+0x8f8], R26 ;  /* 0x0008f81a01007387 */ /* 0x0001e80000100a00 */
[----:B0-----:R-:W4:Y:S01]  /*57460*/  LDL.LU R26, [R1+0x2908] ;  /* 0x00290800011a7983 */ /* 0x001f220000300800 */
[----:B------:R-:W-:Y:S01]  /*57470*/  HMMA.16816.F32.BF16 R4, R40, R10, R4 ;  /* 0x0000000a2804723c */ /* 0x000fe20000041804 */
[----:B------:R-:W-:-:S02]  /*57480*/  IMAD.MOV.U32 R46, RZ, RZ, R30 ;  /* 0x000000ffff2e7224 */ /* 0x000fc400078e001e */
[----:B------:R-:W-:-:S05]  /*57490*/  IMAD.MOV.U32 R47, RZ, RZ, R31 ;  /* 0x000000ffff2f7224 */ /* 0x000fca00078e001f */
[----:B------:R-:W-:Y:S01]  /*574a0*/  HMMA.16816.F32.BF16 R12, R40, R18, R12 ;  /* 0x00000012280c723c */ /* 0x000fe2000004180c */
[----:B------:R-:W-:Y:S02]  /*574b0*/  IMAD.MOV.U32 R30, RZ, RZ, R10 ;  /* 0x000000ffff1e7224 */ /* 0x000fe400078e000a */
[----:B------:R-:W-:-:S05]  /*574c0*/  IMAD.MOV.U32 R31, RZ, RZ, R11 ;  /* 0x000000ffff1f7224 */ /* 0x000fca00078e000b */
[C---:B--2---:R-:W-:Y:S03]  /*574d0*/  HMMA.16816.F32.BF16 R8, R40.reuse, R34, R20 ;  /* 0x000000222808723c */ /* 0x044fe60000041814 */
[----:B------:R-:W-:Y:S04]  /*574e0*/  STL.64 [R1+0x8e0], R4 ;  /* 0x0008e00401007387 */ /* 0x000fe80000100a00 */
[----:B------:R0:W-:Y:S02]  /*574f0*/  STL.64 [R1+0x8e8], R6 ;  /* 0x0008e80601007387 */ /* 0x0001e40000100a00 */
[----:B0-----:R-:W-:Y:S02]  /*57500*/  HMMA.16816.F32.BF16 R4, R40, R50, R36 ;  /* 0x000000322804723c */ /* 0x001fe40000041824 */
[----:B------:R-:W-:Y:S04]  /*57510*/  STL.64 [R1+0x28a8], R30 ;  /* 0x0028a81e01007387 */ /* 0x000fe80000100a00 */
[----:B------:R-:W-:Y:S04]  /*57520*/  STL.64 [R1+0x8d0], R12 ;  /* 0x0008d00c01007387 */ /* 0x000fe80000100a00 */
[----:B------:R-:W-:Y:S04]  /*57530*/  STL.64 [R1+0x8d8], R14 ;  /* 0x0008d80e01007387 */ /* 0x000fe80000100a00 */
[----:B------:R-:W-:Y:S04]  /*57540*/  STL.64 [R1+0x8c0], R8 ;  /* 0x0008c00801007387 */ /* 0x000fe80000100a00 */
[----:B------:R-:W-:Y:S04]  /*57550*/  STL.64 [R1+0x8c8], R10 ;  /* 0x0008c80a01007387 */ /* 0x000fe80000100a00 */
[----:B------:R-:W-:Y:S04]  /*57560*/  STL.64 [R1+0x8b0], R4 ;  /* 0x0008b00401007387 */ /* 0x000fe80000100a00 */
[----:B------:R3:W-:Y:S01]  /*57570*/  STL.64 [R1+0x8b8], R6 ;  /* 0x0008b80601007387 */ /* 0x0007e20000100a00 */
[----:B------:R-:W-:Y:S01]  /*57580*/  MOV R27, R50 ;  /* 0x00000032001b7202 */ /* 0x000fe20000000f00 */
[----:B------:R-:W-:-:S02]  /*57590*/  IMAD.MOV.U32 R34, RZ, RZ, R51 ;  /* 0x000000ffff227224 */ /* 0x000fc400078e0033 */
[----:B------:R-:W-:Y:S02]  /*575a0*/  IMAD.MOV.U32 R35, RZ, RZ, R59 ;  /* 0x000000ffff237224 */ /* 0x000fe400078e003b */
[----:B------:R-:W-:Y:S01]  /*575b0*/  IMAD.MOV.U32 R44, RZ, RZ, R58 ;  /* 0x000000ffff2c7224 */ /* 0x000fe200078e003a */
[----:B---3--:R-:W-:Y:S01]  /*575c0*/  HMMA.16816.F32.BF16 R4, R40, R58, R52 ;  /* 0x0000003a2804723c */ /* 0x008fe20000041834 */
[----:B----4-:R-:W-:-:S15]  /*575d0*/  STL.64 [R1+0x28b0], R26 ;  /* 0x0028b01a01007387 */ /* 0x010fde0000100a00 */
[----:B------:R-:W-:-:S03]  /*575e0*/  NOP ;  /* 0x0000000000007918 */ /* 0x000fc60000000000 */
[----:B------:R-:W-:Y:S04]  /*575f0*/  STL.64 [R1+0x8a0], R4 ;  /* 0x0008a00401007387 */ /* 0x000fe80000100a00 */
[----:B------:R-:W-:Y:S04]  /*57600*/  STL.64 [R1+0x8a8], R6 ;  /* 0x0008a80601007387 */ /* 0x000fe80000100a00 */
[----:B------:R-:W-:Y:S04]  /*57610*/  STL.64 [R1+0x28c8], R34 ;  /* 0x0028c82201007387 */ /* 0x000fe80000100a00 */
[----:B------:R-:W-:Y:S04]  /*57620*/  STL.64 [R1+0x28c0], R46 ;  /* 0x0028c02e01007387 */ /* 0x000fe80000100a00 */
[----:B------:R-:W-:Y:S04]  /*57630*/  STL.64 [R1+0x28b8], R44 ;  /* 0x0028b82c01007387 */ /* 0x000fe80000100a00 */
[----:B------:R-:W2:Y:S04]  /*57640*/  LDL.LU R12, [R1+0x840] ;  /* 0x00084000010c7983 */ /* 0x000ea80000300800 */
[----:B------:R-:W2:Y:S04]  /*57650*/  LDL.LU R13, [R1+0x844] ;  /* 0x00084400010d7983 */ /* 0x000ea80000300800 */
[----:B------:R-:W3:Y:S04]  /*57660*/  LDL.LU R14, [R1+0x848] ;  /* 0x00084800010e7983 */ /* 0x000ee80000300800 */
[----:B------:R-:W3:Y:S04]  /*57670*/  LDL.LU R15, [R1+0x84c] ;  /* 0x00084c00010f7983 */ /* 0x000ee80000300800 */
[----:B------:R-:W4:Y:S04]  /*57680*/  LDL.64 R10, [R1+0x98] ;  /* 0x00009800010a7983 */ /* 0x000f280000100a00 */
[----:B---3--:R0:W-:Y:S04]  /*57690*/  STL.64 [R1+0x28e0], R14 ;  /* 0x0028e00e01007387 */ /* 0x0081e80000100a00 */
[----:B--2---:R1:W-:Y:S04]  /*576a0*/  STL.64 [R1+0x28d8], R12 ;  /* 0x0028d80c01007387 */ /* 0x0043e80000100a00 */
[----:B0-----:R-:W2:Y:S04]  /*576b0*/  LDL.64 R14, [R1+0x88] ;  /* 0x00008800010e7983 */ /* 0x001ea80000100a00 */
[----:B--2---:R0:W-:Y:S04]  /*576c0*/  STL.64 [R1+0x2900], R14 ;  /* 0x0029000e01007387 */ /* 0x0041e80000100a00 */
[----:B-1----:R-:W4:Y:S04]  /*576d0*/  LDL.LU R12, [R1+0x890] ;  /* 0x00089000010c7983 */ /* 0x002f280000300800 */
[----:B------:R-:W4:Y:S04]  /*576e0*/  LDL.LU R13, [R1+0x894] ;  /* 0x00089400010d7983 */ /* 0x000f280000300800 */
[----:B0-----:R-:W4:Y:S04]  /*576f0*/  LDL.LU R14, [R1+0x898] ;  /* 0x00089800010e7983 */ /* 0x001f280000300800 */
[----:B------:R-:W4:Y:S04]  /*57700*/  LDL.LU R15, [R1+0x89c] ;  /* 0x00089c00010f7983 */ /* 0x000f280000300800 */
[----:B------:R-:W2:Y:S04]  /*57710*/  LDL.LU R4, [R1+0x870] ;  /* 0x0008700001047983 */ /* 0x000ea80000300800 */
[----:B------:R-:W2:Y:S04]  /*57720*/  LDL.LU R5, [R1+0x874] ;  /* 0x0008740001057983 */ /* 0x000ea80000300800 */
[----:B------:R-:W3:Y:S04]  /*57730*/  LDL.LU R6, [R1+0x878] ;  /* 0x0008780001067983 */ /* 0x000ee80000300800 */
[----:B------:R-:W3:Y:S04]  /*57740*/  LDL.LU R7, [R1+0x87c] ;  /* 0x00087c0001077983 */ /* 0x000ee80000300800 */
[----:B---3--:R-:W-:Y:S04]  /*57750*/  STL.64 [R1+0x28f0], R6 ;  /* 0x0028f00601007387 */ /* 0x008fe80000100a00 */
[----:B--2---:R0:W-:Y:S01]  /*57760*/  STL.64 [R1+0x28e8], R4 ;  /* 0x0028e80401007387 */ /* 0x0041e20000100a00 */
[----:B----4-:R-:W-:Y:S03]  /*57770*/  HMMA.16816.F32.BF16 R12, R40, R10, R12 ;  /* 0x0000000a280c723c */ /* 0x010fe6000004180c */
[----:B0-----:R-:W2:Y:S04]  /*57780*/  LDL.LU R4, [R1+0x880] ;  /* 0x0008800001047983 */ /* 0x001ea80000300800 */
[----:B------:R-:W2:Y:S04]  /*57790*/  LDL.LU R5, [R1+0x884] ;  /* 0x0008840001057983 */ /* 0x000ea80000300800 */
[----:B------:R-:W2:Y:S04]  /*577a0*/  LDL.LU R6, [R1+0x888] ;  /* 0x0008880001067983 */ /* 0x000ea80000300800 */
[----:B------:R-:W2:Y:S04]  /*577b0*/  LDL.LU R7, [R1+0x88c] ;  /* 0x00088c0001077983 */ /* 0x000ea80000300800 */
[----:B------:R-:W3:Y:S04]  /*577c0*/  LDL.64 R34, [R1+0x78] ;  /* 0x0000780001227983 */ /* 0x000ee80000100a00 */
[----:B------:R-:W4:Y:S04]  /*577d0*/  LDL.LU R44, [R1+0x860] ;  /* 0x00086000012c7983 */ /* 0x000f280000300800 */
[----:B------:R-:W4:Y:S04]  /*577e0*/  LDL.LU R45, [R1+0x864] ;  /* 0x00086400012d7983 */ /* 0x000f280000300800 */
[----:B------:R-:W4:Y:S04]  /*577f0*/  LDL.LU R46, [R1+0x868] ;  /* 0x00086800012e7983 */ /* 0x000f280000300800 */
[----:B------:R-:W4:Y:S04]  /*57800*/  LDL.LU R47, [R1+0x86c] ;  /* 0x00086c00012f7983 */ /* 0x000f280000300800 */
[----:B------:R-:W4:Y:S04]  /*57810*/  LDL.64 R26, [R1+0x68] ;  /* 0x00006800011a7983 */ /* 0x000f280000100a00 */
[----:B------:R-:W2:Y:S04]  /*57820*/  LDL.LU R28, [R1+0x850] ;  /* 0x00085000011c7983 */ /* 0x000ea80000300800 */
[----:B------:R-:W2:Y:S04]  /*57830*/  LDL.LU R29, [R1+0x854] ;  /* 0x00085400011d7983 */ /* 0x000ea80000300800 */
[----:B------:R-:W2:Y:S04]  /*57840*/  LDL.LU R30, [R1+0x858] ;  /* 0x00085800011e7983 */ /* 0x000ea80000300800 */
[----:B------:R-:W2:Y:S04]  /*57850*/  LDL.LU R31, [R1+0x85c] ;  /* 0x00085c00011f7983 */ /* 0x000ea80000300800 */
[----:B------:R-:W2:Y:S04]  /*57860*/  LDL.64 R50, [R1+0x58] ;  /* 0x0000580001327983 */ /* 0x000ea80000100a00 */
[----:B------:R-:W2:Y:S04]  /*57870*/  LDL.64 R18, [R1+0x48] ;  /* 0x0000480001127983 */ /* 0x000ea80000100a00 */
        /* <DEDUP_REMOVED lines=10> */
[----:B------:R-:W-:Y:S04]  /*57920*/  STL.64 [R1+0x890], R12 ;  /* 0x0008900c01007387 */ /* 0x000fe80000100a00 */
[----:B------:R0:W-:Y:S04]  /*57930*/  STL.64 [R1+0x898], R14 ;  /* 0x0008980e01007387 */ /* 0x0001e80000100a00 */
[----:B0-----:R-:W2:Y:S01]  /*57940*/  LDL.LU.64 R14, [R1+0x2900] ;  /* 0x00290000010e7983 */ /* 0x001ea20000300a00 */
[----:B------:R-:W-:-:S02]  /*57950*/  IMAD.MOV.U32 R9, RZ, RZ, R11 ;  /* 0x000000ffff097224 */ /* 0x000fc400078e000b */
[----:B------:R-:W-:Y:S02]  /*57960*/  IMAD.MOV.U32 R60, RZ, RZ, R10 ;  /* 0x000000ffff3c7224 */ /* 0x000fe400078e000a */
[----:B------:R-:W3:Y:S04]  /*57970*/  LDL.LU.64 R10, [R1+0x28f8] ;  /* 0x0028f800010a7983 */ /* 0x000ee80000300a00 */
[----:B------:R-:W-:Y:S04]  /*57980*/  STL [R1+0x26e8], R9 ;  /* 0x0026e80901007387 */ /* 0x000fe80000100800 */
[----:B------:R-:W-:Y:S01]  /*57990*/  STL [R1+0x26e4], R60 ;  /* 0x0026e43c01007387 */ /* 0x000fe20000100800 */
[----:B--2---:R-:W-:Y:S01]  /*579a0*/  HMMA.16816.F32.BF16 R4, R40, R14, R4 ;  /* 0x0000000e2804723c */ /* 0x004fe20000041804 */
[----:B------:R-:W-:-:S15]  /*579b0*/  IMAD.MOV.U32 R2, RZ, RZ, R14 ;  /* 0x000000ffff027224 */ /* 0x000fde00078e000e */
[----:B------:R-:W-:-:S03]  /*579c0*/  NOP ;  /* 0x0000000000007918 */ /* 0x000fc60000000000 */
[----:B------:R-:W-:Y:S04]  /*579d0*/  STL.64 [R1+0x880], R4 ;  /* 0x0008800401007387 */ /* 0x000fe80000100a00 */
[----:B------:R0:W-:Y:S04]  /*579e0*/  STL.64 [R1+0x888], R6 ;  /* 0x0008880601007387 */ /* 0x0001e80000100a00 */
[----:B0-----:R-:W2:Y:S04]  /*579f0*/  LDL.LU.64 R6, [R1+0x28f0] ;  /* 0x0028f00001067983 */ /* 0x001ea80000300a00 */
[----:B------:R-:W2:Y:S01]  /*57a00*/  LDL.LU.64 R4, [R1+0x28e8] ;  /* 0x0028e80001047983 */ /* 0x000ea20000300a00 */
[----:B------:R-:W-:-:S03]  /*57a10*/  IMAD.MOV.U32 R0, RZ, RZ, R15 ;  /* 0x000000ffff007224 */ /* 0x000fc600078e000f */
[----:B------:R-:W2:Y:S04]  /*57a20*/  LDL.LU.64 R14, [R1+0x28e0] ;  /* 0x0028e000010e7983 */ /* 0x000ea80000300a00 */
[----:B------:R-:W2:Y:S01]  /*57a30*/  LDL.LU.64 R12, [R1+0x28d8] ;  /* 0x0028d800010c7983 */ /* 0x000ea20000300a00 */
[C---:B----4-:R-:W-:Y:S08]  /*57a40*/  HMMA.16816.F32.BF16 R44, R40.reuse, R26, R44 ;  /* 0x0000001a282c723c */ /* 0x050ff0000004182c */
[----:B------:R-:W-:Y:S01]  /*57a50*/  HMMA.16816.F32.BF16 R28, R40, R50, R28 ;  /* 0x00000032281c723c */ /* 0x000fe2000004181c */
[----:B------:R-:W-:Y:S04]  /*57a60*/  STL [R1+0x26ec], R0 ;  /* 0x0026ec0001007387 */ /* 0x000fe80000100800 */
[----:B------:R0:W-:Y:S01]  /*57a70*/  STL [R1+0x26e0], R2 ;  /* 0x0026e00201007387 */ /* 0x0001e20000100800 */
[----:B---3--:R-:W-:-:S02]  /*57a80*/  IMAD.MOV.U32 R3, RZ, RZ, R35 ;  /* 0x000000ffff037224 */ /* 0x008fc400078e0023 */
[----:B------:R-:W-:Y:S02]  /*57a90*/  IMAD.MOV.U32 R8, RZ, RZ, R26 ;  /* 0x000000ffff087224 */ /* 0x000fe400078e001a */
[----:B------:R-:W-:Y:S02]  /*57aa0*/  IMAD.MOV.U32 R61, RZ, RZ, R51 ;  /* 0x000000ffff3d7224 */ /* 0x000fe400078e0033 */
[----:B0-----:R-:W-:Y:S01]  /*57ab0*/  IMAD.MOV.U32 R2, RZ, RZ, R50 ;  /* 0x000000ffff027224 */ /* 0x001fe200078e0032 */
[C---:B--2---:R-:W-:Y:S08]  /*57ac0*/  HMMA.16816.F32.BF16 R4, R40.reuse, R34, R4 ;  /* 0x000000222804723c */ /* 0x044ff00000041804 */
[----:B------:R-:W-:Y:S11]  /*57ad0*/  HMMA.16816.F32.BF16 R12, R40, R18, R12 ;  /* 0x00000012280c723c */ /* 0x000ff6000004180c */
[----:B------:R0:W-:Y:S04]  /*57ae0*/  STL.64 [R1+0x870], R4 ;  /* 0x0008700401007387 */ /* 0x0001e80000100a00 */
[----:B------:R1:W-:Y:S01]  /*57af0*/  STL.64 [R1+0x878], R6 ;  /* 0x0008780601007387 */ /* 0x0003e20000100a00 */
[----:B0-----:R-:W-:-:S03]  /*57b00*/  MOV R4, R34 ;  /* 0x0000002200047202 */ /* 0x001fc60000000f00 */
[----:B-1----:R-:W2:Y:S04]  /*57b10*/  LDL.LU.64 R6, [R1+0x28d0] ;  /* 0x0028d00001067983 */ /* 0x002ea80000300a00 */
[----:B------:R-:W3:Y:S04]  /*57b20*/  LDL.LU.64 R34, [R1+0x28c8] ;  /* 0x0028c80001227983 */ /* 0x000ee80000300a00 */
[----:B------:R-:W-:Y:S04]  /*57b30*/  STL [R1+0x26f4], R3 ;  /* 0x0026f40301007387 */ /* 0x000fe80000100800 */
[----:B------:R-:W-:Y:S04]  /*57b40*/  STL [R1+0x26f0], R4 ;  /* 0x0026f00401007387 */ /* 0x000fe80000100800 */
[----:B------:R-:W-:Y:S04]  /*57b50*/  STL.64 [R1+0x860], R44 ;  /* 0x0008602c01007387 */ /* 0x000fe80000100a00 */
[----:B------:R0:W-:Y:S01]  /*57b60*/  STL.64 [R1+0x868], R46 ;  /* 0x0008682e01007387 */ /* 0x0001e20000100a00 */
[----:B------:R-:W-:-:S03]  /*57b70*/  IMAD.MOV.U32 R5, RZ, RZ, R27 ;  /* 0x000000ffff057224 */ /* 0x000fc600078e001b */
[----:B0-----:R-:W4:Y:S04]  /*57b80*/  LDL.LU.64 R46, [R1+0x28c0] ;  /* 0x0028c000012e7983 */ /* 0x001f280000300a00 */
[----:B------:R-:W3:Y:S04]  /*57b90*/  LDL.LU.64 R44, [R1+0x28b8] ;  /* 0x0028b800012c7983 */ /* 0x000ee80000300a00 */
[----:B------:R-:W3:Y:S04]  /*57ba0*/  LDL.LU.64 R26, [R1+0x28b0] ;  /* 0x0028b000011a7983 */ /* 0x000ee80000300a00 */
[----:B------:R-:W-:Y:S04]  /*57bb0*/  STL [R1+0x26f8], R8 ;  /* 0x0026f80801007387 */ /* 0x000fe80000100800 */
[----:B------:R-:W-:Y:S04]  /*57bc0*/  STL.64 [R1+0x850], R28 ;  /* 0x0008501c01007387 */ /* 0x000fe80000100a00 */
[----:B------:R0:W-:Y:S04]  /*57bd0*/  STL.64 [R1+0x858], R30 ;  /* 0x0008581e01007387 */ /* 0x0001e80000100a00 */
[----:B0-----:R-:W3:Y:S04]  /*57be0*/  LDL.LU.64 R30, [R1+0x28a8] ;  /* 0x0028a800011e7983 */ /* 0x001ee80000300a00 */
[----:B------:R-:W3:Y:S04]  /*57bf0*/  LDL.64 R50, [R1+0x18] ;  /* 0x0000180001327983 */ /* 0x000ee80000100a00 */
[----:B------:R-:W-:Y:S04]  /*57c00*/  STL.64 [R1+0x840], R12 ;  /* 0x0008400c01007387 */ /* 0x000fe80000100a00 */
[----:B------:R0:W-:Y:S04]  /*57c10*/  STL.64 [R1+0x848], R14 ;  /* 0x0008480e01007387 */ /* 0x0001e80000100a00 */
[----:B0-----:R-:W3:Y:S01]  /*57c20*/  LDL.LU.64 R14, [R1+0x28a0] ;  /* 0x0028a000010e7983 */ /* 0x001ee20000300a00 */
[C---:B------:R-:W-:Y:S08]  /*57c30*/  HMMA.16816.F32.BF16 R20, R40.reuse, R38, R20 ;  /* 0x000000262814723c */ /* 0x040ff00000041814 */
[----:B------:R-:W-:Y:S01]  /*57c40*/  HMMA.16816.F32.BF16 R52, R40, R58, R52 ;  /* 0x0000003a2834723c */ /* 0x000fe20000041834 */
[----:B------:R-:W-:-:S02]  /*57c50*/  IMAD.MOV.U32 R9, RZ, RZ, R18 ;  /* 0x000000ffff097224 */ /* 0x000fc400078e0012 */
[----:B------:R-:W-:Y:S01]  /*57c60*/  IMAD.MOV.U32 R60, RZ, RZ, R19 ;  /* 0x000000ffff3c7224 */ /* 0x000fe200078e0013 */
[----:B------:R-:W-:Y:S01]  /*57c70*/  MOV R4, R38 ;  /* 0x0000002600047202 */ /* 0x000fe20000000f00 */
[----:B------:R-:W4:Y:S01]  /*57c80*/  LDL.LU.64 R18, [R1+0x2898] ;  /* 0x0028980001127983 */ /* 0x000f220000300a00 */
[----:B------:R-:W-:-:S05]  /*57c90*/  IMAD.MOV.U32 R0, RZ, RZ, R39 ;  /* 0x000000ffff007224 */ /* 0x000fca00078e0027 */
[----:B------:R-:W-:Y:S04]  /*57ca0*/  STL.64 [R1+0x830], R20 ;  /* 0x0008301401007387 */ /* 0x000fe80000100a00 */
[----:B------:R0:W-:Y:S04]  /*57cb0*/  STL.64 [R1+0x838], R22 ;  /* 0x0008381601007387 */ /* 0x0001e80000100a00 */
[----:B0-----:R-:W4:Y:S04]  /*57cc0*/  LDL.LU.64 R22, [R1+0x2890] ;  /* 0x0028900001167983 */ /* 0x001f280000300a00 */
[----:B------:R-:W4:Y:S04]  /*57cd0*/  LDL.LU.64 R38, [R1+0x2888] ;  /* 0x0028880001267983 */ /* 0x000f280000300a00 */
[----:B--2---:R0:W-:Y:S04]  /*57ce0*/  STL.64 [R1+0x27a0], R6 ;  /* 0x0027a00601007387 */ /* 0x0041e80000100a00 */
[----:B------:R1:W-:Y:S04]  /*57cf0*/  STL.64 [R1+0x2798], R4 ;  /* 0x0027980401007387 */ /* 0x0003e80000100a00 */
[----:B------:R-:W-:Y:S04]  /*57d00*/  STL.64 [R1+0x820], R52 ;  /* 0x0008203401007387 */ /* 0x000fe80000100a00 */
[----:B------:R2:W-:Y:S01]  /*57d10*/  STL.64 [R1+0x828], R54 ;  /* 0x0008283601007387 */ /* 0x0005e20000100a00 */
[----:B0-----:R-:W-:-:S02]  /*57d20*/  IMAD.MOV.U32 R6, RZ, RZ, R11 ;  /* 0x000000ffff067224 */ /* 0x001fc400078e000b */
[----:B-1----:R-:W-:Y:S01]  /*57d30*/  IMAD.MOV.U32 R5, RZ, RZ, R10 ;  /* 0x000000ffff057224 */ /* 0x002fe200078e000a */
[----:B---3--:R-:W-:Y:S02]  /*57d40*/  MOV R4, R15 ;  /* 0x0000000f00047202 */ /* 0x008fe40000000f00 */
[----:B------:R-:W3:Y:S04]  /*57d50*/  LDL.LU R15, [R1+0x2884] ;  /* 0x00288400010f7983 */ /* 0x000ee80000300800 */
[----:B------:R-:W3:Y:S04]  /*57d60*/  LDL.LU R10, [R1+0x2880] ;  /* 0x00288000010a7983 */ /* 0x000ee80000300800 */
[----:B------:R-:W3:Y:S01]  /*57d70*/  LDL.LU R11, [R1+0x287c] ;  /* 0x00287c00010b7983 */ /* 0x000ee20000300800 */
[----:B------:R-:W-:-:S03]  /*57d80*/  IMAD.MOV.U32 R7, RZ, RZ, R14 ;  /* 0x000000ffff077224 */ /* 0x000fc600078e000e */
[----:B------:R-:W4:Y:S04]  /*57d90*/  LDL.LU R14, [R1+0x2878] ;  /* 0x00287800010e7983 */ /* 0x000f280000300800 */
[----:B------:R-:W4:Y:S01]  /*57da0*/  LDL.LU R56, [R1+0x800] ;  /* 0x0008000001387983 */ /* 0x000f220000300800 */
[----:B------:R-:W-:-:S03]  /*57db0*/  IMAD.MOV.U32 R8, RZ, RZ, R58 ;  /* 0x000000ffff087224 */ /* 0x000fc600078e003a */
[----:B------:R-:W4:Y:S01]  /*57dc0*/  LDL.LU R57, [R1+0x804] ;  /* 0x0008040001397983 */ /* 0x000f220000300800 */
[----:B------:R-:W-:-:S03]  /*57dd0*/  IMAD.MOV.U32 R3, RZ, RZ, R59 ;  /* 0x000000ffff037224 */ /* 0x000fc600078e003b */
[----:B------:R-:W4:Y:S01]  /*57de0*/  LDL.LU R58, [R1+0x808] ;  /* 0x00080800013a7983 */ /* 0x000f220000300800 */
[----:B------:R-:W-:Y:S02]  /*57df0*/  IMAD.MOV.U32 R17, RZ, RZ, R55 ;  /* 0x000000ffff117224 */ /* 0x000fe400078e0037 */
[----:B------:R-:W-:Y:S01]  /*57e00*/  IMAD.MOV.U32 R13, RZ, RZ, R54 ;  /* 0x000000ffff0d7224 */ /* 0x000fe200078e0036 */
[----:B------:R-:W4:Y:S04]  /*57e10*/  LDL.LU R59, [R1+0x80c] ;  /* 0x00080c00013b7983 */ /* 0x000f280000300800 */
[----:B--2---:R-:W2:Y:S04]  /*57e20*/  LDL.64 R54, [R1+0x8] ;  /* 0x0000080001367983 */ /* 0x004ea80000100a00 */
[----:B---3--:R-:W-:Y:S04]  /*57e30*/  STL.64 [R1+0x27b0], R10 ;  /* 0x0027b00a01007387 */ /* 0x008fe80000100a00 */
[----:B------:R0:W-:Y:S04]  /*57e40*/  STL.64 [R1+0x27a8], R8 ;  /* 0x0027a80801007387 */ /* 0x0001e80000100a00 */
[----:B0-----:R-:W3:Y:S04]  /*57e50*/  LDL.LU R8, [R1+0x810] ;  /* 0x0008100001087983 */ /* 0x001ee80000300800 */
[----:B------:R-:W3:Y:S01]  /*57e60*/  LDL.LU R9, [R1+0x814] ;  /* 0x0008140001097983 */ /* 0x000ee20000300800 */
[----:B----4-:R-:W-:-:S02]  /*57e70*/  IMAD.MOV.U32 R10, RZ, RZ, R14 ;  /* 0x000000ffff0a7224 */ /* 0x010fc400078e000e */
[----:B------:R-:W-:Y:S02]  /*57e80*/  IMAD.MOV.U32 R11, RZ, RZ, R15 ;  /* 0x000000ffff0b7224 */ /* 0x000fe400078e000f */
[----:B------:R-:W-:Y:S02]  /*57e90*/  IMAD.MOV.U32 R12, RZ, RZ, R52 ;  /* 0x000000ffff0c7224 */ /* 0x000fe400078e0034 */
[----:B------:R-:W-:Y:S01]  /*57ea0*/  IMAD.MOV.U32 R16, RZ, RZ, R53 ;  /* 0x000000ffff107224 */ /* 0x000fe200078e0035 */
[----:B------:R-:W4:Y:S04]  /*57eb0*/  LDL.LU R14, [R1+0x2874] ;  /* 0x00287400010e7983 */ /* 0x000f280000300800 */
[----:B------:R-:W4:Y:S04]  /*57ec0*/  LDL.LU R15, [R1+0x2870] ;  /* 0x00287000010f7983 */ /* 0x000f280000300800 */
[----:B------:R0:W-:Y:S04]  /*57ed0*/  STL [R1+0x2250], R12 ;  /* 0x0022500c01007387 */ /* 0x0001e80000100800 */
[----:B------:R1:W-:Y:S04]  /*57ee0*/  STL [R1+0x224c], R13 ;  /* 0x00224c0d01007387 */ /* 0x0003e80000100800 */
[----:B------:R-:W-:Y:S04]  /*57ef0*/  STL [R1+0x2248], R16 ;  /* 0x0022481001007387 */ /* 0x000fe80000100800 */
[----:B------:R-:W-:Y:S01]  /*57f00*/  STL [R1+0x2244], R17 ;  /* 0x0022441101007387 */ /* 0x000fe20000100800 */
[----:B0-----:R-:W-:-:S02]  /*57f10*/  IMAD.MOV.U32 R12, RZ, RZ, R51 ;  /* 0x000000ffff0c7224 */ /* 0x001fc400078e0033 */
[----:B-1----:R-:W-:Y:S01]  /*57f20*/  IMAD.MOV.U32 R13, RZ, RZ, R50 ;  /* 0x000000ffff0d7224 */ /* 0x002fe200078e0032 */
[----:B---3--:R-:W-:Y:S01]  /*57f30*/  HMMA.16816.F32.BF16 R8, R40, R50, R8 ;  /* 0x000000322808723c */ /* 0x008fe20000041808 */
[----:B------:R-:W3:-:S15]  /*57f40*/  LDL.LU.64 R50, [R1+0x2868] ;  /* 0x0028680001327983 */ /* 0x000ede0000300a00 */
[----:B------:R-:W-:-:S03]  /*57f50*/  NOP ;  /* 0x0000000000007918 */ /* 0x000fc60000000000 */
[----:B------:R0:W-:Y:S01]  /*57f60*/  STL.64 [R1+0x810], R8 ;  /* 0x0008100801007387 */ /* 0x0001e20000100a00 */
[----:B------:R-:W-:Y:S02]  /*57f70*/  IMAD.MOV.U32 R20, RZ, RZ, R8 ;  /* 0x000000ffff147224 */ /* 0x000fe400078e0008 */
[----:B------:R-:W-:Y:S01]  /*57f80*/  IMAD.MOV.U32 R24, RZ, RZ, R9 ;  /* 0x000000ffff187224 */ /* 0x000fe200078e0009 */
[----:B------:R1:W-:Y:S01]  /*57f90*/  STL.64 [R1+0x818], R10 ;  /* 0x0008180a01007387 */ /* 0x0003e20000100a00 */
[----:B------:R-:W-:Y:S01]  /*57fa0*/  IMAD.MOV.U32 R21, RZ, RZ, R10 ;  /* 0x000000ffff157224 */ /* 0x000fe200078e000a */
[----:B------:R-:W-:Y:S01]  /*57fb0*/  MOV R25, R11 ;  /* 0x0000000b00197202 */ /* 0x000fe20000000f00 */
[----:B0-----:R-:W-:Y:S02]  /*57fc0*/  IMAD.MOV.U32 R8, RZ, RZ, R19 ;  /* 0x000000ffff087224 */ /* 0x001fe400078e0013 */
[----:B------:R-:W-:Y:S01]  /*57fd0*/  IMAD.MOV.U32 R9, RZ, RZ, R18 ;  /* 0x000000ffff097224 */ /* 0x000fe200078e0012 */
[----:B------:R-:W3:Y:S04]  /*57fe0*/  LDL.LU R19, [R1+0x2864] ;  /* 0x0028640001137983 */ /* 0x000ee80000300800 */
[----:B------:R-:W3:Y:S01]  /*57ff0*/  LDL.LU R18, [R1+0x2860] ;  /* 0x0028600001127983 */ /* 0x000ee20000300800 */
[----:B-1----:R-:W-:-:S02]  /*58000*/  IMAD.MOV.U32 R10, RZ, RZ, R22 ;  /* 0x000000ffff0a7224 */ /* 0x002fc400078e0016 */
[----:B------:R-:W-:Y:S01]  /*58010*/  IMAD.MOV.U32 R11, RZ, RZ, R23 ;  /* 0x000000ffff0b7224 */ /* 0x000fe200078e0017 */
[----:B------:R-:W3:Y:S04]  /*58020*/  LDL.LU R22, [R1+0x285c] ;  /* 0x00285c0001167983 */ /* 0x000ee80000300800 */
[----:B------:R-:W3:Y:S01]  /*58030*/  LDL.LU R23, [R1+0x2858] ;  /* 0x0028580001177983 */ /* 0x000ee20000300800 */
[----:B--2---:R-:W-:Y:S03]  /*58040*/  HMMA.16816.F32.BF16 R56, R40, R54, R56 ;  /* 0x000000362838723c */ /* 0x004fe60000041838 */
[----:B----4-:R-:W-:Y:S04]  /*58050*/  STL.64 [R1+0x27c0], R14 ;  /* 0x0027c00e01007387 */ /* 0x010fe80000100a00 */
[----:B------:R0:W-:Y:S04]  /*58060*/  STL.64 [R1+0x27b8], R12 ;  /* 0x0027b80c01007387 */ /* 0x0001e80000100a00 */
[----:B0-----:R-:W2:Y:S04]  /*58070*/  LDL.LU R12, [R1+0x7e0] ;  /* 0x0007e000010c7983 */ /* 0x001ea80000300800 */
[----:B------:R-:W2:Y:S04]  /*58080*/  LDL.LU R13, [R1+0x7e4] ;  /* 0x0007e400010d7983 */ /* 0x000ea80000300800 */
[----:B------:R-:W2:Y:S04]  /*58090*/  LDL.LU R14, [R1+0x7e8] ;  /* 0x0007e800010e7983 */ /* 0x000ea80000300800 */
[----:B------:R-:W2:Y:S04]  /*580a0*/  LDL.LU R15, [R1+0x7ec] ;  /* 0x0007ec00010f7983 */ /* 0x000ea80000300800 */
[----:B------:R-:W-:Y:S04]  /*580b0*/  STL [R1+0x24ec], R24 ;  /* 0x0024ec1801007387 */ /* 0x000fe80000100800 */
[----:B------:R-:W-:Y:S04]  /*580c0*/  STL [R1+0x24b0], R20 ;  /* 0x0024b01401007387 */ /* 0x000fe80000100800 */
[----:B------:R3:W-:Y:S01]  /*580d0*/  STL [R1+0x24ac], R21 ;  /* 0x0024ac1501007387 */ /* 0x0007e20000100800 */
[----:B------:R-:W-:-:S02]  /*580e0*/  IMAD.MOV.U32 R17, RZ, RZ, R54 ;  /* 0x000000ffff117224 */ /* 0x000fc400078e0036 */
[----:B------:R-:W-:Y:S02]  /*580f0*/  IMAD.MOV.U32 R16, RZ, RZ, R55 ;  /* 0x000000ffff107224 */ /* 0x000fe400078e0037 */
[----:B------:R-:W-:Y:S01]  /*58100*/  IMAD.MOV.U32 R33, RZ, RZ, R59 ;  /* 0x000000ffff217224 */ /* 0x000fe200078e003b */
[----:B------:R-:W-:Y:S01]  /*58110*/  MOV R29, R58 ;  /* 0x0000003a001d7202 */ /* 0x000fe20000000f00 */
[----:B---3--:R-:W-:Y:S01]  /*58120*/  IMAD.MOV.U32 R21, RZ, RZ, R19 ;  /* 0x000000ffff157224 */ /* 0x008fe200078e0013 */
[----:B------:R-:W-:Y:S01]  /*58130*/  MOV R20, R18 ;  /* 0x0000001200147202 */ /* 0x000fe20000000f00 */
[----:B------:R0:W-:Y:S04]  /*58140*/  STL.64 [R1+0x27d8], R22 ;  /* 0x0027d81601007387 */ /* 0x0001e80000100a00 */
[----:B------:R-:W3:Y:S04]  /*58150*/  LDL.LU R18, [R1+0x2854] ;  /* 0x0028540001127983 */ /* 0x000ee80000300800 */
[----:B------:R-:W3:Y:S01]  /*58160*/  LDL.LU R19, [R1+0x2850] ;  /* 0x0028500001137983 */ /* 0x000ee20000300800 */
[----:B0-----:R-:W-:-:S02]  /*58170*/  IMAD.MOV.U32 R22, RZ, RZ, R50 ;  /* 0x000000ffff167224 */ /* 0x001fc400078e0032 */
[----:B------:R-:W-:Y:S01]  /*58180*/  IMAD.MOV.U32 R23, RZ, RZ, R51 ;  /* 0x000000ffff177224 */ /* 0x000fe200078e0033 */
[----:B------:R-:W4:Y:S04]  /*58190*/  LDL.LU R50, [R1+0x284c] ;  /* 0x00284c0001327983 */ /* 0x000f280000300800 */
[----:B------:R-:W4:Y:S04]  /*581a0*/  LDL.LU R51, [R1+0x2848] ;  /* 0x0028480001337983 */ /* 0x000f280000300800 */
[----:B------:R-:W-:Y:S04]  /*581b0*/  STL [R1+0x2254], R25 ;  /* 0x0022541901007387 */ /* 0x000fe80000100800 */
[----:B------:R-:W2:Y:S04]  /*581c0*/  LDL.LU.64 R54, [R1+0x2840] ;  /* 0x0028400001367983 */ /* 0x000ea80000300a00 */
[----:B------:R-:W-:Y:S04]  /*581d0*/  STL.64 [R1+0x800], R56 ;  /* 0x0008003801007387 */ /* 0x000fe80000100a00 */
[----:B------:R0:W-:Y:S04]  /*581e0*/  STL.64 [R1+0x808], R58 ;  /* 0x0008083a01007387 */ /* 0x0001e80000100a00 */
[----:B0-----:R-:W2:Y:S01]  /*581f0*/  LDL.LU.64 R58, [R1+0x2838] ;  /* 0x00283800013a7983 */ /* 0x001ea20000300a00 */
[----:B------:R-:W-:-:S03]  /*58200*/  IMAD.MOV.U32 R28, RZ, RZ, R56 ;  /* 0x000000ffff1c7224 */ /* 0x000fc600078e0038 */
[----:B---3--:R-:W-:Y:S04]  /*58210*/  STL.64 [R1+0x27d0], R18 ;  /* 0x0027d01201007387 */ /* 0x008fe80000100a00 */
[----:B------:R-:W-:Y:S01]  /*58220*/  STL.64 [R1+0x27c8], R16 ;  /* 0x0027c81001007387 */ /* 0x000fe20000100a00 */
[C---:B----4-:R-:W-:Y:S08]  /*58230*/  HMMA.16816.F32.BF16 R4, R40.reuse, R50, R4 ;  /* 0x000000322804723c */ /* 0x050ff00000041804 */
[C---:B--2---:R-:W-:Y:S08]  /*58240*/  HMMA.16816.F32.BF16 R12, R40.reuse, R54, R12 ;  /* 0x00000036280c723c */ /* 0x044ff0000004180c */
[----:B------:R-:W-:Y:S01]  /*58250*/  HMMA.16816.F32.BF16 R20, R40, R58, R20 ;  /* 0x0000003a2814723c */ /* 0x000fe20000041814 */
[----:B------:R-:W-:Y:S04]  /*58260*/  STL [R1+0x24f8], R28 ;  /* 0x0024f81c01007387 */ /* 0x000fe80000100800 */
[----:B------:R-:W-:Y:S01]  /*58270*/  STL [R1+0x24f4], R29 ;  /* 0x0024f41d01007387 */ /* 0x000fe20000100800 */
[----:B------:R-:W-:-:S02]  /*58280*/  IMAD.MOV.U32 R52, RZ, RZ, R4 ;  /* 0x000000ffff347224 */ /* 0x000fc400078e0004 */
[----:B------:R-:W-:-:S11]  /*58290*/  IMAD.MOV.U32 R56, RZ, RZ, R5 ;  /* 0x000000ffff387224 */ /* 0x000fd600078e0005 */
[----:B------:R-:W-:Y:S04]  /*582a0*/  STL.64 [R1+0x7f0], R20 ;  /* 0x0007f01401007387 */ /* 0x000fe80000100a00 */
[----:B------:R-:W-:Y:S04]  /*582b0*/  STL.64 [R1+0x7f8], R22 ;  /* 0x0007f81601007387 */ /* 0x000fe80000100a00 */
[----:B------:R-:W-:Y:S04]  /*582c0*/  STL.64 [R1+0x7e0], R12 ;  /* 0x0007e00c01007387 */ /* 0x000fe80000100a00 */
[----:B------:R-:W-:Y:S04]  /*582d0*/  STL.64 [R1+0x7e8], R14 ;  /* 0x0007e80e01007387 */ /* 0x000fe80000100a00 */
[----:B------:R0:W-:Y:S04]  /*582e0*/  STL.64 [R1+0x7d0], R4 ;  /* 0x0007d00401007387 */ /* 0x0001e80000100a00 */
[----:B------:R1:W-:Y:S01]  /*582f0*/  STL.64 [R1+0x7d8], R6 ;  /* 0x0007d80601007387 */ /* 0x0003e20000100a00 */
[----:B0-----:R-:W-:-:S02]  /*58300*/  IMAD.MOV.U32 R4, RZ, RZ, R38 ;  /* 0x000000ffff047224 */ /* 0x001fc400078e0026 */
[----:B------:R-:W-:Y:S01]  /*58310*/  IMAD.MOV.U32 R5, RZ, RZ, R39 ;  /* 0x000000ffff057224 */ /* 0x000fe200078e0027 */
[----:B------:R-:W2:Y:S04]  /*58320*/  LDL.LU R38, [R1+0x2834] ;  /* 0x0028340001267983 */ /* 0x000ea80000300800 */
[----:B------:R-:W2:Y:S01]  /*58330*/  LDL.LU R39, [R1+0x2830] ;  /* 0x0028300001277983 */ /* 0x000ea20000300800 */
[----:B------:R-:W-:Y:S02]  /*58340*/  IMAD.MOV.U32 R32, RZ, RZ, R57 ;  /* 0x000000ffff207224 */ /* 0x000fe400078e0039 */
[----:B------:R-:W-:Y:S01]  /*58350*/  IMAD.MOV.U32 R57, RZ, RZ, R7 ;  /* 0x000000ffff397224 */ /* 0x000fe200078e0007 */
[----:B------:R-:W-:Y:S02]  /*58360*/  MOV R53, R6 ;  /* 0x0000000600357202 */ /* 0x000fe40000000f00 */
[----:B-1----:R-:W3:Y:S04]  /*58370*/  LDL.LU R6, [R1+0x7b8] ;  /* 0x0007b80001067983 */ /* 0x002ee80000300800 */
[----:B------:R-:W3:Y:S01]  /*58380*/  LDL.LU R7, [R1+0x7bc] ;  /* 0x0007bc0001077983 */ /* 0x000ee20000300800 */
[----:B------:R-:W-:-:S02]  /*58390*/  IMAD.MOV.U32 R49, RZ, RZ, R15 ;  /* 0x000000ffff317224 */ /* 0x000fc400078e000f */
[----:B------:R-:W-:Y:S01]  /*583a0*/  IMAD.MOV.U32 R48, RZ, RZ, R13 ;  /* 0x000000ffff307224 */ /* 0x000fe200078e000d */
[----:B------:R0:W-:Y:S04]  /*583b0*/  STL.64 [R1+0x2620], R58 ;  /* 0x0026203a01007387 */ /* 0x0001e80000100a00 */
[----:B------:R-:W-:Y:S04]  /*583c0*/  STL.64 [R1+0x2618], R56 ;  /* 0x0026183801007387 */ /* 0x000fe80000100a00 */
[----:B------:R-:W-:Y:S04]  /*583d0*/  STL.64 [R1+0x2610], R54 ;  /* 0x0026103601007387 */ /* 0x000fe80000100a00 */
[----:B------:R1:W-:Y:S04]  /*583e0*/  STL.64 [R1+0x2608], R52 ;  /* 0x0026083401007387 */ /* 0x0003e80000100a00 */
[----:B------:R4:W-:Y:S04]  /*583f0*/  STL.64 [R1+0x2600], R50 ;  /* 0x0026003201007387 */ /* 0x0009e80000100a00 */
[----:B------:R-:W-:Y:S01]  /*58400*/  STL.64 [R1+0x25f8], R48 ;  /* 0x0025f83001007387 */ /* 0x000fe20000100a00 */
[----:B0-----:R-:W-:-:S02]  /*58410*/  IMAD.MOV.U32 R58, RZ, RZ, R44 ;  /* 0x000000ffff3a7224 */ /* 0x001fc400078e002c */
[----:B------:R-:W-:Y:S01]  /*58420*/  IMAD.MOV.U32 R59, RZ, RZ, R35 ;  /* 0x000000ffff3b7224 */ /* 0x000fe200078e0023 */
[----:B------:R-:W3:Y:S01]  /*58430*/  LDL.LU R44, [R1+0x282c] ;  /* 0x00282c00012c7983 */ /* 0x000ee20000300800 */
[----:B--2---:R-:W-:-:S15]  /*58440*/  HMMA.16816.F32.BF16 R8, R40, R38, R8 ;  /* 0x000000262808723c */ /* 0x004fde0000041808 */
[----:B------:R-:W-:-:S04]  /*58450*/  NOP ;  /* 0x0000000000007918 */ /* 0x000fc80000000000 */
[----:B------:R-:W-:Y:S04]  /*58460*/  STL.64 [R1+0x7c0], R8 ;  /* 0x0007c00801007387 */ /* 0x000fe80000100a00 */
[----:B------:R-:W-:Y:S04]  /*58470*/  STL.64 [R1+0x7c8], R10 ;  /* 0x0007c80a01007387 */ /* 0x000fe80000100a00 */
[----:B------:R-:W2:Y:S04]  /*58480*/  LDL.LU R35, [R1+0x2828] ;  /* 0x0028280001237983 */ /* 0x000ea80000300800 */
[----:B------:R-:W-:Y:S04]  /*58490*/  STL.64 [R1+0x2700], R58 ;  /* 0x0027003a01007387 */ /* 0x000fe80000100a00 */
[----:B-1----:R-:W2:Y:S04]  /*584a0*/  LDL.LU R52, [R1+0x720] ;  /* 0x0007200001347983 */ /* 0x002ea80000300800 */
[----:B------:R-:W2:Y:S04]  /*584b0*/  LDL.LU R53, [R1+0x724] ;  /* 0x0007240001357983 */ /* 0x000ea80000300800 */
[----:B------:R-:W2:Y:S01]  /*584c0*/  LDL.LU R54, [R1+0x728] ;  /* 0x0007280001367983 */ /* 0x000ea20000300800 */
[----:B------:R-:W-:-:S02]  /*584d0*/  IMAD.MOV.U32 R55, RZ, RZ, R26 ;  /* 0x000000ffff377224 */ /* 0x000fc400078e001a */
[----:B----4-:R-:W-:Y:S01]  /*584e0*/  IMAD.MOV.U32 R50, RZ, RZ, R27 ;  /* 0x000000ffff327224 */ /* 0x010fe200078e001b */
[----:B------:R-:W4:Y:S01]  /*584f0*/  LDL.LU R26, [R1+0x2824] ;  /* 0x00282400011a7983 */ /* 0x000f220000300800 */
[----:B------:R-:W-:Y:S01]  /*58500*/  MOV R51, R34 ;  /* 0x0000002200337202 */ /* 0x000fe20000000f00 */
[----:B------:R-:W-:Y:S02]  /*58510*/  IMAD.MOV.U32 R37, RZ, RZ, R22 ;  /* 0x000000ffff257224 */ /* 0x000fe400078e0016 */
[----:B------:R-:W-:Y:S01]  /*58520*/  IMAD.MOV.U32 R36, RZ, RZ, R20 ;  /* 0x000000ffff247224 */ /* 0x000fe200078e0014 */
[----:B--2---:R-:W-:Y:S04]  /*58530*/  STL.64 [R1+0x2710], R54 ;  /* 0x0027103601007387 */ /* 0x004fe80000100a00 */
[----:B------:R-:W-:Y:S04]  /*58540*/  STL.64 [R1+0x2708], R52 ;  /* 0x0027083401007387 */ /* 0x000fe80000100a00 */
[----:B------:R-:W4:Y:S04]  /*58550*/  LDL.LU R27, [R1+0x2820] ;  /* 0x00282000011b7983 */ /* 0x000f280000300800 */
[----:B------:R-:W3:Y:S04]  /*58560*/  LDL.LU R34, [R1+0x281c] ;  /* 0x00281c0001227983 */ /* 0x000ee80000300800 */
[----:B------:R-:W-:Y:S04]  /*58570*/  STL.64 [R1+0x2718], R50 ;  /* 0x0027183201007387 */ /* 0x000fe80000100a00 */
[----:B------:R-:W-:Y:S04]  /*58580*/  STL.64 [R1+0x25f0], R38 ;  /* 0x0025f02601007387 */ /* 0x000fe80000100a00 */
[----:B------:R0:W-:Y:S02]  /*58590*/  STL.64 [R1+0x25e8], R36 ;  /* 0x0025e82401007387 */ /* 0x0001e40000100a00 */
[----:B0-----:R-:W-:-:S02]  /*585a0*/  IMAD.MOV.U32 R36, RZ, RZ, R35 ;  /* 0x000000ffff247224 */ /* 0x001fc400078e0023 */
[----:B------:R-:W3:Y:S04]  /*585b0*/  LDL.LU R35, [R1+0x2818] ;  /* 0x0028180001237983 */ /* 0x000ee80000300800 */
[----:B------:R-:W2:Y:S04]  /*585c0*/  LDL.LU R37, [R1+0x734] ;  /* 0x0007340001257983 */ /* 0x000ea80000300800 */
[----:B------:R-:W2:Y:S04]  /*585d0*/  LDL.LU R38, [R1+0x738] ;  /* 0x0007380001267983 */ /* 0x000ea80000300800 */
[----:B------:R-:W2:Y:S04]  /*585e0*/  LDL.LU R39, [R1+0x73c] ;  /* 0x00073c0001277983 */ /* 0x000ea80000300800 */
[----:B--2---:R-:W-:Y:S04]  /*585f0*/  STL.64 [R1+0x2728], R38 ;  /* 0x0027282601007387 */ /* 0x004fe80000100a00 */
[----:B------:R0:W-:Y:S04]  /*58600*/  STL.64 [R1+0x2720], R36 ;  /* 0x0027202401007387 */ /* 0x0001e80000100a00 */
[----:B------:R-:W2:Y:S01]  /*58610*/  LDL R24, [R1+0x2238] ;  /* 0x0022380001187983 */ /* 0x000ea20000100800 */
[----:B---3--:R-:W-:Y:S03]  /*58620*/  HMMA.16816.F32.BF16 R4, R40, R34, R4 ;  /* 0x000000222804723c */ /* 0x008fe60000041804 */
[----:B----4-:R-:W-:Y:S01]  /*58630*/  STL.64 [R1+0x27e8], R26 ;  /* 0x0027e81a01007387 */ /* 0x010fe20000100a00 */
[----:B------:R-:W-:-:S02]  /*58640*/  IMAD.MOV.U32 R58, RZ, RZ, R30 ;  /* 0x000000ffff3a7224 */ /* 0x000fc400078e001e */
[----:B------:R-:W-:Y:S01]  /*58650*/  IMAD.MOV.U32 R59, RZ, RZ, R31 ;  /* 0x000000ffff3b7224 */ /* 0x000fe200078e001f */
[----:B--2---:R-:W-:Y:S04]  /*58660*/  STL [R1+0x27e0], R24 ;  /* 0x0027e01801007387 */ /* 0x004fe80000100800 */
[----:B------:R-:W2:Y:S08]  /*58670*/  LDL.LU R30, [R1+0x2814] ;  /* 0x00281400011e7983 */ /* 0x000eb00000300800 */
        /* <DEDUP_REMOVED lines=10> */
[----:B--2---:R-:W-:Y:S04]  /*58720*/  STL.64 [R1+0x2740], R54 ;  /* 0x0027403601007387 */ /* 0x004fe80000100a00 */
[----:B----4-:R2:W-:Y:S04]  /*58730*/  STL.64 [R1+0x2738], R52 ;  /* 0x0027383401007387 */ /* 0x0105e80000100a00 */
[----:B------:R-:W4:Y:S04]  /*58740*/  LDL.LU R46, [R1+0x280c] ;  /* 0x00280c00012e7983 */ /* 0x000f280000300800 */
[----:B------:R-:W2:Y:S04]  /*58750*/  LDL.LU R47, [R1+0x2808] ;  /* 0x00280800012f7983 */ /* 0x000ea80000300800 */
        /* <DEDUP_REMOVED lines=8> */
[----:B------:R-:W-:Y:S04]  /*587e0*/  STL.64 [R1+0x2750], R36 ;  /* 0x0027502401007387 */ /* 0x000fe80000100a00 */
[----:B------:R-:W2:Y:S04]  /*587f0*/  LDL.LU R44, [R1+0x2804] ;  /* 0x00280400012c7983 */ /* 0x000ea80000300800 */
[----:B------:R-:W2:Y:S04]  /*58800*/  LDL.LU R45, [R1+0x2800] ;  /* 0x00280000012d7983 */ /* 0x000ea80000300800 */
[----:B------:R0:W-:Y:S04]  /*58810*/  STL.64 [R1+0x2760], R58 ;  /* 0x0027603a01007387 */ /* 0x0001e80000100a00 */
[----:B------:R-:W2:Y:S04]  /*58820*/  LDL.LU R52, [R1+0x390] ;  /* 0x0003900001347983 */ /* 0x000ea80000300800 */
[----:B------:R-:W2:Y:S04]  /*58830*/  LDL.LU R53, [R1+0x394] ;  /* 0x0003940001357983 */ /* 0x000ea80000300800 */
[----:B------:R-:W2:Y:S04]  /*58840*/  LDL.LU R54, [R1+0x398] ;  /* 0x0003980001367983 */ /* 0x000ea80000300800 */
[----:B------:R-:W2:Y:S01]  /*58850*/  LDL.LU R55, [R1+0x39c] ;  /* 0x00039c0001377983 */ /* 0x000ea20000300800 */
[----:B---3--:R-:W-:Y:S01]  /*58860*/  MOV R50, R31 ;  /* 0x0000001f00327202 */ /* 0x008fe20000000f00 */
[----:B------:R-:W-:-:S02]  /*58870*/  IMAD.MOV.U32 R51, RZ, RZ, R30 ;  /* 0x000000ffff337224 */ /* 0x000fc400078e001e */
[----:B0-----:R-:W-:Y:S02]  /*58880*/  IMAD.MOV.U32 R58, RZ, RZ, R47 ;  /* 0x000000ffff3a7224 */ /* 0x001fe400078e002f */
[----:B----4-:R-:W-:Y:S01]  /*58890*/  IMAD.MOV.U32 R59, RZ, RZ, R46 ;  /* 0x000000ffff3b7224 */ /* 0x010fe200078e002e */
[----:B--2---:R-:W-:Y:S04]  /*588a0*/  STL.64 [R1+0x2770], R54 ;  /* 0x0027703601007387 */ /* 0x004fe80000100a00 */
[----:B------:R0:W-:Y:S04]  /*588b0*/  STL.64 [R1+0x2768], R52 ;  /* 0x0027683401007387 */ /* 0x0001e80000100a00 */
[----:B------:R-:W2:Y:S04]  /*588c0*/  LDL.LU R31, [R1+0x27fc] ;  /* 0x0027fc00011f7983 */ /* 0x000ea80000300800 */
[----:B------:R-:W3:Y:S04]  /*588d0*/  LDL.LU R30, [R1+0x27f8] ;  /* 0x0027f800011e7983 */ /* 0x000ee80000300800 */
[----:B------:R1:W-:Y:S04]  /*588e0*/  STL.64 [R1+0x2778], R50 ;  /* 0x0027783201007387 */ /* 0x0003e80000100a00 */
        /* <DEDUP_REMOVED lines=28> */
[----:B-1----:R-:W-:-:S03]  /*58ab0*/  IMAD.MOV.U32 R51, RZ, RZ, R44 ;  /* 0x000000ffff337224 */ /* 0x002fc600078e002c */
        /* <DEDUP_REMOVED lines=8> */
[----:B----4-:R-:W4:Y:S04]  /*58b40*/  LDL.LU R58, [R1+0x3c8] ;  /* 0x0003c800013a7983 */ /* 0x010f280000300800 */
[----:B------:R-:W4:Y:S01]  /*58b50*/  LDL.LU R59, [R1+0x3cc] ;  /* 0x0003cc00013b7983 */ /* 0x000f220000300800 */
[----:B--2---:R-:W-:-:S02]  /*58b60*/  IMAD.MOV.U32 R37, RZ, RZ, R31 ;  /* 0x000000ffff257224 */ /* 0x004fc400078e001f */
[----:B---3--:R-:W-:Y:S02]  /*58b70*/  IMAD.MOV.U32 R36, RZ, RZ, R30 ;  /* 0x000000ffff247224 */ /* 0x008fe400078e001e */
[----:B------:R-:W2:Y:S04]  /*58b80*/  LDL.LU R30, [R1+0x27f4] ;  /* 0x0027f400011e7983 */ /* 0x000ea80000300800 */
[----:B------:R-:W2:Y:S04]  /*58b90*/  LDL.LU R31, [R1+0x27f0] ;  /* 0x0027f000011f7983 */ /* 0x000ea80000300800 */
[----:B------:R-:W3:Y:S04]  /*58ba0*/  LDL.LU R38, [R1+0x3a8] ;  /* 0x0003a80001267983 */ /* 0x000ee80000300800 */
[----:B------:R-:W3:Y:S04]  /*58bb0*/  LDL.LU R39, [R1+0x3ac] ;  /* 0x0003ac0001277983 */ /* 0x000ee80000300800 */
[----:B------:R0:W-:Y:S04]  /*58bc0*/  STL.64 [R1+0x2630], R34 ;  /* 0x0026302201007387 */ /* 0x0001e80000100a00 */
[----:B------:R-:W-:Y:S04]  /*58bd0*/  STL.64 [R1+0x2628], R32 ;  /* 0x0026282001007387 */ /* 0x000fe80000100a00 */
[----:B0-----:R-:W3:Y:S04]  /*58be0*/  LDL R34, [R1+0xc8] ;  /* 0x0000c80001227983 */ /* 0x001ee80000100800 */
[----:B------:R-:W3:Y:S01]  /*58bf0*/  LDL R35, [R1+0xcc] ;  /* 0x0000cc0001237983 */ /* 0x000ee20000100800 */
[----:B--2---:R-:W-:-:S15]  /*58c00*/  HMMA.16816.F32.BF16 R24, R40, R30, R24 ;  /* 0x0000001e2818723c */ /* 0x004fde0000041818 */
[----:B------:R-:W-:-:S04]  /*58c10*/  NOP ;  /* 0x0000000000007918 */ /* 0x000fc80000000000 */
[----:B------:R-:W-:Y:S04]  /*58c20*/  STL.64 [R1+0x7a0], R24 ;  /* 0x0007a01801007387 */ /* 0x000fe80000100a00 */
[----:B------:R0:W-:Y:S04]  /*58c30*/  STL.64 [R1+0x7a8], R26 ;  /* 0x0007a81a01007387 */ /* 0x0001e80000100a00 */
[----:B0-----:R-:W2:Y:S04]  /*58c40*/  LDL.LU.64 R26, [R1+0x27e8] ;  /* 0x0027e800011a7983 */ /* 0x001ea80000300a00 */
[----:B------:R-:W3:Y:S04]  /*58c50*/  LDL.LU R24, [R1+0x27e0] ;  /* 0x0027e00001187983 */ /* 0x000ee80000300800 */
        /* <DEDUP_REMOVED lines=10> */
[----:B------:R-:W-:Y:S01]  /*58d00*/  STL.64 [R1+0x2640], R26 ;  /* 0x0026401a01007387 */ /* 0x000fe20000100a00 */
[----:B--2---:R-:W-:-:S15]  /*58d10*/  HMMA.16816.F32.BF16 R16, R40, R22, R16 ;  /* 0x000000162810723c */ /* 0x004fde0000041810 */
[----:B------:R-:W-:-:S04]  /*58d20*/  NOP ;  /* 0x0000000000007918 */ /* 0x000fc80000000000 */
[----:B------:R-:W-:Y:S04]  /*58d30*/  STL.64 [R1+0x780], R16 ;  /* 0x0007801001007387 */ /* 0x000fe80000100a00 */
[----:B------:R0:W-:Y:S04]  /*58d40*/  STL.64 [R1+0x788], R18 ;  /* 0x0007881201007387 */ /* 0x0001e80000100a00 */
[----:B0-----:R-:W2:Y:S04]  /*58d50*/  LDL.LU.64 R18, [R1+0x27d0] ;  /* 0x0027d00001127983 */ /* 0x001ea80000300a00 */
[----:B------:R-:W3:Y:S04]  /*58d60*/  LDL.LU.64 R16, [R1+0x27c8] ;  /* 0x0027c80001107983 */ /* 0x000ee80000300a00 */
[----:B------:R0:W-:Y:S04]  /*58d70*/  STL.64 [R1+0x2648], R22 ;  /* 0x0026481601007387 */ /* 0x0001e80000100a00 */
[----:B0-----:R-:W3:Y:S04]  /*58d80*/  LDL R22, [R1+0xd8] ;  /* 0x0000d80001167983 */ /* 0x001ee80000100800 */
[----:B------:R-:W3:Y:S01]  /*58d90*/  LDL R23, [R1+0xdc] ;  /* 0x0000dc0001177983 */ /* 0x000ee20000100800 */
[----:B--2---:R-:W-:-:S15]  /*58da0*/  HMMA.16816.F32.BF16 R12, R40, R18, R12 ;  /* 0x00000012280c723c */ /* 0x004fde000004180c */
[----:B------:R-:W-:-:S04]  /*58db0*/  NOP ;  /* 0x0000000000007918 */ /* 0x000fc80000000000 */
[----:B------:R-:W-:Y:S04]  /*58dc0*/  STL.64 [R1+0x770], R12 ;  /* 0x0007700c01007387 */ /* 0x000fe80000100a00 */
[----:B------:R0:W-:Y:S04]  /*58dd0*/  STL.64 [R1+0x778], R14 ;  /* 0x0007780e01007387 */ /* 0x0001e80000100a00 */
[----:B0-----:R-:W2:Y:S04]  /*58de0*/  LDL.LU.64 R14, [R1+0x27c0] ;  /* 0x0027c000010e7983 */ /* 0x001ea80000300a00 */
[----:B------:R-:W3:Y:S04]  /*58df0*/  LDL.LU.64 R12, [R1+0x27b8] ;  /* 0x0027b800010c7983 */ /* 0x000ee80000300a00 */
[----:B------:R-:W-:Y:S01]  /*58e00*/  STL.64 [R1+0x2650], R18 ;  /* 0x0026501201007387 */ /* 0x000fe20000100a00 */
        /* <DEDUP_REMOVED lines=14> */
[----:B--2---:R-:W-:Y:S03]  /*58ef0*/  HMMA.16816.F32.BF16 R40, R40, R6, R44 ;  /* 0x000000062828723c */ /* 0x004fe6000004182c */
[----:B------:R-:W4:Y:S04]  /*58f00*/  LDL.LU.64 R46, [R1+0x2790] ;  /* 0x00279000012e7983 */ /* 0x000f280000300a00 */
[----:B------:R-:W4:-:S12]  /*58f10*/  LDL.LU.64 R44, [R1+0x2788] ;  /* 0x00278800012c7983 */ /* 0x000f180000300a00 */
[----:B------:R0:W-:Y:S04]  /*58f20*/  STL.64 [R1+0x3d0], R40 ;  /* 0x0003d02801007387 */ /* 0x0001e80000100a00 */
[----:B------:R1:W-:Y:S04]  /*58f30*/  STL.64 [R1+0x3d8], R42 ;  /* 0x0003d82a01007387 */ /* 0x0003e80000100a00 */
[----:B0-----:R-:W2:Y:S04]  /*58f40*/  LDL.LU R40, [R1+0x360] ;  /* 0x0003600001287983 */ /* 0x001ea80000300800 */
[----:B------:R-:W2:Y:S04]  /*58f50*/  LDL.LU R41, [R1+0x364] ;  /* 0x0003640001297983 */ /* 0x000ea80000300800 */
[----:B-1----:R-:W2:Y:S04]  /*58f60*/  LDL.LU R42, [R1+0x368] ;  /* 0x00036800012a7983 */ /* 0x002ea80000300800 */
[----:B------:R-:W2:Y:S04]  /*58f70*/  LDL.LU R43, [R1+0x36c] ;  /* 0x00036c00012b7983 */ /* 0x000ea80000300800 */
[----:B------:R-:W-:Y:S01]  /*58f80*/  STL.64 [R1+0x25d8], R6 ;  /* 0x0025d80601007387 */ /* 0x000fe20000100a00 */
[----:B----4-:R-:W-:Y:S03]  /*58f90*/  HMMA.16816.F32.BF16 R48, R44, R50, R56 ;  /* 0x000000322c30723c */ /* 0x010fe60000041838 */
[----:B------:R-:W4:-:S15]  /*58fa0*/  LDL.LU.64 R58, [R1+0x2780] ;  /* 0x00278000013a7983 */ /* 0x000f1e0000300a00 */
[----:B------:R-:W-:Y:S01]  /*58fb0*/  NOP ;  /* 0x0000000000007918 */ /* 0x000fe20000000000 */
[----:B------:R-:W-:Y:S04]  /*58fc0*/  STL.64 [R1+0x3c0], R48 ;  /* 0x0003c03001007387 */ /* 0x000fe80000100a00 */
[----:B------:R0:W-:Y:S04]  /*58fd0*/  STL.64 [R1+0x3c8], R50 ;  /* 0x0003c83201007387 */ /* 0x0001e80000100a00 */
[----:B0-----:R-:W3:Y:S01]  /*58fe0*/  LDL.LU.64 R50, [R1+0x2778] ;  /* 0x0027780001327983 */ /* 0x001ee20000300a00 */
[----:B----4-:R-:W-:Y:S03]  /*58ff0*/  HMMA.16816.F32.BF16 R56, R44, R58, R52 ;  /* 0x0000003a2c38723c */ /* 0x010fe60000041834 */
[----:B------:R-:W4:Y:S04]  /*59000*/  LDL.LU.64 R54, [R1+0x2770] ;  /* 0x0027700001367983 */ /* 0x000f280000300a00 */
[----:B------:R-:W4:-:S12]  /*59010*/  LDL.LU.64 R52, [R1+0x2768] ;  /* 0x0027680001347983 */ /* 0x000f180000300a00 */
[----:B------:R-:W-:Y:S04]  /*59020*/  STL.64 [R1+0x3b0], R56 ;  /* 0x0003b03801007387 */ /* 0x000fe80000100a00 */
[----:B------:R0:W-:Y:S04]  /*59030*/  STL.64 [R1+0x3b8], R58 ;  /* 0x0003b83a01007387 */ /* 0x0001e80000100a00 */
[----:B0-----:R-:W4:Y:S01]  /*59040*/  LDL.LU.64 R58, [R1+0x2760] ;  /* 0x00276000013a7983 */ /* 0x001f220000300a00 */
[----:B---3--:R-:W-:Y:S03]  /*59050*/  HMMA.16816.F32.BF16 R48, R44, R50, R36 ;  /* 0x000000322c30723c */ /* 0x008fe60000041824 */
[----:B------:R-:W3:Y:S04]  /*59060*/  LDL.LU.64 R38, [R1+0x2758] ;  /* 0x0027580001267983 */ /* 0x000ee80000300a00 */
[----:B------:R-:W3:-:S12]  /*59070*/  LDL.LU.64 R36, [R1+0x2750] ;  /* 0x0027500001247983 */ /* 0x000ed80000300a00 */
        /* <DEDUP_REMOVED lines=21> */
[C---:B--2---:R-:W-:Y:S03]  /*591d0*/  HMMA.16816.F32.BF16 R20, R44.reuse, R22, R40 ;  /* 0x000000162c14723c */ /* 0x044fe60000041828 */
[----:B------:R3:W0:Y:S05]  /*591e0*/  LDSM.16.MT88.4 R40, [R24+UR5+0x9800] ;  /* 0x009800051828783b */ /* 0x00062a0008004200 */
[C---:B------:R-:W-:Y:S08]  /*591f0*/  HMMA.16816.F32.BF16 R28, R44.reuse, R34, R28 ;  /* 0x000000222c1c723c */ /* 0x040ff0000004181c */
[C---:B---3--:R-:W-:Y:S01]  /*59200*/  HMMA.16816.F32.BF16 R24, R44.reuse, R50, R36 ;  /* 0x000000322c18723c */ /* 0x048fe20000041824 */
[----:B0-----:R-:W-:Y:S04]  /*59210*/  STL.64 [R1+0x25d0], R42 ;  /* 0x0025d02a01007387 */ /* 0x001fe80000100a00 */
[----:B------:R-:W-:Y:S04]  /*59220*/  STL.64 [R1+0x360], R20 ;  /* 0x0003601401007387 */ /* 0x000fe80000100a00 */
[----:B------:R4:W-:Y:S04]  /*59230*/  STL.64 [R1+0x368], R22 ;  /* 0x0003681601007387 */ /* 0x0009e80000100a00 */
[----:B------:R-:W-:Y:S04]  /*59240*/  STL.64 [R1+0x25c8], R40 ;  /* 0x0025c82801007387 */ /* 0x000fe80000100a00 */
[----:B------:R-:W-:Y:S04]  /*59250*/  STL.64 [R1+0x740], R28 ;  /* 0x0007401c01007387 */ /* 0x000fe80000100a00 */
[----:B------:R0:W-:Y:S04]  /*59260*/  STL.64 [R1+0x748], R30 ;  /* 0x0007481e01007387 */ /* 0x0001e80000100a00 */
[----:B------:R1:W-:Y:S04]  /*59270*/  STL.64 [R1+0x730], R24 ;  /* 0x0007301801007387 */ /* 0x0003e80000100a00 */
[----:B------:R2:W-:Y:S01]  /*59280*/  STL.64 [R1+0x738], R26 ;  /* 0x0007381a01007387 */ /* 0x0005e20000100a00 */
[----:B----4-:R-:W-:Y:S01]  /*59290*/  HMMA.16816.F32.BF16 R20, R44, R58, R52 ;  /* 0x0000003a2c14723c */ /* 0x010fe20000041834 */
[----:B------:R-:W-:Y:S01]  /*592a0*/  MOV R58, R17 ;  /* 0x00000011003a7202 */ /* 0x000fe20000000f00 */
[----:B------:R-:W-:-:S15]  /*592b0*/  IMAD.MOV.U32 R59, RZ, RZ, R16 ;  /* 0x000000ffff3b7224 */ /* 0x000fde00078e0010 */
[----:B------:R-:W-:Y:S02]  /*592c0*/  NOP ;  /* 0x0000000000007918 */ /* 0x000fe40000000000 */
[----:B------:R-:W-:Y:S04]  /*592d0*/  STL.64 [R1+0x720], R20 ;  /* 0x0007201401007387 */ /* 0x000fe80000100a00 */
[----:B------:R3:W-:Y:S04]  /*592e0*/  STL.64 [R1+0x728], R22 ;  /* 0x0007281601007387 */ /* 0x0007e80000100a00 */
[----:B------:R-:W-:Y:S04]  /*592f0*/  STL.64 [R1+0x2660], R58 ;  /* 0x0026603a01007387 */ /* 0x000fe80000100a00 */
[----:B------:R-:W4:Y:S04]  /*59300*/  LDL.LU R32, [R1+0x680] ;  /* 0x0006800001207983 */ /* 0x000f280000300800 */
[----:B------:R-:W4:Y:S04]  /*59310*/  LDL.LU R33, [R1+0x684] ;  /* 0x0006840001217983 */ /* 0x000f280000300800 */
[----:B------:R-:W2:Y:S04]  /*59320*/  LDL.LU R34, [R1+0x688] ;  /* 0x0006880001227983 */ /* 0x000ea80000300800 */
[----:B------:R-:W2:Y:S01]  /*59330*/  LDL.LU R35, [R1+0x68c] ;  /* 0x00068c0001237983 */ /* 0x000ea20000300800 */
[----:B0-----:R-:W-:-:S02]  /*59340*/  IMAD.MOV.U32 R30, RZ, RZ, R13 ;  /* 0x000000ffff1e7224 */ /* 0x001fc400078e000d */
[----:B------:R-:W-:Y:S01]  /*59350*/  IMAD.MOV.U32 R31, RZ, RZ, R12 ;  /* 0x000000ffff1f7224 */ /* 0x000fe200078e000c */
[----:B--2---:R0:W-:Y:S04]  /*59360*/  STL.64 [R1+0x2670], R34 ;  /* 0x0026702201007387 */ /* 0x0041e80000100a00 */
[----:B----4-:R-:W-:Y:S04]  /*59370*/  STL.64 [R1+0x2668], R32 ;  /* 0x0026682001007387 */ /* 0x010fe80000100a00 */
[----:B------:R2:W-:Y:S04]  /*59380*/  STL.64 [R1+0x2678], R30 ;  /* 0x0026781e01007387 */ /* 0x0005e80000100a00 */
[----:B-1----:R-:W4:Y:S04]  /*59390*/  LDL.LU R24, [R1+0x690] ;  /* 0x0006900001187983 */ /* 0x002f280000300800 */
[----:B------:R-:W4:Y:S04]  /*593a0*/  LDL.LU R25, [R1+0x694] ;  /* 0x0006940001197983 */ /* 0x000f280000300800 */
[----:B------:R-:W2:Y:S04]  /*593b0*/  LDL.LU R26, [R1+0x698] ;  /* 0x00069800011a7983 */ /* 0x000ea80000300800 */
[----:B------:R-:W2:Y:S01]  /*593c0*/  LDL.LU R27, [R1+0x69c] ;  /* 0x00069c00011b7983 */ /* 0x000ea20000300800 */
[----:B---3--:R-:W-:-:S02]  /*593d0*/  IMAD.MOV.U32 R22, RZ, RZ, R8 ;  /* 0x000000ffff167224 */ /* 0x008fc400078e0008 */
[----:B------:R-:W-:Y:S01]  /*593e0*/  IMAD.MOV.U32 R23, RZ, RZ, R3 ;  /* 0x000000ffff177224 */ /* 0x000fe200078e0003 */
[----:B--2---:R1:W-:Y:S04]  /*593f0*/  STL.64 [R1+0x2688], R26 ;  /* 0x0026881a01007387 */ /* 0x0043e80000100a00 */
[----:B----4-:R-:W-:Y:S04]  /*59400*/  STL.64 [R1+0x2680], R24 ;  /* 0x0026801801007387 */ /* 0x010fe80000100a00 */
[----:B------:R-:W2:Y:S04]  /*59410*/  LDL.LU R8, [R1+0x26f8] ;  /* 0x0026f80001087983 */ /* 0x000ea80000300800 */
[----:B------:R-:W3:Y:S04]  /*59420*/  LDL.LU R3, [R1+0x26f4] ;  /* 0x0026f40001037983 */ /* 0x000ee80000300800 */
[----:B------:R4:W-:Y:S04]  /*59430*/  STL.64 [R1+0x2690], R22 ;  /* 0x0026901601007387 */ /* 0x0009e80000100a00 */
[----:B------:R-:W2:Y:S04]  /*59440*/  LDL.LU R16, [R1+0x6a0] ;  /* 0x0006a00001107983 */ /* 0x000ea80000300800 */
[----:B------:R-:W2:Y:S04]  /*59450*/  LDL.LU R17, [R1+0x6a4] ;  /* 0x0006a40001117983 */ /* 0x000ea80000300800 */
[----:B------:R-:W2:Y:S04]  /*59460*/  LDL.LU R18, [R1+0x6a8] ;  /* 0x0006a80001127983 */ /* 0x000ea80000300800 */
[----:B------:R-:W2:Y:S01]  /*59470*/  LDL.LU R19, [R1+0x6ac] ;  /* 0x0006ac0001137983 */ /* 0x000ea20000300800 */
[----:B------:R-:W-:-:S02]  /*59480*/  IMAD.MOV.U32 R14, RZ, RZ, R4 ;  /* 0x000000ffff0e7224 */ /* 0x000fc400078e0004 */
[----:B------:R-:W-:Y:S01]  /*59490*/  IMAD.MOV.U32 R15, RZ, RZ, R0 ;  /* 0x000000ffff0f7224 */ /* 0x000fe200078e0000 */
[----:B0-----:R-:W-:Y:S01]  /*594a0*/  MOV R34, R9 ;  /* 0x0000000900227202 */ /* 0x001fe20000000f00 */
[----:B------:R-:W-:Y:S01]  /*594b0*/  IMAD.MOV.U32 R35, RZ, RZ, R60 ;  /* 0x000000ffff237224 */ /* 0x000fe200078e003c */
[----:B--2---:R0:W-:Y:S04]  /*594c0*/  STL.64 [R1+0x26a0], R18 ;  /* 0x0026a01201007387 */ /* 0x0041e80000100a00 */
[----:B------:R-:W-:Y:S04]  /*594d0*/  STL.64 [R1+0x2698], R16 ;  /* 0x0026981001007387 */ /* 0x000fe80000100a00 */
[----:B------:R-:W2:Y:S04]  /*594e0*/  LDL.LU R4, [R1+0x26f0] ;  /* 0x0026f00001047983 */ /* 0x000ea80000300800 */
[----:B------:R-:W2:Y:S04]  /*594f0*/  LDL.LU R0, [R1+0x26ec] ;  /* 0x0026ec0001007983 */ /* 0x000ea80000300800 */
        /* <DEDUP_REMOVED lines=14> */
[----:B------:R-:W2:Y:S04]  /*595e0*/  LDL.LU R37, [R1+0x714] ;  /* 0x0007140001257983 */ /* 0x000ea80000300800 */
[----:B------:R-:W2:Y:S04]  /*595f0*/  LDL.LU R38, [R1+0x718] ;  /* 0x0007180001267983 */ /* 0x000ea80000300800 */
[----:B------:R-:W2:Y:S04]  /*59600*/  LDL.LU R39, [R1+0x71c] ;  /* 0x00071c0001277983 */ /* 0x000ea80000300800 */
[----:B------:R-:W-:Y:S04]  /*59610*/  STL.64 [R1+0x26c8], R26 ;  /* 0x0026c81a01007387 */ /* 0x000fe80000100a00 */
[----:B------:R-:W2:Y:S04]  /*59620*/  LDL.LU R20, [R1+0x6d0] ;  /* 0x0006d00001147983 */ /* 0x000ea80000300800 */
[----:B------:R-:W2:Y:S04]  /*59630*/  LDL.LU R21, [R1+0x6d4] ;  /* 0x0006d40001157983 */ /* 0x000ea80000300800 */
[----:B----4-:R-:W4:Y:S04]  /*59640*/  LDL.LU R22, [R1+0x6d8] ;  /* 0x0006d80001167983 */ /* 0x010f280000300800 */
[----:B------:R-:W4:Y:S01]  /*59650*/  LDL.LU R23, [R1+0x6dc] ;  /* 0x0006dc0001177983 */ /* 0x000f220000300800 */
[----:B------:R-:W-:-:S02]  /*59660*/  IMAD.MOV.U32 R50, RZ, RZ, R60 ;  /* 0x000000ffff327224 */ /* 0x000fc400078e003c */
[----:B------:R-:W-:Y:S02]  /*59670*/  IMAD.MOV.U32 R51, RZ, RZ, R9 ;  /* 0x000000ffff337224 */ /* 0x000fe400078e0009 */
[----:B0-----:R-:W-:Y:S01]  /*59680*/  IMAD.MOV.U32 R19, RZ, RZ, R5 ;  /* 0x000000ffff137224 */ /* 0x001fe200078e0005 */
[----:B------:R-:W-:Y:S01]  /*59690*/  MOV R34, R4 ;  /* 0x0000000400227202 */ /* 0x000fe20000000f00 */
[----:B----4-:R-:W-:Y:S04]  /*596a0*/  STL.64 [R1+0x26d8], R22 ;  /* 0x0026d81601007387 */ /* 0x010fe80000100a00 */
[----:B--2---:R0:W-:Y:S04]  /*596b0*/  STL.64 [R1+0x26d0], R20 ;  /* 0x0026d01401007387 */ /* 0x0041e80000100a00 */
[----:B------:R-:W2:Y:S04]  /*596c0*/  LDL.LU R12, [R1+0x6e0] ;  /* 0x0006e000010c7983 */ /* 0x000ea80000300800 */
[----:B------:R-:W2:Y:S04]  /*596d0*/  LDL.LU R13, [R1+0x6e4] ;  /* 0x0006e400010d7983 */ /* 0x000ea80000300800 */
[----:B------:R-:W2:Y:S04]  /*596e0*/  LDL.LU R14, [R1+0x6e8] ;  /* 0x0006e800010e7983 */ /* 0x000ea80000300800 */
[----:B------:R-:W2:Y:S04]  /*596f0*/  LDL.LU R15, [R1+0x6ec] ;  /* 0x0006ec00010f7983 */ /* 0x000ea80000300800 */
[----:B0-----:R-:W4:Y:S04]  /*59700*/  LDL.LU R20, [R1+0x700] ;  /* 0x0007000001147983 */ /* 0x001f280000300800 */
[----:B------:R-:W4:Y:S04]  /*59710*/  LDL.LU R21, [R1+0x704] ;  /* 0x0007040001157983 */ /* 0x000f280000300800 */
[----:B------:R-:W4:Y:S04]  /*59720*/  LDL.LU R22, [R1+0x708] ;  /* 0x0007080001167983 */ /* 0x000f280000300800 */
[----:B------:R-:W4:Y:S04]  /*59730*/  LDL.LU R23, [R1+0x70c] ;  /* 0x00070c0001177983 */ /* 0x000f280000300800 */
[----:B------:R-:W2:Y:S04]  /*59740*/  LDL.LU R28, [R1+0x6f0] ;  /* 0x0006f000011c7983 */ /* 0x000ea80000300800 */
[----:B------:R-:W2:Y:S04]  /*59750*/  LDL.LU R29, [R1+0x6f4] ;  /* 0x0006f400011d7983 */ /* 0x000ea80000300800 */
[----:B------:R-:W2:Y:S04]  /*59760*/  LDL.LU R30, [R1+0x6f8] ;  /* 0x0006f800011e7983 */ /* 0x000ea80000300800 */
[----:B------:R-:W2:Y:S01]  /*59770*/  LDL.LU R31, [R1+0x6fc] ;  /* 0x0006fc00011f7983 */ /* 0x000ea20000300800 */
[----:B------:R-:W-:Y:S03]  /*59780*/  HMMA.16816.F32.BF16 R4, R44, R50, R36 ;  /* 0x000000322c04723c */ /* 0x000fe60000041824 */
[----:B------:R-:W2:Y:S04]  /*59790*/  LDL.LU R56, [R1+0x6b0] ;  /* 0x0006b00001387983 */ /* 0x000ea80000300800 */
[----:B------:R-:W2:Y:S04]  /*597a0*/  LDL.LU R57, [R1+0x6b4] ;  /* 0x0006b40001397983 */ /* 0x000ea80000300800 */
[----:B------:R-:W2:Y:S04]  /*597b0*/  LDL.LU R58, [R1+0x6b8] ;  /* 0x0006b800013a7983 */ /* 0x000ea80000300800 */
[----:B------:R-:W2:Y:S04]  /*597c0*/  LDL.LU R59, [R1+0x6bc] ;  /* 0x0006bc00013b7983 */ /* 0x000ea80000300800 */
[----:B------:R-:W2:Y:S04]  /*597d0*/  LDL.LU R52, [R1+0x670] ;  /* 0x0006700001347983 */ /* 0x000ea80000300800 */
[----:B------:R-:W2:Y:S01]  /*597e0*/  LDL.LU R53, [R1+0x674] ;  /* 0x0006740001357983 */ /* 0x000ea20000300800 */
[----:B------:R-:W-:-:S02]  /*597f0*/  IMAD.MOV.U32 R26, RZ, RZ, R2 ;  /* 0x000000ffff1a7224 */ /* 0x000fc400078e0002 */
[----:B------:R-:W-:Y:S01]  /*59800*/  IMAD.MOV.U32 R27, RZ, RZ, R0 ;  /* 0x000000ffff1b7224 */ /* 0x000fe200078e0000 */
[----:B------:R-:W2:Y:S04]  /*59810*/  LDL.LU R54, [R1+0x678] ;  /* 0x0006780001367983 */ /* 0x000ea80000300800 */
[----:B------:R-:W2:Y:S04]  /*59820*/  LDL.LU R55, [R1+0x67c] ;  /* 0x00067c0001377983 */ /* 0x000ea80000300800 */
[----:B------:R-:W2:Y:S01]  /*59830*/  LDL.LU R48, [R1+0x660] ;  /* 0x0006600001307983 */ /* 0x000ea20000300800 */
[----:B---3--:R-:W-:-:S03]  /*59840*/  IMAD.MOV.U32 R35, RZ, RZ, R3 ;  /* 0x000000ffff237224 */ /* 0x008fc600078e0003 */
[----:B------:R0:W-:Y:S04]  /*59850*/  STL.64 [R1+0x710], R4 ;  /* 0x0007100401007387 */ /* 0x0001e80000100a00 */
[----:B------:R1:W-:Y:S04]  /*59860*/  STL.64 [R1+0x718], R6 ;  /* 0x0007180601007387 */ /* 0x0003e80000100a00 */
[----:B------:R-:W3:Y:S04]  /*59870*/  LDL.LU R49, [R1+0x664] ;  /* 0x0006640001317983 */ /* 0x000ee80000300800 */
[----:B------:R-:W3:Y:S04]  /*59880*/  LDL.LU R50, [R1+0x668] ;  /* 0x0006680001327983 */ /* 0x000ee80000300800 */
[----:B------:R-:W3:Y:S04]  /*59890*/  LDL.LU R51, [R1+0x66c] ;  /* 0x00066c0001337983 */ /* 0x000ee80000300800 */
[----:B0-----:R-:W3:Y:S04]  /*598a0*/  LDL.LU R4, [R1+0x600] ;  /* 0x0006000001047983 */ /* 0x001ee80000300800 */
[----:B------:R-:W3:Y:S04]  /*598b0*/  LDL.LU R5, [R1+0x604] ;  /* 0x0006040001057983 */ /* 0x000ee80000300800 */
        /* <DEDUP_REMOVED lines=15> */
[C---:B----4-:R-:W-:Y:S08]  /*599b0*/  HMMA.16816.F32.BF16 R24, R44.reuse, R26, R20 ;  /* 0x0000001a2c18723c */ /* 0x050ff00000041814 */
[C---:B--2---:R-:W-:Y:S01]  /*599c0*/  HMMA.16816.F32.BF16 R32, R44.reuse, R34, R28 ;  /* 0x000000222c20723c */ /* 0x044fe2000004181c */
[----:B------:R-:W2:Y:S04]  /*599d0*/  LDL.LU.64 R22, [R1+0x26d8] ;  /* 0x0026d80001167983 */ /* 0x000ea80000300a00 */
[----:B------:R-:W2:Y:S06]  /*599e0*/  LDL.LU.64 R20, [R1+0x26d0] ;  /* 0x0026d00001147983 */ /* 0x000eac0000300a00 */
[----:B------:R-:W-:Y:S04]  /*599f0*/  STL.64 [R1+0x700], R24 ;  /* 0x0007001801007387 */ /* 0x000fe80000100a00 */
[----:B------:R0:W-:Y:S04]  /*59a00*/  STL.64 [R1+0x708], R26 ;  /* 0x0007081a01007387 */ /* 0x0001e80000100a00 */
[----:B0-----:R-:W2:Y:S04]  /*59a10*/  LDL.LU.64 R26, [R1+0x26c8] ;  /* 0x0026c800011a7983 */ /* 0x001ea80000300a00 */
[----:B------:R-:W4:Y:S04]  /*59a20*/  LDL.LU.64 R30, [R1+0x26c0] ;  /* 0x0026c000011e7983 */ /* 0x000f280000300a00 */
[----:B------:R-:W4:Y:S04]  /*59a30*/  LDL.LU.64 R28, [R1+0x26b8] ;  /* 0x0026b800011c7983 */ /* 0x000f280000300a00 */
[----:B------:R-:W-:Y:S04]  /*59a40*/  STL.64 [R1+0x6f0], R32 ;  /* 0x0006f02001007387 */ /* 0x000fe80000100a00 */
[----:B------:R0:W-:Y:S04]  /*59a50*/  STL.64 [R1+0x6f8], R34 ;  /* 0x0006f82201007387 */ /* 0x0001e80000100a00 */
[----:B0-----:R-:W4:Y:S01]  /*59a60*/  LDL.LU.64 R34, [R1+0x26b0] ;  /* 0x0026b00001227983 */ /* 0x001f220000300a00 */
[----:B------:R-:W-:Y:S03]  /*59a70*/  HMMA.16816.F32.BF16 R16, R44, R18, R12 ;  /* 0x000000122c10723c */ /* 0x000fe6000004180c */
[----:B------:R-:W3:-:S15]  /*59a80*/  LDL.LU.64 R14, [R1+0x26a8] ;  /* 0x0026a800010e7983 */ /* 0x000ede0000300a00 */
[----:B------:R-:W-:Y:S01]  /*59a90*/  NOP ;  /* 0x0000000000007918 */ /* 0x000fe20000000000 */
[----:B------:R-:W-:Y:S04]  /*59aa0*/  STL.64 [R1+0x6e0], R16 ;  /* 0x0006e01001007387 */ /* 0x000fe80000100a00 */
[----:B------:R0:W-:Y:S04]  /*59ab0*/  STL.64 [R1+0x6e8], R18 ;  /* 0x0006e81201007387 */ /* 0x0001e80000100a00 */
[----:B0-----:R-:W3:Y:S04]  /*59ac0*/  LDL.LU.64 R18, [R1+0x26a0] ;  /* 0x0026a00001127983 */ /* 0x001ee80000300a00 */
[----:B------:R-:W3:Y:S01]  /*59ad0*/  LDL.LU.64 R16, [R1+0x2698] ;  /* 0x0026980001107983 */ /* 0x000ee20000300a00 */
[C---:B--2---:R-:W-:Y:S03]  /*59ae0*/  HMMA.16816.F32.BF16 R24, R44.reuse, R26, R20 ;  /* 0x0000001a2c18723c */ /* 0x044fe60000041814 */
[----:B------:R-:W2:Y:S05]  /*59af0*/  LDL.LU.64 R22, [R1+0x2690] ;  /* 0x0026900001167983 */ /* 0x000eaa0000300a00 */
[C---:B----4-:R-:W-:Y:S11]  /*59b00*/  HMMA.16816.F32.BF16 R32, R44.reuse, R34, R28 ;  /* 0x000000222c20723c */ /* 0x050ff6000004181c */
[----:B------:R-:W-:Y:S04]  /*59b10*/  STL.64 [R1+0x6d0], R24 ;  /* 0x0006d01801007387 */ /* 0x000fe80000100a00 */
[----:B------:R0:W-:Y:S01]  /*59b20*/  STL.64 [R1+0x6d8], R26 ;  /* 0x0006d81a01007387 */ /* 0x0001e20000100a00 */
[C---:B---3--:R-:W-:Y:S03]  /*59b30*/  HMMA.16816.F32.BF16 R12, R44.reuse, R14, R56 ;  /* 0x0000000e2c0c723c */ /* 0x048fe60000041838 */
[----:B0-----:R-:W3:Y:S04]  /*59b40*/  LDL.LU.64 R26, [R1+0x2688] ;  /* 0x00268800011a7983 */ /* 0x001ee80000300a00 */
[----:B------:R-:W3:Y:S04]  /*59b50*/  LDL.LU.64 R24, [R1+0x2680] ;  /* 0x0026800001187983 */ /* 0x000ee80000300a00 */
[----:B------:R-:W3:Y:S04]  /*59b60*/  LDL.LU.64 R30, [R1+0x2678] ;  /* 0x00267800011e7983 */ /* 0x000ee80000300a00 */
[----:B------:R-:W-:Y:S04]  /*59b70*/  STL.64 [R1+0x6c0], R32 ;  /* 0x0006c02001007387 */ /* 0x000fe80000100a00 */
[----:B------:R0:W-:Y:S04]  /*59b80*/  STL.64 [R1+0x6c8], R34 ;  /* 0x0006c82201007387 */ /* 0x0001e80000100a00 */
[----:B0-----:R-:W4:Y:S04]  /*59b90*/  LDL.LU.64 R34, [R1+0x2670] ;  /* 0x0026700001227983 */ /* 0x001f280000300a00 */
[----:B------:R-:W4:Y:S04]  /*59ba0*/  LDL.LU.64 R32, [R1+0x2668] ;  /* 0x0026680001207983 */ /* 0x000f280000300a00 */
[----:B------:R-:W4:Y:S04]  /*59bb0*/  LDL.LU.64 R58, [R1+0x2660] ;  /* 0x00266000013a7983 */ /* 0x000f280000300a00 */
[----:B------:R-:W-:Y:S04]  /*59bc0*/  STL.64 [R1+0x6b0], R12 ;  /* 0x0006b00c01007387 */ /* 0x000fe80000100a00 */
[----:B------:R0:W-:Y:S04]  /*59bd0*/  STL.64 [R1+0x6b8], R14 ;  /* 0x0006b80e01007387 */ /* 0x0001e80000100a00 */
[----:B0-----:R-:W4:Y:S01]  /*59be0*/  LDL.LU.64 R14, [R1+0x2658] ;  /* 0x00265800010e7983 */ /* 0x001f220000300a00 */
[C---:B--2---:R-:W-:Y:S03]  /*59bf0*/  HMMA.16816.F32.BF16 R20, R44.reuse, R22, R16 ;  /* 0x000000162c14723c */ /* 0x044fe60000041810 */
[----:B------:R-:W2:Y:S05]  /*59c00*/  LDL.LU.64 R18, [R1+0x2650] ;  /* 0x0026500001127983 */ /* 0x000eaa0000300a00 */
[C---:B---3--:R-:W-:Y:S11]  /*59c10*/  HMMA.16816.F32.BF16 R28, R44.reuse, R30, R24 ;  /* 0x0000001e2c1c723c */ /* 0x048ff60000041818 */
[----:B------:R-:W-:Y:S04]  /*59c20*/  STL.64 [R1+0x6a0], R20 ;  /* 0x0006a01401007387 */ /* 0x000fe80000100a00 */
[----:B------:R0:W-:Y:S04]  /*59c30*/  STL.64 [R1+0x6a8], R22 ;  /* 0x0006a81601007387 */ /* 0x0001e80000100a00 */
[----:B0-----:R-:W3:Y:S04]  /*59c40*/  LDL.LU.64 R22, [R1+0x2648] ;  /* 0x0026480001167983 */ /* 0x001ee80000300a00 */
[----:B------:R-:W2:Y:S01]  /*59c50*/  LDL.LU.64 R26, [R1+0x2640] ;  /* 0x00264000011a7983 */ /* 0x000ea20000300a00 */
[C---:B----4-:R-:W-:Y:S03]  /*59c60*/  HMMA.16816.F32.BF16 R56, R44.reuse, R58, R32 ;  /* 0x0000003a2c38723c */ /* 0x050fe60000041820 */
[----:B------:R-:W-:Y:S04]  /*59c70*/  STL.64 [R1+0x690], R28 ;  /* 0x0006901c01007387 */ /* 0x000fe80000100a00 */
[----:B------:R0:W-:Y:S04]  /*59c80*/  STL.64 [R1+0x698], R30 ;  /* 0x0006981e01007387 */ /* 0x0001e80000100a00 */
[----:B0-----:R-:W4:Y:S04]  /*59c90*/  LDL.LU.64 R30, [R1+0x2638] ;  /* 0x00263800011e7983 */ /* 0x001f280000300a00 */
[----:B------:R-:W2:Y:S04]  /*59ca0*/  LDL.LU.64 R34, [R1+0x2630] ;  /* 0x0026300001227983 */ /* 0x000ea80000300a00 */
[----:B------:R-:W2:Y:S04]  /*59cb0*/  LDL.LU.64 R32, [R1+0x2628] ;  /* 0x0026280001207983 */ /* 0x000ea80000300a00 */
[----:B------:R-:W-:Y:S04]  /*59cc0*/  STL.64 [R1+0x680], R56 ;  /* 0x0006803801007387 */ /* 0x000fe80000100a00 */
[----:B------:R0:W-:Y:S04]  /*59cd0*/  STL.64 [R1+0x688], R58 ;  /* 0x0006883a01007387 */ /* 0x0001e80000100a00 */
[----:B0-----:R-:W2:Y:S04]  /*59ce0*/  LDL.LU.64 R58, [R1+0x2620] ;  /* 0x00262000013a7983 */ /* 0x001ea80000300a00 */
        /* <DEDUP_REMOVED lines=37> */
[----:B--2---:R-:W-:Y:S04]  /*59f40*/  STL.64 [R1+0x2538], R38 ;  /* 0x0025382601007387 */ /* 0x004fe80000100a00 */
[----:B----4-:R0:W-:Y:S01]  /*59f50*/  STL.64 [R1+0x2530], R36 ;  /* 0x0025302401007387 */ /* 0x0101e20000100a00 */
[C---:B---3--:R-:W-:Y:S08]  /*59f60*/  HMMA.16816.F32.BF16 R48, R44.reuse, R38, R48 ;  /* 0x000000262c30723c */ /* 0x048ff00000041830 */
[C---:B0-----:R-:W-:Y:S11]  /*59f70*/  HMMA.16816.F32.BF16 R36, R44.reuse, R34, R52 ;  /* 0x000000222c24723c */ /* 0x041ff60000041834 */
[----:B------:R-:W-:Y:S04]  /*59f80*/  STL.64 [R1+0x640], R48 ;  /* 0x0006403001007387 */ /* 0x000fe80000100a00 */
[----:B------:R-:W-:Y:S04]  /*59f90*/  STL.64 [R1+0x648], R50 ;  /* 0x0006483201007387 */ /* 0x000fe80000100a00 */
[----:B------:R-:W-:Y:S04]  /*59fa0*/  STL.64 [R1+0x2548], R34 ;  /* 0x0025482201007387 */ /* 0x000fe80000100a00 */
[----:B------:R-:W-:Y:S04]  /*59fb0*/  STL.64 [R1+0x2540], R32 ;  /* 0x0025402001007387 */ /* 0x000fe80000100a00 */
[----:B------:R-:W-:Y:S04]  /*59fc0*/  STL.64 [R1+0x630], R36 ;  /* 0x0006302401007387 */ /* 0x000fe80000100a00 */
[----:B------:R0:W-:Y:S04]  /*59fd0*/  STL.64 [R1+0x638], R38 ;  /* 0x0006382601007387 */ /* 0x0001e80000100a00 */
[----:B------:R1:W-:Y:S01]  /*59fe0*/  STL.64 [R1+0x2570], R30 ;  /* 0x0025701e01007387 */ /* 0x0003e20000100a00 */
[C---:B0-----:R-:W-:Y:S08]  /*59ff0*/  HMMA.16816.F32.BF16 R36, R44.reuse, R30, R56 ;  /* 0x0000001e2c24723c */ /* 0x041ff00000041838 */
[C---:B------:R-:W-:Y:S08]  /*5a000*/  HMMA.16816.F32.BF16 R32, R44.reuse, R26, R40 ;  /* 0x0000001a2c20723c */ /* 0x040ff00000041828 */
[C---:B-1----:R-:W-:Y:S08]  /*5a010*/  HMMA.16816.F32.BF16 R28, R44.reuse, R22, R4 ;  /* 0x000000162c1c723c */ /* 0x042ff00000041804 */
[C---:B------:R-:W-:Y:S01]  /*5a020*/  HMMA.16816.F32.BF16 R4, R44.reuse, R18, R8 ;  /* 0x000000122c04723c */ /* 0x040fe20000041808 */
[----:B------:R-:W-:Y:S04]  /*5a030*/  STL.64 [R1+0x620], R36 ;  /* 0x0006202401007387 */ /* 0x000fe80000100a00 */
[----:B------:R-:W-:Y:S04]  /*5a040*/  STL.64 [R1+0x628], R38 ;  /* 0x0006282601007387 */ /* 0x000fe80000100a00 */
[----:B------:R-:W-:Y:S04]  /*5a050*/  STL [R1+0x24f0], R27 ;  /* 0x0024f01b01007387 */ /* 0x000fe80000100800 */
[----:B------:R-:W-:Y:S04]  /*5a060*/  STL.64 [R1+0x610], R32 ;  /* 0x0006102001007387 */ /* 0x000fe80000100a00 */
[----:B------:R-:W-:Y:S04]  /*5a070*/  STL.64 [R1+0x618], R34 ;  /* 0x0006182201007387 */ /* 0x000fe80000100a00 */
[----:B------:R-:W-:Y:S04]  /*5a080*/  STL.64 [R1+0x25c0], R22 ;  /* 0x0025c01601007387 */ /* 0x000fe80000100a00 */
[----:B------:R-:W-:Y:S04]  /*5a090*/  STL.64 [R1+0x600], R28 ;  /* 0x0006001c01007387 */ /* 0x000fe80000100a00 */
[----:B------:R-:W-:Y:S04]  /*5a0a0*/  STL.64 [R1+0x608], R30 ;  /* 0x0006081e01007387 */ /* 0x000fe80000100a00 */
[----:B------:R-:W2:Y:S04]  /*5a0b0*/  LDL.LU R8, [R1+0x5e0] ;  /* 0x0005e00001087983 */ /* 0x000ea80000300800 */
[----:B------:R0:W-:Y:S04]  /*5a0c0*/  STL.64 [R1+0x5f0], R4 ;  /* 0x0005f00401007387 */ /* 0x0001e80000100a00 */
[----:B------:R1:W-:Y:S04]  /*5a0d0*/  STL.64 [R1+0x5f8], R6 ;  /* 0x0005f80601007387 */ /* 0x0003e80000100a00 */
[----:B------:R-:W2:Y:S04]  /*5a0e0*/  LDL.LU R9, [R1+0x5e4] ;  /* 0x0005e40001097983 */ /* 0x000ea80000300800 */
[----:B------:R-:W2:Y:S04]  /*5a0f0*/  LDL.LU R10, [R1+0x5e8] ;  /* 0x0005e800010a7983 */ /* 0x000ea80000300800 */
[----:B------:R-:W2:Y:S04]  /*5a100*/  LDL.LU R11, [R1+0x5ec] ;  /* 0x0005ec00010b7983 */ /* 0x000ea80000300800 */
        /* <DEDUP_REMOVED lines=8> */
[----:B------:R-:W3:Y:S04]  /*5a190*/  LDL R61, [R1+0x2234] ;  /* 0x00223400013d7983 */ /* 0x000ee80000100800 */
[----:B------:R-:W3:Y:S04]  /*5a1a0*/  LDL.LU.64 R22, [R1+0x128] ;  /* 0x0001280001167983 */ /* 0x000ee80000300a00 */
[----:B------:R-:W3:Y:S04]  /*5a1b0*/  LDL.LU R28, [R1+0x5a0] ;  /* 0x0005a000011c7983 */ /* 0x000ee80000300800 */
[----:B------:R-:W3:Y:S04]  /*5a1c0*/  LDL.LU R29, [R1+0x5a4] ;  /* 0x0005a400011d7983 */ /* 0x000ee80000300800 */
[----:B------:R-:W3:Y:S04]  /*5a1d0*/  LDL.LU R30, [R1+0x5a8] ;  /* 0x0005a800011e7983 */ /* 0x000ee80000300800 */
[----:B------:R-:W3:Y:S04]  /*5a1e0*/  LDL.LU R31, [R1+0x5ac] ;  /* 0x0005ac00011f7983 */ /* 0x000ee80000300800 */
        /* <DEDUP_REMOVED lines=11> */
[----:B------:R0:W-:Y:S04]  /*5a2a0*/  STL [R1+0x24b8], R18 ;  /* 0x0024b81201007387 */ /* 0x0001e80000100800 */
[----:B------:R1:W-:Y:S04]  /*5a2b0*/  STL [R1+0x24b4], R19 ;  /* 0x0024b41301007387 */ /* 0x0003e80000100800 */
[----:B------:R-:W3:Y:S04]  /*5a2c0*/  LDL.LU R16, [R1+0x5b0] ;  /* 0x0005b00001107983 */ /* 0x000ee80000300800 */
[----:B------:R-:W3:Y:S04]  /*5a2d0*/  LDL.LU R17, [R1+0x5b4] ;  /* 0x0005b40001117983 */ /* 0x000ee80000300800 */
[----:B0-----:R-:W3:Y:S04]  /*5a2e0*/  LDL.LU R18, [R1+0x5b8] ;  /* 0x0005b80001127983 */ /* 0x001ee80000300800 */
[----:B-1----:R-:W3:Y:S01]  /*5a2f0*/  LDL.LU R19, [R1+0x5bc] ;  /* 0x0005bc0001137983 */ /* 0x002ee20000300800 */
[----:B--2---:R-:W-:-:S15]  /*5a300*/  HMMA.16816.F32.BF16 R8, R44, R14, R8 ;  /* 0x0000000e2c08723c */ /* 0x004fde0000041808 */
[----:B------:R-:W-:-:S04]  /*5a310*/  NOP ;  /* 0x0000000000007918 */ /* 0x000fc80000000000 */
[----:B------:R-:W-:Y:S04]  /*5a320*/  STL.64 [R1+0x5e0], R8 ;  /* 0x0005e00801007387 */ /* 0x000fe80000100a00 */
[----:B------:R0:W-:Y:S04]  /*5a330*/  STL.64 [R1+0x5e8], R10 ;  /* 0x0005e80a01007387 */ /* 0x0001e80000100a00 */
[----:B0-----:R-:W3:Y:S04]  /*5a340*/  LDL.LU.64 R10, [R1+0x25e0] ;  /* 0x0025e000010a7983 */ /* 0x001ee80000300a00 */
[----:B------:R0:W-:Y:S04]  /*5a350*/  STL.64 [R1+0x2550], R14 ;  /* 0x0025500e01007387 */ /* 0x0001e80000100a00 */
[----:B0-----:R-:W2:Y:S01]  /*5a360*/  LDL.LU.64 R14, [R1+0x138] ;  /* 0x00013800010e7983 */ /* 0x001ea20000300a00 */
[----:B---3--:R-:W-:-:S15]  /*5a370*/  HMMA.16816.F32.BF16 R4, R44, R10, R4 ;  /* 0x0000000a2c04723c */ /* 0x008fde0000041804 */
[----:B------:R-:W-:-:S04]  /*5a380*/  NOP ;  /* 0x0000000000007918 */ /* 0x000fc80000000000 */
[----:B------:R-:W-:Y:S04]  /*5a390*/  STL.64 [R1+0x5d0], R4 ;  /* 0x0005d00401007387 */ /* 0x000fe80000100a00 */
[----:B------:R0:W-:Y:S04]  /*5a3a0*/  STL.64 [R1+0x5d8], R6 ;  /* 0x0005d80601007387 */ /* 0x0001e80000100a00 */
[----:B0-----:R-:W4:Y:S04]  /*5a3b0*/  LDL.LU.64 R6, [R1+0x25d8] ;  /* 0x0025d80001067983 */ /* 0x001f280000300a00 */
[----:B------:R0:W-:Y:S04]  /*5a3c0*/  STL.64 [R1+0x2558], R10 ;  /* 0x0025580a01007387 */ /* 0x0001e80000100a00 */
[----:B------:R-:W3:Y:S04]  /*5a3d0*/  LDL.LU R8, [R1+0x5c0] ;  /* 0x0005c00001087983 */ /* 0x000ee80000300800 */
[----:B------:R-:W3:Y:S04]  /*5a3e0*/  LDL.LU R9, [R1+0x5c4] ;  /* 0x0005c40001097983 */ /* 0x000ee80000300800 */
[----:B0-----:R-:W3:Y:S04]  /*5a3f0*/  LDL.LU R10, [R1+0x5c8] ;  /* 0x0005c800010a7983 */ /* 0x001ee80000300800 */
[----:B------:R-:W3:Y:S01]  /*5a400*/  LDL.LU R11, [R1+0x5cc] ;  /* 0x0005cc00010b7983 */ /* 0x000ee20000300800 */
[----:B----4-:R-:W-:Y:S03]  /*5a410*/  HMMA.16816.F32.BF16 R44, R44, R6, R40 ;  /* 0x000000062c2c723c */ /* 0x010fe60000041828 */
[----:B------:R-:W3:Y:S04]  /*5a420*/  LDL.LU.64 R42, [R1+0x25d0] ;  /* 0x0025d000012a7983 */ /* 0x000ee80000300a00 */
[----:B------:R-:W3:Y:S04]  /*5a430*/  LDL.LU.64 R40, [R1+0x25c8] ;  /* 0x0025c80001287983 */ /* 0x000ee80000300a00 */
[----:B------:R-:W-:Y:S08]  /*5a440*/  STL.64 [R1+0x25a0], R6 ;  /* 0x0025a00601007387 */ /* 0x000ff00000100a00 */
[----:B------:R-:W-:Y:S04]  /*5a450*/  STL.64 [R1+0x350], R44 ;  /* 0x0003502c01007387 */ /* 0x000fe80000100a00 */
[----:B------:R-:W-:Y:S04]  /*5a460*/  STL.64 [R1+0x358], R46 ;  /* 0x0003582e01007387 */ /* 0x000fe80000100a00 */
[----:B------:R-:W0:Y:S01]  /*5a470*/  LDSM.16.MT88.4 R44, [R61+UR5+0x9800] ;  /* 0x009800053d2c783b */ /* 0x000e220008004200 */
[----:B--2---:R-:W-:-:S02]  /*5a480*/  IMAD.MOV.U32 R25, RZ, RZ, R15 ;  /* 0x000000ffff197224 */ /* 0x004fc400078e000f */
[----:B------:R-:W-:Y:S01]  /*5a490*/  IMAD.MOV.U32 R60, RZ, RZ, R14 ;  /* 0x000000ffff3c7224 */ /* 0x000fe200078e000e */
[----:B0-----:R-:W-:Y:S04]  /*5a4a0*/  STL.64 [R1+0x2460], R46 ;  /* 0x0024602e01007387 */ /* 0x001fe80000100a00 */
[----:B------:R0:W-:Y:S02]  /*5a4b0*/  STL.64 [R1+0x2458], R44 ;  /* 0x0024582c01007387 */ /* 0x0001e40000100a00 */
[----:B0-----:R-:W-:Y:S02]  /*5a4c0*/  IMAD.MOV.U32 R44, RZ, RZ, R23 ;  /* 0x000000ffff2c7224 */ /* 0x001fe400078e0017 */
[----:B------:R-:W-:Y:S02]  /*5a4d0*/  IMAD.MOV.U32 R45, RZ, RZ, R22 ;  /* 0x000000ffff2d7224 */ /* 0x000fe400078e0016 */
[----:B------:R-:W-:Y:S01]  /*5a4e0*/  IMAD.MOV.U32 R46, RZ, RZ, R35 ;  /* 0x000000ffff2e7224 */ /* 0x000fe200078e0023 */
[----:B------:R-:W-:Y:S01]  /*5a4f0*/  MOV R47, R34 ;  /* 0x00000022002f7202 */ /* 0x000fe20000000f00 */
[----:B------:R-:W-:-:S02]  /*5a500*/  IMAD.MOV.U32 R61, RZ, RZ, R51 ;  /* 0x000000ffff3d7224 */ /* 0x000fc400078e0033 */
[----:B------:R-:W-:Y:S01]  /*5a510*/  IMAD.MOV.U32 R0, RZ, RZ, R50 ;  /* 0x000000ffff007224 */ /* 0x000fe200078e0032 */
[----:B---3--:R-:W-:-:S15]  /*5a520*/  HMMA.16816.F32.BF16 R4, R40, R14, R8 ;  /* 0x0000000e2804723c */ /* 0x008fde0000041808 */
[----:B------:R-:W-:-:S04]  /*5a530*/  NOP ;  /* 0x0000000000007918 */ /* 0x000fc80000000000 */
[----:B------:R-:W-:Y:S04]  /*5a540*/  STL.64 [R1+0x5c0], R4 ;  /* 0x0005c00401007387 */ /* 0x000fe80000100a00 */
[----:B------:R0:W-:Y:S02]  /*5a550*/  STL.64 [R1+0x5c8], R6 ;  /* 0x0005c80601007387 */ /* 0x0001e40000100a00 */
[C---:B0-----:R-:W-:Y:S02]  /*5a560*/  HMMA.16816.F32.BF16 R4, R40.reuse, R22, R16 ;  /* 0x000000162804723c */ /* 0x041fe40000041810 */
[----:B------:R-:W-:Y:S04]  /*5a570*/  STL [R1+0x24c0], R25 ;  /* 0x0024c01901007387 */ /* 0x000fe80000100800 */
[----:B------:R-:W-:Y:S04]  /*5a580*/  STL [R1+0x25a8], R26 ;  /* 0x0025a81a01007387 */ /* 0x000fe80000100800 */
[----:B------:R-:W-:Y:S09]  /*5a590*/  STL [R1+0x24bc], R60 ;  /* 0x0024bc3c01007387 */ /* 0x000ff20000100800 */
        /* <DEDUP_REMOVED lines=21> */
[----:B------:R-:W4:Y:S04]  /*5a6f0*/  LDL.LU R20, [R1+0x570] ;  /* 0x0005700001147983 */ /* 0x000f280000300800 */
[----:B------:R-:W4:Y:S04]  /*5a700*/  LDL.LU R21, [R1+0x574] ;  /* 0x0005740001157983 */ /* 0x000f280000300800 */
[----:B------:R-:W4:Y:S04]  /*5a710*/  LDL.LU R22, [R1+0x578] ;  /* 0x0005780001167983 */ /* 0x000f280000300800 */
[----:B------:R-:W4:Y:S04]  /*5a720*/  LDL.LU R23, [R1+0x57c] ;  /* 0x00057c0001177983 */ /* 0x000f280000300800 */
[----:B---3--:R0:W-:Y:S04]  /*5a730*/  STL.64 [R1+0x25b8], R38 ;  /* 0x0025b82601007387 */ /* 0x0081e80000100a00 */
[----:B--2---:R-:W-:Y:S04]  /*5a740*/  STL.64 [R1+0x25b0], R36 ;  /* 0x0025b02401007387 */ /* 0x004fe80000100a00 */
[----:B0-----:R-:W4:Y:S04]  /*5a750*/  LDL.LU.64 R38, [R1+0xe8] ;  /* 0x0000e80001267983 */ /* 0x001f280000300a00 */
[----:B------:R-:W2:Y:S04]  /*5a760*/  LDL.LU R16, [R1+0x560] ;  /* 0x0005600001107983 */ /* 0x000ea80000300800 */
        /* <DEDUP_REMOVED lines=22> */
[----:B------:R-:W3:Y:S01]  /*5a8d0*/  LDL.LU.64 R50, [R1+0x88] ;  /* 0x0000880001327983 */ /* 0x000ee20000300a00 */
[----:B------:R-:W-:-:S03]  /*5a8e0*/  IMAD.MOV.U32 R3, RZ, RZ, R59 ;  /* 0x000000ffff037224 */ /* 0x000fc600078e003b */
[----:B------:R-:W3:Y:S01]  /*5a8f0*/  LDL.LU R52, [R1+0x500] ;  /* 0x0005000001347983 */ /* 0x000ee20000300800 */
[----:B------:R-:W-:-:S03]  /*5a900*/  IMAD.MOV.U32 R2, RZ, RZ, R58 ;  /* 0x000000ffff027224 */ /* 0x000fc600078e003a */
[----:B------:R-:W3:Y:S04]  /*5a910*/  LDL.LU R53, [R1+0x504] ;  /* 0x0005040001357983 */ /* 0x000ee80000300800 */
[----:B------:R-:W3:Y:S04]  /*5a920*/  LDL.LU R54, [R1+0x508] ;  /* 0x0005080001367983 */ /* 0x000ee80000300800 */
[----:B------:R-:W3:Y:S04]  /*5a930*/  LDL.LU R55, [R1+0x50c] ;  /* 0x00050c0001377983 */ /* 0x000ee80000300800 */
[----:B------:R-:W3:Y:S04]  /*5a940*/  LDL.LU.64 R58, [R1+0x78] ;  /* 0x00007800013a7983 */ /* 0x000ee80000300a00 */
[----:B------:R-:W-:Y:S04]  /*5a950*/  STL [R1+0x24e0], R3 ;  /* 0x0024e00301007387 */ /* 0x000fe80000100800 */
[----:B------:R-:W-:Y:S01]  /*5a960*/  STL [R1+0x24dc], R2 ;  /* 0x0024dc0201007387 */ /* 0x000fe20000100800 */
[----:B----4-:R-:W-:-:S15]  /*5a970*/  HMMA.16816.F32.BF16 R20, R40, R38, R20 ;  /* 0x000000262814723c */ /* 0x010fde0000041814 */
[----:B------:R-:W-:-:S04]  /*5a980*/  NOP ;  /* 0x0000000000007918 */ /* 0x000fc80000000000 */
[----:B------:R-:W-:Y:S04]  /*5a990*/  STL.64 [R1+0x570], R20 ;  /* 0x0005701401007387 */ /* 0x000fe80000100a00 */
[----:B------:R0:W-:Y:S04]  /*5a9a0*/  STL.64 [R1+0x578], R22 ;  /* 0x0005781601007387 */ /* 0x0001e80000100a00 */
[----:B0-----:R-:W4:Y:S01]  /*5a9b0*/  LDL.LU.64 R22, [R1+0x25c0] ;  /* 0x0025c00001167983 */ /* 0x001f220000300a00 */
[----:B--2---:R-:W-:Y:S01]  /*5a9c0*/  HMMA.16816.F32.BF16 R16, R40, R26, R16 ;  /* 0x0000001a2810723c */ /* 0x004fe20000041810 */
[----:B------:R-:W-:-:S02]  /*5a9d0*/  IMAD.MOV.U32 R21, RZ, RZ, R39 ;  /* 0x000000ffff157224 */ /* 0x000fc400078e0027 */
[----:B------:R-:W-:Y:S02]  /*5a9e0*/  IMAD.MOV.U32 R20, RZ, RZ, R38 ;  /* 0x000000ffff147224 */ /* 0x000fe400078e0026 */
[----:B------:R-:W2:Y:S04]  /*5a9f0*/  LDL.LU.64 R38, [R1+0x25b8] ;  /* 0x0025b80001267983 */ /* 0x000ea80000300a00 */
[----:B------:R-:W2:Y:S04]  /*5aa00*/  LDL.LU.64 R36, [R1+0x25b0] ;  /* 0x0025b00001247983 */ /* 0x000ea80000300a00 */
[----:B------:R-:W-:Y:S04]  /*5aa10*/  STL [R1+0x24e8], R21 ;  /* 0x0024e81501007387 */ /* 0x000fe80000100800 */
[----:B------:R-:W-:Y:S04]  /*5aa20*/  STL [R1+0x24e4], R20 ;  /* 0x0024e41401007387 */ /* 0x000fe80000100800 */
[----:B----4-:R0:W-:Y:S04]  /*5aa30*/  STL.64 [R1+0x2580], R22 ;  /* 0x0025801601007387 */ /* 0x0101e80000100a00 */
[----:B0-----:R-:W4:Y:S04]  /*5aa40*/  LDL.LU.64 R22, [R1+0xb8] ;  /* 0x0000b80001167983 */ /* 0x001f280000300a00 */
[----:B------:R-:W-:Y:S04]  /*5aa50*/  STL.64 [R1+0x560], R16 ;  /* 0x0005601001007387 */ /* 0x000fe80000100a00 */
[----:B------:R0:W-:Y:S02]  /*5aa60*/  STL.64 [R1+0x568], R18 ;  /* 0x0005681201007387 */ /* 0x0001e40000100a00 */
[----:B0-----:R-:W-:Y:S01]  /*5aa70*/  MOV R18, R26 ;  /* 0x0000001a00127202 */ /* 0x001fe20000000f00 */
[----:B------:R-:W-:Y:S01]  /*5aa80*/  IMAD.MOV.U32 R19, RZ, RZ, R27 ;  /* 0x000000ffff137224 */ /* 0x000fe200078e001b */
[----:B------:R-:W2:Y:S04]  /*5aa90*/  LDL.LU R26, [R1+0x25a8] ;  /* 0x0025a800011a7983 */ /* 0x000ea80000300800 */
[----:B------:R0:W-:Y:S04]  /*5aaa0*/  STL.64 [R1+0x2598], R18 ;  /* 0x0025981201007387 */ /* 0x0001e80000100a00 */
[----:B0-----:R-:W2:Y:S01]  /*5aab0*/  LDL.LU.64 R18, [R1+0xc8] ;  /* 0x0000c80001127983 */ /* 0x001ea20000300a00 */
[C---:B---3--:R-:W-:Y:S08]  /*5aac0*/  HMMA.16816.F32.BF16 R8, R40.reuse, R14, R8 ;  /* 0x0000000e2808723c */ /* 0x048ff00000041808 */
[----:B--2---:R-:W-:Y:S01]  /*5aad0*/  HMMA.16816.F32.BF16 R4, R40, R18, R4 ;  /* 0x000000122804723c */ /* 0x004fe20000041804 */
[----:B------:R-:W-:-:S02]  /*5aae0*/  IMAD.MOV.U32 R25, RZ, RZ, R18 ;  /* 0x000000ffff197224 */ /* 0x000fc400078e0012 */
[----:B------:R-:W-:-:S05]  /*5aaf0*/  IMAD.MOV.U32 R60, RZ, RZ, R19 ;  /* 0x000000ffff3c7224 */ /* 0x000fca00078e0013 */
[C---:B----4-:R-:W-:Y:S11]  /*5ab00*/  HMMA.16816.F32.BF16 R16, R40.reuse, R22, R44 ;  /* 0x000000162810723c */ /* 0x050ff6000004182c */
[----:B------:R-:W-:Y:S04]  /*5ab10*/  STL.64 [R1+0x550], R4 ;  /* 0x0005500401007387 */ /* 0x000fe80000100a00 */
[----:B------:R0:W-:Y:S04]  /*5ab20*/  STL.64 [R1+0x558], R6 ;  /* 0x0005580601007387 */ /* 0x0001e80000100a00 */
[----:B0-----:R-:W2:Y:S04]  /*5ab30*/  LDL.LU.64 R6, [R1+0x25a0] ;  /* 0x0025a00001067983 */ /* 0x001ea80000300a00 */
[----:B------:R-:W-:Y:S04]  /*5ab40*/  STL [R1+0x257c], R26 ;  /* 0x00257c1a01007387 */ /* 0x000fe80000100800 */
[----:B------:R-:W-:Y:S04]  /*5ab50*/  STL [R1+0x2578], R25 ;  /* 0x0025781901007387 */ /* 0x000fe80000100800 */
[----:B------:R-:W-:Y:S04]  /*5ab60*/  STL.64 [R1+0x540], R16 ;  /* 0x0005401001007387 */ /* 0x000fe80000100a00 */
[----:B------:R-:W-:Y:S04]  /*5ab70*/  STL.64 [R1+0x548], R18 ;  /* 0x0005481201007387 */ /* 0x000fe80000100a00 */
[----:B------:R-:W-:Y:S04]  /*5ab80*/  STL.64 [R1+0x530], R8 ;  /* 0x0005300801007387 */ /* 0x000fe80000100a00 */
[----:B------:R0:W-:Y:S02]  /*5ab90*/  STL.64 [R1+0x538], R10 ;  /* 0x0005380a01007387 */ /* 0x0001e40000100a00 */
[----:B0-----:R-:W-:Y:S01]  /*5aba0*/  HMMA.16816.F32.BF16 R8, R40, R34, R28 ;  /* 0x000000222808723c */ /* 0x001fe2000004181c */
[----:B------:R-:W-:-:S02]  /*5abb0*/  IMAD.MOV.U32 R46, RZ, RZ, R14 ;  /* 0x000000ffff2e7224 */ /* 0x000fc400078e000e */
[----:B------:R-:W-:Y:S02]  /*5abc0*/  IMAD.MOV.U32 R47, RZ, RZ, R15 ;  /* 0x000000ffff2f7224 */ /* 0x000fe400078e000f */
[----:B------:R-:W-:Y:S02]  /*5abd0*/  IMAD.MOV.U32 R44, RZ, RZ, R22 ;  /* 0x000000ffff2c7224 */ /* 0x000fe400078e0016 */
[----:B------:R-:W-:Y:S01]  /*5abe0*/  IMAD.MOV.U32 R45, RZ, RZ, R23 ;  /* 0x000000ffff2d7224 */ /* 0x000fe200078e0017 */
[----:B------:R-:W-:Y:S04]  /*5abf0*/  STL.64 [R1+0x2568], R46 ;  /* 0x0025682e01007387 */ /* 0x000fe80000100a00 */
[----:B------:R-:W-:Y:S07]  /*5ac00*/  STL.64 [R1+0x2560], R44 ;  /* 0x0025602c01007387 */ /* 0x000fee0000100a00 */
[----:B------:R-:W-:Y:S04]  /*5ac10*/  STL.64 [R1+0x520], R8 ;  /* 0x0005200801007387 */ /* 0x000fe80000100a00 */
[----:B------:R0:W-:Y:S02]  /*5ac20*/  STL.64 [R1+0x528], R10 ;  /* 0x0005280a01007387 */ /* 0x0001e40000100a00 */
[----:B0-----:R-:W-:-:S15]  /*5ac30*/  HMMA.16816.F32.BF16 R8, R40, R50, R36 ;  /* 0x000000322808723c */ /* 0x001fde0000041824 */
[----:B------:R-:W-:-:S04]  /*5ac40*/  NOP ;  /* 0x0000000000007918 */ /* 0x000fc80000000000 */
[----:B------:R-:W-:Y:S04]  /*5ac50*/  STL.64 [R1+0x510], R8 ;  /* 0x0005100801007387 */ /* 0x000fe80000100a00 */
[----:B------:R0:W-:Y:S02]  /*5ac60*/  STL.64 [R1+0x518], R10 ;  /* 0x0005180a01007387 */ /* 0x0001e40000100a00 */
[----:B0-----:R-:W-:-:S15]  /*5ac70*/  HMMA.16816.F32.BF16 R8, R40, R58, R52 ;  /* 0x0000003a2808723c */ /* 0x001fde0000041834 */
[----:B------:R-:W-:-:S04]  /*5ac80*/  NOP ;  /* 0x0000000000007918 */ /* 0x000fc80000000000 */
[----:B------:R-:W-:Y:S04]  /*5ac90*/  STL.64 [R1+0x500], R8 ;  /* 0x0005000801007387 */ /* 0x000fe80000100a00 */
[----:B------:R-:W-:Y:S04]  /*5aca0*/  STL.64 [R1+0x508], R10 ;  /* 0x0005080a01007387 */ /* 0x000fe80000100a00 */
[----:B------:R-:W3:Y:S04]  /*5acb0*/  LDL.LU R20, [R1+0x4e0] ;  /* 0x0004e00001147983 */ /* 0x000ee80000300800 */
[----:B------:R-:W3:Y:S04]  /*5acc0*/  LDL.LU R21, [R1+0x4e4] ;  /* 0x0004e40001157983 */ /* 0x000ee80000300800 */
[----:B------:R-:W4:Y:S04]  /*5acd0*/  LDL.LU R22, [R1+0x4e8] ;  /* 0x0004e80001167983 */ /* 0x000f280000300800 */
[----:B------:R-:W4:Y:S04]  /*5ace0*/  LDL.LU R23, [R1+0x4ec] ;  /* 0x0004ec0001177983 */ /* 0x000f280000300800 */
[----:B------:R-:W2:Y:S04]  /*5acf0*/  LDL.LU R16, [R1+0x4f0] ;  /* 0x0004f00001107983 */ /* 0x000ea80000300800 */
[----:B------:R-:W2:Y:S04]  /*5ad00*/  LDL.LU R17, [R1+0x4f4] ;  /* 0x0004f40001117983 */ /* 0x000ea80000300800 */
[----:B------:R-:W2:Y:S04]  /*5ad10*/  LDL.LU R18, [R1+0x4f8] ;  /* 0x0004f80001127983 */ /* 0x000ea80000300800 */
[----:B------:R-:W2:Y:S04]  /*5ad20*/  LDL.LU R19, [R1+0x4fc] ;  /* 0x0004fc0001137983 */ /* 0x000ea80000300800 */
[----:B----4-:R0:W-:Y:S04]  /*5ad30*/  STL.64 [R1+0x2590], R22 ;  /* 0x0025901601007387 */ /* 0x0101e80000100a00 */
[----:B---3--:R-:W-:Y:S04]  /*5ad40*/  STL.64 [R1+0x2588], R20 ;  /* 0x0025881401007387 */ /* 0x008fe80000100a00 */
[----:B0-----:R-:W3:Y:S04]  /*5ad50*/  LDL.LU.64 R22, [R1+0x68] ;  /* 0x0000680001167983 */ /* 0x001ee80000300a00 */
        /* <DEDUP_REMOVED lines=17> */
[----:B------:R-:W-:Y:S01]  /*5ae70*/  MOV R61, R34 ;  /* 0x00000022003d7202 */ /* 0x000fe20000000f00 */
[----:B------:R-:W-:-:S02]  /*5ae80*/  IMAD.MOV.U32 R0, RZ, RZ, R35 ;  /* 0x000000ffff007224 */ /* 0x000fc400078e0023 */
[----:B------:R-:W4:Y:S04]  /*5ae90*/  LDL.LU R15, [R1+0x4ac] ;  /* 0x0004ac00010f7983 */ /* 0x000f280000300800 */
[----:B------:R-:W4:Y:S04]  /*5aea0*/  LDL.LU.64 R34, [R1+0x18] ;  /* 0x0000180001227983 */ /* 0x000f280000300a00 */
[----:B------:R-:W4:Y:S01]  /*5aeb0*/  LDL.LU R36, [R1+0x490] ;  /* 0x0004900001247983 */ /* 0x000f220000300800 */
[----:B------:R-:W-:Y:S02]  /*5aec0*/  IMAD.MOV.U32 R5, RZ, RZ, R58 ;  /* 0x000000ffff057224 */ /* 0x000fe400078e003a */
[----:B------:R-:W-:Y:S01]  /*5aed0*/  IMAD.MOV.U32 R4, RZ, RZ, R59 ;  /* 0x000000ffff047224 */ /* 0x000fe200078e003b */
[----:B------:R-:W4:Y:S04]  /*5aee0*/  LDL.LU R37, [R1+0x494] ;  /* 0x0004940001257983 */ /* 0x000f280000300800 */
[----:B------:R-:W4:Y:S04]  /*5aef0*/  LDL.LU R38, [R1+0x498] ;  /* 0x0004980001267983 */ /* 0x000f280000300800 */
[----:B------:R-:W4:Y:S04]  /*5af00*/  LDL.LU R39, [R1+0x49c] ;  /* 0x00049c0001277983 */ /* 0x000f280000300800 */
[----:B------:R-:W4:Y:S04]  /*5af10*/  LDL.LU.64 R58, [R1+0x8] ;  /* 0x00000800013a7983 */ /* 0x000f280000300a00 */
        /* <DEDUP_REMOVED lines=8> */
[----:B------:R0:W-:Y:S04]  /*5afa0*/  STL.64 [R1+0x4f0], R16 ;  /* 0x0004f01001007387 */ /* 0x0001e80000100a00 */
[----:B------:R1:W-:Y:S01]  /*5afb0*/  STL.64 [R1+0x4f8], R18 ;  /* 0x0004f81201007387 */ /* 0x0003e20000100a00 */
[----:B0-----:R-:W-:-:S03]  /*5afc0*/  IMAD.MOV.U32 R17, RZ, RZ, R22 ;  /* 0x000000ffff117224 */ /* 0x001fc600078e0016 */
[----:B-1----:R-:W3:Y:S01]  /*5afd0*/  LDL.LU.64 R18, [R1+0x2598] ;  /* 0x0025980001127983 */ /* 0x002ee20000300a00 */
[----:B------:R-:W-:-:S03]  /*5afe0*/  IMAD.MOV.U32 R16, RZ, RZ, R23 ;  /* 0x000000ffff107224 */ /* 0x000fc600078e0017 */
[----:B------:R-:W3:Y:S04]  /*5aff0*/  LDL.LU.64 R22, [R1+0x2590] ;  /* 0x0025900001167983 */ /* 0x000ee80000300a00 */
[----:B------:R-:W3:Y:S01]  /*5b000*/  LDL.LU.64 R20, [R1+0x2588] ;  /* 0x0025880001147983 */ /* 0x000ee20000300a00 */
[C---:B----4-:R-:W-:Y:S08]  /*5b010*/  HMMA.16816.F32.BF16 R24, R40.reuse, R50, R24 ;  /* 0x000000322818723c */ /* 0x050ff00000041818 */
[C---:B------:R-:W-:Y:S08]  /*5b020*/  HMMA.16816.F32.BF16 R28, R40.reuse, R46, R28 ;  /* 0x0000002e281c723c */ /* 0x040ff0000004181c */
[C---:B--2---:R-:W-:Y:S08]  /*5b030*/  HMMA.16816.F32.BF16 R4, R40.reuse, R10, R4 ;  /* 0x0000000a2804723c */ /* 0x044ff00000041804 */
[----:B---3--:R-:W-:-:S15]  /*5b040*/  HMMA.16816.F32.BF16 R20, R40, R54, R20 ;  /* 0x000000362814723c */ /* 0x008fde0000041814 */
[----:B------:R-:W-:-:S04]  /*5b050*/  NOP ;  /* 0x0000000000007918 */ /* 0x000fc80000000000 */
[----:B------:R-:W-:Y:S04]  /*5b060*/  STL.64 [R1+0x4e0], R20 ;  /* 0x0004e01401007387 */ /* 0x000fe80000100a00 */
[----:B------:R0:W-:Y:S04]  /*5b070*/  STL.64 [R1+0x4e8], R22 ;  /* 0x0004e81601007387 */ /* 0x0001e80000100a00 */
[----:B0-----:R-:W2:Y:S04]  /*5b080*/  LDL.LU.64 R22, [R1+0x2580] ;  /* 0x0025800001167983 */ /* 0x001ea80000300a00 */
[----:B------:R-:W3:Y:S01]  /*5b090*/  LDL.LU R52, [R1+0x480] ;  /* 0x0004800001347983 */ /* 0x000ee20000300800 */
[----:B------:R-:W-:-:S03]  /*5b0a0*/  MOV R21, R54 ;  /* 0x0000003600157202 */ /* 0x000fc60000000f00 */
[----:B------:R-:W3:Y:S01]  /*5b0b0*/  LDL.LU R53, [R1+0x484] ;  /* 0x0004840001357983 */ /* 0x000ee20000300800 */
[----:B------:R-:W-:-:S03]  /*5b0c0*/  IMAD.MOV.U32 R20, RZ, RZ, R55 ;  /* 0x000000ffff147224 */ /* 0x000fc600078e0037 */
[----:B------:R-:W3:Y:S04]  /*5b0d0*/  LDL.LU R54, [R1+0x488] ;  /* 0x0004880001367983 */ /* 0x000ee80000300800 */
[----:B------:R-:W3:Y:S04]  /*5b0e0*/  LDL.LU R55, [R1+0x48c] ;  /* 0x00048c0001377983 */ /* 0x000ee80000300800 */
[----:B------:R-:W-:Y:S04]  /*5b0f0*/  STL.64 [R1+0x4d0], R24 ;  /* 0x0004d01801007387 */ /* 0x000fe80000100a00 */
[----:B------:R0:W-:Y:S04]  /*5b100*/  STL.64 [R1+0x4d8], R26 ;  /* 0x0004d81a01007387 */ /* 0x0001e80000100a00 */
[----:B0-----:R-:W4:Y:S04]  /*5b110*/  LDL.LU R26, [R1+0x257c] ;  /* 0x00257c00011a7983 */ /* 0x001f280000300800 */
[----:B------:R-:W2:Y:S04]  /*5b120*/  LDL.LU R25, [R1+0x2578] ;  /* 0x0025780001197983 */ /* 0x000ea80000300800 */
[----:B------:R-:W2:Y:S01]  /*5b130*/  LDL.LU R48, [R1+0x470] ;  /* 0x0004700001307983 */ /* 0x000ea20000300800 */
[----:B------:R-:W-:-:S03]  /*5b140*/  IMAD.MOV.U32 R27, RZ, RZ, R50 ;  /* 0x000000ffff1b7224 */ /* 0x000fc600078e0032 */
[----:B------:R-:W2:Y:S01]  /*5b150*/  LDL.LU R49, [R1+0x474] ;  /* 0x0004740001317983 */ /* 0x000ea20000300800 */
[----:B------:R-:W-:-:S03]  /*5b160*/  IMAD.MOV.U32 R24, RZ, RZ, R51 ;  /* 0x000000ffff187224 */ /* 0x000fc600078e0033 */
[----:B------:R-:W2:Y:S04]  /*5b170*/  LDL.LU R50, [R1+0x478] ;  /* 0x0004780001327983 */ /* 0x000ea80000300800 */
[----:B------:R-:W2:Y:S04]  /*5b180*/  LDL.LU R51, [R1+0x47c] ;  /* 0x00047c0001337983 */ /* 0x000ea80000300800 */
[----:B------:R0:W-:Y:S04]  /*5b190*/  STL.64 [R1+0x4c0], R28 ;  /* 0x0004c01c01007387 */ /* 0x0001e80000100a00 */
[----:B------:R1:W-:Y:S01]  /*5b1a0*/  STL.64 [R1+0x4c8], R30 ;  /* 0x0004c81e01007387 */ /* 0x0003e20000100a00 */
[----:B0-----:R-:W-:-:S03]  /*5b1b0*/  IMAD.MOV.U32 R28, RZ, RZ, R46 ;  /* 0x000000ffff1c7224 */ /* 0x001fc600078e002e */
[----:B-1----:R-:W2:Y:S01]  /*5b1c0*/  LDL.LU.64 R30, [R1+0x2570] ;  /* 0x00257000011e7983 */ /* 0x002ea20000300a00 */
[----:B------:R-:W-:-:S03]  /*5b1d0*/  IMAD.MOV.U32 R29, RZ, RZ, R47 ;  /* 0x000000ffff1d7224 */ /* 0x000fc600078e002f */
[----:B------:R-:W2:Y:S04]  /*5b1e0*/  LDL.LU.64 R46, [R1+0x2568] ;  /* 0x00256800012e7983 */ /* 0x000ea80000300a00 */
[----:B------:R-:W2:Y:S04]  /*5b1f0*/  LDL.LU.64 R44, [R1+0x2560] ;  /* 0x00256000012c7983 */ /* 0x000ea80000300a00 */
[----:B------:R0:W-:Y:S04]  /*5b200*/  STL.64 [R1+0x4b0], R4 ;  /* 0x0004b00401007387 */ /* 0x0001e80000100a00 */
[----:B------:R-:W-:Y:S01]  /*5b210*/  STL.64 [R1+0x4b8], R6 ;  /* 0x0004b80601007387 */ /* 0x000fe20000100a00 */
[----:B0-----:R-:W-:-:S02]  /*5b220*/  IMAD.MOV.U32 R5, RZ, RZ, R10 ;  /* 0x000000ffff057224 */ /* 0x001fc400078e000a */
[----:B------:R-:W-:Y:S02]  /*5b230*/  IMAD.MOV.U32 R4, RZ, RZ, R11 ;  /* 0x000000ffff047224 */ /* 0x000fe400078e000b */
[----:B------:R-:W2:Y:S01]  /*5b240*/  LDL.LU.64 R10, [R1+0x2558] ;  /* 0x00255800010a7983 */ /* 0x000ea20000300a00 */
[C---:B------:R-:W-:Y:S08]  /*5b250*/  HMMA.16816.F32.BF16 R12, R40.reuse, R34, R12 ;  /* 0x00000022280c723c */ /* 0x040ff0000004180c */
[----:B------:R-:W-:Y:S01]  /*5b260*/  HMMA.16816.F32.BF16 R36, R40, R58, R36 ;  /* 0x0000003a2824723c */ /* 0x000fe20000041824 */
[----:B------:R-:W-:Y:S01]  /*5b270*/  MOV R9, R34 ;  /* 0x0000002200097202 */ /* 0x000fe20000000f00 */
[----:B------:R-:W-:-:S09]  /*5b280*/  IMAD.MOV.U32 R8, RZ, RZ, R35 ;  /* 0x000000ffff087224 */ /* 0x000fd200078e0023 */
[----:B------:R-:W-:Y:S04]  /*5b290*/  STL.64 [R1+0x4a0], R12 ;  /* 0x0004a00c01007387 */ /* 0x000fe80000100a00 */
[----:B------:R0:W-:Y:S04]  /*5b2a0*/  STL.64 [R1+0x4a8], R14 ;  /* 0x0004a80e01007387 */ /* 0x0001e80000100a00 */
[----:B0-----:R-:W3:Y:S04]  /*5b2b0*/  LDL.LU.64 R14, [R1+0x2550] ;  /* 0x00255000010e7983 */ /* 0x001ee80000300a00 */
[----:B------:R-:W3:Y:S04]  /*5b2c0*/  LDL.LU.64 R34, [R1+0x2548] ;  /* 0x0025480001227983 */ /* 0x000ee80000300a00 */
[----:B------:R-:W3:Y:S01]  /*5b2d0*/  LDL.LU.64 R32, [R1+0x2540] ;  /* 0x0025400001207983 */ /* 0x000ee20000300a00 */
[----:B------:R-:W-:-:S02]  /*5b2e0*/  IMAD.MOV.U32 R13, RZ, RZ, R58 ;  /* 0x000000ffff0d7224 */ /* 0x000fc400078e003a */
[----:B------:R-:W-:Y:S01]  /*5b2f0*/  IMAD.MOV.U32 R12, RZ, RZ, R59 ;  /* 0x000000ffff0c7224 */ /* 0x000fe200078e003b */
[----:B--2---:R-:W-:Y:S04]  /*5b300*/  STL.64 [R1+0x2480], R10 ;  /* 0x0024800a01007387 */ /* 0x004fe80000100a00 */
        /* <DEDUP_REMOVED lines=9> */
[----:B------:R-:W2:Y:S04]  /*5b3a0*/  LDL.LU.64 R58, [R1+0x2528] ;  /* 0x00252800013a7983 */ /* 0x000ea80000300a00 */
[----:B------:R-:W4:Y:S04]  /*5b3b0*/  LDL.LU.64 R56, [R1+0x2520] ;  /* 0x0025200001387983 */ /* 0x000f280000300a00 */
        /* <DEDUP_REMOVED lines=30> */
[C---:B------:R-:W-:Y:S08]  /*5b5a0*/  HMMA.16816.F32.BF16 R12, R40.reuse, R34, R12 ;  /* 0x00000022280c723c */ /* 0x040ff0000004180c */
[C---:B------:R-:W-:Y:S01]  /*5b5b0*/  HMMA.16816.F32.BF16 R8, R40.reuse, R30, R8 ;  /* 0x0000001e2808723c */ /* 0x040fe20000041808 */
[----:B--2---:R-:W-:Y:S04]  /*5b5c0*/  STL.64 [R1+0x2310], R50 ;  /* 0x0023103201007387 */ /* 0x004fe80000100a00 */
[----:B----4-:R0:W-:Y:S03]  /*5b5d0*/  STL.64 [R1+0x2308], R48 ;  /* 0x0023083001007387 */ /* 0x0101e60000100a00 */
[C---:B---3--:R-:W-:Y:S08]  /*5b5e0*/  HMMA.16816.F32.BF16 R52, R40.reuse, R50, R52 ;  /* 0x000000322834723c */ /* 0x048ff00000041834 */
[----:B0-----:R-:W-:Y:S01]  /*5b5f0*/  HMMA.16816.F32.BF16 R48, R40, R38, R56 ;  /* 0x000000262830723c */ /* 0x001fe20000041838 */
[----:B------:R-:W-:-:S02]  /*5b600*/  IMAD.MOV.U32 R58, RZ, RZ, R5 ;  /* 0x000000ffff3a7224 */ /* 0x000fc400078e0005 */
[----:B------:R-:W-:-:S08]  /*5b610*/  IMAD.MOV.U32 R59, RZ, RZ, R4 ;  /* 0x000000ffff3b7224 */ /* 0x000fd000078e0004 */
[----:B------:R-:W-:Y:S04]  /*5b620*/  STL.64 [R1+0x460], R52 ;  /* 0x0004603401007387 */ /* 0x000fe80000100a00 */
        /* <DEDUP_REMOVED lines=9> */
[----:B------:R0:W-:Y:S04]  /*5b6c0*/  STL.64 [R1+0x430], R8 ;  /* 0x0004300801007387 */ /* 0x0001e80000100a00 */
[----:B------:R1:W-:Y:S04]  /*5b6d0*/  STL.64 [R1+0x438], R10 ;  /* 0x0004380a01007387 */ /* 0x0003e80000100a00 */
[----:B0-----:R-:W2:Y:S04]  /*5b6e0*/  LDL.LU R8, [R1+0x420] ;  /* 0x0004200001087983 */ /* 0x001ea80000300800 */
[----:B------:R-:W2:Y:S04]  /*5b6f0*/  LDL.LU R9, [R1+0x424] ;  /* 0x0004240001097983 */ /* 0x000ea80000300800 */
[----:B-1----:R-:W2:Y:S04]  /*5b700*/  LDL.LU R10, [R1+0x428] ;  /* 0x00042800010a7983 */ /* 0x002ea80000300800 */
[----:B------:R-:W2:Y:S04]  /*5b710*/  LDL.LU R11, [R1+0x42c] ;  /* 0x00042c00010b7983 */ /* 0x000ea80000300800 */
[----:B------:R-:W3:Y:S04]  /*5b720*/  LDL.LU R4, [R1+0x410] ;  /* 0x0004100001047983 */ /* 0x000ee80000300800 */
[----:B------:R-:W3:Y:S04]  /*5b730*/  LDL.LU R5, [R1+0x414] ;  /* 0x0004140001057983 */ /* 0x000ee80000300800 */
[----:B------:R-:W3:Y:S04]  /*5b740*/  LDL.LU R6, [R1+0x418] ;  /* 0x0004180001067983 */ /* 0x000ee80000300800 */
[----:B------:R-:W3:Y:S04]  /*5b750*/  LDL.LU R7, [R1+0x41c] ;  /* 0x00041c0001077983 */ /* 0x000ee80000300800 */
[----:B------:R-:W-:Y:S04]  /*5b760*/  STL.64 [R1+0x2338], R58 ;  /* 0x0023383a01007387 */ /* 0x000fe80000100a00 */
[----:B------:R-:W4:Y:S04]  /*5b770*/  LDL.LU R52, [R1+0x220] ;  /* 0x0002200001347983 */ /* 0x000f280000300800 */
[----:B------:R-:W4:Y:S04]  /*5b780*/  LDL.LU R53, [R1+0x224] ;  /* 0x0002240001357983 */ /* 0x000f280000300800 */
[----:B------:R-:W2:Y:S04]  /*5b790*/  LDL.LU R54, [R1+0x228] ;  /* 0x0002280001367983 */ /* 0x000ea80000300800 */
[----:B------:R-:W2:Y:S01]  /*5b7a0*/  LDL.LU R55, [R1+0x22c] ;  /* 0x00022c0001377983 */ /* 0x000ea20000300800 */
[----:B------:R-:W-:-:S02]  /*5b7b0*/  IMAD.MOV.U32 R50, RZ, RZ, R28 ;  /* 0x000000ffff327224 */ /* 0x000fc400078e001c */
[----:B------:R-:W-:Y:S01]  /*5b7c0*/  IMAD.MOV.U32 R51, RZ, RZ, R29 ;  /* 0x000000ffff337224 */ /* 0x000fe200078e001d */
[----:B--2---:R-:W-:Y:S04]  /*5b7d0*/  STL.64 [R1+0x2348], R54 ;  /* 0x0023483601007387 */ /* 0x004fe80000100a00 */
[----:B----4-:R-:W-:Y:S04]  /*5b7e0*/  STL.64 [R1+0x2340], R52 ;  /* 0x0023403401007387 */ /* 0x010fe80000100a00 */
[----:B------:R-:W2:Y:S04]  /*5b7f0*/  LDL.LU R28, [R1+0x24f8] ;  /* 0x0024f800011c7983 */ /* 0x000ea80000300800 */
[----:B------:R-:W2:Y:S04]  /*5b800*/  LDL.LU R29, [R1+0x24f4] ;  /* 0x0024f400011d7983 */ /* 0x000ea80000300800 */
[----:B------:R-:W-:Y:S04]  /*5b810*/  STL.64 [R1+0x2350], R50 ;  /* 0x0023503201007387 */ /* 0x000fe80000100a00 */
[----:B------:R-:W4:Y:S04]  /*5b820*/  LDL.LU R36, [R1+0x230] ;  /* 0x0002300001247983 */ /* 0x000f280000300800 */
[----:B------:R-:W4:Y:S04]  /*5b830*/  LDL.LU R37, [R1+0x234] ;  /* 0x0002340001257983 */ /* 0x000f280000300800 */
[----:B------:R-:W2:Y:S04]  /*5b840*/  LDL.LU R38, [R1+0x238] ;  /* 0x0002380001267983 */ /* 0x000ea80000300800 */
[----:B------:R-:W2:Y:S01]  /*5b850*/  LDL.LU R39, [R1+0x23c] ;  /* 0x00023c0001277983 */ /* 0x000ea20000300800 */
[----:B------:R-:W-:Y:S01]  /*5b860*/  MOV R34, R27 ;  /* 0x0000001b00227202 */ /* 0x000fe20000000f00 */
[----:B------:R-:W-:-:S02]  /*5b870*/  IMAD.MOV.U32 R35, RZ, RZ, R24 ;  /* 0x000000ffff237224 */ /* 0x000fc400078e0018 */
[----:B--2---:R-:W-:Y:S04]  /*5b880*/  STL.64 [R1+0x2360], R38 ;  /* 0x0023602601007387 */ /* 0x004fe80000100a00 */
[----:B----4-:R-:W-:Y:S04]  /*5b890*/  STL.64 [R1+0x2358], R36 ;  /* 0x0023582401007387 */ /* 0x010fe80000100a00 */
[----:B------:R-:W2:Y:S04]  /*5b8a0*/  LDL.LU R27, [R1+0x24f0] ;  /* 0x0024f000011b7983 */ /* 0x000ea80000300800 */
[----:B------:R-:W4:Y:S04]  /*5b8b0*/  LDL.LU R24, [R1+0x24ec] ;  /* 0x0024ec0001187983 */ /* 0x000f280000300800 */
[----:B------:R-:W-:Y:S04]  /*5b8c0*/  STL.64 [R1+0x2368], R34 ;  /* 0x0023682201007387 */ /* 0x000fe80000100a00 */
[----:B------:R-:W-:Y:S04]  /*5b8d0*/  STL.64 [R1+0x22c0], R30 ;  /* 0x0022c01e01007387 */ /* 0x000fe80000100a00 */
[----:B------:R0:W-:Y:S04]  /*5b8e0*/  STL.64 [R1+0x22b8], R28 ;  /* 0x0022b81c01007387 */ /* 0x0001e80000100a00 */
[----:B0-----:R-:W4:Y:S04]  /*5b8f0*/  LDL.LU R28, [R1+0x240] ;  /* 0x00024000011c7983 */ /* 0x001f280000300800 */
[----:B------:R-:W4:Y:S04]  /*5b900*/  LDL.LU R29, [R1+0x244] ;  /* 0x00024400011d7983 */ /* 0x000f280000300800 */
[----:B------:R-:W4:Y:S04]  /*5b910*/  LDL.LU R30, [R1+0x248] ;  /* 0x00024800011e7983 */ /* 0x000f280000300800 */
[----:B------:R-:W4:Y:S01]  /*5b920*/  LDL.LU R31, [R1+0x24c] ;  /* 0x00024c00011f7983 */ /* 0x000f220000300800 */
[C---:B---3--:R-:W-:Y:S08]  /*5b930*/  HMMA.16816.F32.BF16 R4, R40.reuse, R22, R4 ;  /* 0x000000162804723c */ /* 0x048ff00000041804 */
[----:B--2---:R-:W-:Y:S01]  /*5b940*/  HMMA.16816.F32.BF16 R8, R40, R26, R8 ;  /* 0x0000001a2808723c */ /* 0x004fe20000041808 */
[----:B----4-:R-:W-:Y:S04]  /*5b950*/  STL.64 [R1+0x2378], R30 ;  /* 0x0023781e01007387 */ /* 0x010fe80000100a00 */
[----:B------:R-:W-:Y:S04]  /*5b960*/  STL.64 [R1+0x2370], R28 ;  /* 0x0023701c01007387 */ /* 0x000fe80000100a00 */
[----:B------:R0:W-:Y:S04]  /*5b970*/  STL.64 [R1+0x22b0], R26 ;  /* 0x0022b01a01007387 */ /* 0x0001e80000100a00 */
[----:B------:R-:W-:Y:S06]  /*5b980*/  STL [R1+0x22a8], R24 ;  /* 0x0022a81801007387 */ /* 0x000fec0000100800 */
[----:B------:R-:W-:Y:S04]  /*5b990*/  STL.64 [R1+0x420], R8 ;  /* 0x0004200801007387 */ /* 0x000fe80000100a00 */
[----:B------:R-:W-:Y:S01]  /*5b9a0*/  STL.64 [R1+0x428], R10 ;  /* 0x0004280a01007387 */ /* 0x000fe20000100a00 */
[----:B0-----:R-:W-:-:S02]  /*5b9b0*/  IMAD.MOV.U32 R26, RZ, RZ, R21 ;  /* 0x000000ffff1a7224 */ /* 0x001fc400078e0015 */
[----:B------:R-:W-:Y:S01]  /*5b9c0*/  IMAD.MOV.U32 R27, RZ, RZ, R20 ;  /* 0x000000ffff1b7224 */ /* 0x000fe200078e0014 */
[----:B------:R-:W2:Y:S04]  /*5b9d0*/  LDL.LU R21, [R1+0x24e8] ;  /* 0x0024e80001157983 */ /* 0x000ea80000300800 */
[----:B------:R-:W3:Y:S04]  /*5b9e0*/  LDL.LU R20, [R1+0x24e4] ;  /* 0x0024e40001147983 */ /* 0x000ee80000300800 */
[----:B------:R-:W-:Y:S04]  /*5b9f0*/  STL.64 [R1+0x2380], R26 ;  /* 0x0023801a01007387 */ /* 0x000fe80000100a00 */
[----:B------:R-:W4:Y:S04]  /*5ba00*/  LDL.LU R56, [R1+0x270] ;  /* 0x0002700001387983 */ /* 0x000f280000300800 */
[----:B------:R-:W-:Y:S04]  /*5ba10*/  STL.64 [R1+0x410], R4 ;  /* 0x0004100401007387 */ /* 0x000fe80000100a00 */
[----:B------:R-:W-:Y:S04]  /*5ba20*/  STL.64 [R1+0x418], R6 ;  /* 0x0004180601007387 */ /* 0x000fe80000100a00 */
[----:B------:R-:W4:Y:S04]  /*5ba30*/  LDL.LU R57, [R1+0x274] ;  /* 0x0002740001397983 */ /* 0x000f280000300800 */
[----:B------:R-:W2:Y:S04]  /*5ba40*/  LDL.LU R58, [R1+0x278] ;  /* 0x00027800013a7983 */ /* 0x000ea80000300800 */
[----:B------:R-:W2:Y:S01]  /*5ba50*/  LDL.LU R59, [R1+0x27c] ;  /* 0x00027c00013b7983 */ /* 0x000ea20000300800 */
[----:B------:R-:W-:-:S02]  /*5ba60*/  IMAD.MOV.U32 R54, RZ, RZ, R3 ;  /* 0x000000ffff367224 */ /* 0x000fc400078e0003 */
[----:B------:R-:W-:Y:S01]  /*5ba70*/  IMAD.MOV.U32 R55, RZ, RZ, R2 ;  /* 0x000000ffff377224 */ /* 0x000fe200078e0002 */
[----:B--2---:R0:W-:Y:S04]  /*5ba80*/  STL.64 [R1+0x2390], R58 ;  /* 0x0023903a01007387 */ /* 0x0041e80000100a00 */
[----:B----4-:R-:W-:Y:S04]  /*5ba90*/  STL.64 [R1+0x2388], R56 ;  /* 0x0023883801007387 */ /* 0x010fe80000100a00 */
[----:B------:R-:W2:Y:S04]  /*5baa0*/  LDL.LU R3, [R1+0x24e0] ;  /* 0x0024e00001037983 */ /* 0x000ea80000300800 */
[----:B------:R-:W4:Y:S04]  /*5bab0*/  LDL.LU R2, [R1+0x24dc] ;  /* 0x0024dc0001027983 */ /* 0x000f280000300800 */
[----:B------:R1:W-:Y:S04]  /*5bac0*/  STL.64 [R1+0x2398], R54 ;  /* 0x0023983601007387 */ /* 0x0003e80000100a00 */
[----:B------:R-:W2:Y:S04]  /*5bad0*/  LDL.LU R48, [R1+0x280] ;  /* 0x0002800001307983 */ /* 0x000ea80000300800 */
[----:B------:R-:W2:Y:S04]  /*5bae0*/  LDL.LU R49, [R1+0x284] ;  /* 0x0002840001317983 */ /* 0x000ea80000300800 */
[----:B------:R-:W2:Y:S04]  /*5baf0*/  LDL.LU R50, [R1+0x288] ;  /* 0x0002880001327983 */ /* 0x000ea80000300800 */
[----:B------:R-:W2:Y:S01]  /*5bb00*/  LDL.LU R51, [R1+0x28c] ;  /* 0x00028c0001337983 */ /* 0x000ea20000300800 */
[----:B------:R-:W-:-:S02]  /*5bb10*/  IMAD.MOV.U32 R38, RZ, RZ, R61 ;  /* 0x000000ffff267224 */ /* 0x000fc400078e003d */
[----:B------:R-:W-:Y:S01]  /*5bb20*/  IMAD.MOV.U32 R39, RZ, RZ, R0 ;  /* 0x000000ffff277224 */ /* 0x000fe200078e0000 */
[----:B--2---:R2:W-:Y:S04]  /*5bb30*/  STL.64 [R1+0x23a8], R50 ;  /* 0x0023a83201007387 */ /* 0x0045e80000100a00 */
        /* <DEDUP_REMOVED lines=8> */
[----:B------:R-:W-:Y:S01]  /*5bbc0*/  MOV R30, R46 ;  /* 0x0000002e001e7202 */ /* 0x000fe20000000f00 */
[----:B------:R-:W-:-:S02]  /*5bbd0*/  IMAD.MOV.U32 R31, RZ, RZ, R47 ;  /* 0x000000ffff1f7224 */ /* 0x000fc400078e002f */
[----:B0-----:R-:W-:Y:S02]  /*5bbe0*/  IMAD.MOV.U32 R58, RZ, RZ, R44 ;  /* 0x000000ffff3a7224 */ /* 0x001fe400078e002c */
        /* <DEDUP_REMOVED lines=8> */
[----:B------:R3:W-:Y:S04]  /*5bc70*/  STL.64 [R1+0x23d0], R58 ;  /* 0x0023d03a01007387 */ /* 0x0007e80000100a00 */
[----:B------:R-:W2:Y:S04]  /*5bc80*/  LDL.LU R52, [R1+0x2b0] ;  /* 0x0002b00001347983 */ /* 0x000ea80000300800 */
[----:B------:R-:W2:Y:S04]  /*5bc90*/  LDL.LU R53, [R1+0x2b4] ;  /* 0x0002b40001357983 */ /* 0x000ea80000300800 */
[----:B-1----:R-:W2:Y:S04]  /*5bca0*/  LDL.LU R54, [R1+0x2b8] ;  /* 0x0002b80001367983 */ /* 0x002ea80000300800 */
[----:B------:R-:W2:Y:S01]  /*5bcb0*/  LDL.LU R55, [R1+0x2bc] ;  /* 0x0002bc0001377983 */ /* 0x000ea20000300800 */
[----:B------:R-:W-:-:S02]  /*5bcc0*/  IMAD.MOV.U32 R50, RZ, RZ, R25 ;  /* 0x000000ffff327224 */ /* 0x000fc400078e0019 */
        /* <DEDUP_REMOVED lines=23> */
[----:B----4-:R-:W-:Y:S02]  /*5be40*/  IMAD.MOV.U32 R50, RZ, RZ, R2 ;  /* 0x000000ffff327224 */ /* 0x010fe400078e0002 */
[----:B------:R-:W-:Y:S01]  /*5be50*/  IMAD.MOV.U32 R51, RZ, RZ, R3 ;  /* 0x000000ffff337224 */ /* 0x000fe200078e0003 */
[----:B--2---:R-:W-:Y:S04]  /*5be60*/  STL.64 [R1+0x2410], R30 ;  /* 0x0024101e01007387 */ /* 0x004fe80000100a00 */
[----:B------:R2:W-:Y:S04]  /*5be70*/  STL.64 [R1+0x2408], R28 ;  /* 0x0024081c01007387 */ /* 0x0005e80000100a00 */
[----:B------:R-:W3:Y:S04]  /*5be80*/  LDL.LU R20, [R1+0x24b0] ;  /* 0x0024b00001147983 */ /* 0x000ee80000300800 */
[----:B------:R-:W3:Y:S04]  /*5be90*/  LDL.LU R21, [R1+0x24ac] ;  /* 0x0024ac0001157983 */ /* 0x000ee80000300800 */
[----:B------:R4:W-:Y:S04]  /*5bea0*/  STL.64 [R1+0x2418], R58 ;  /* 0x0024183a01007387 */ /* 0x0009e80000100a00 */
[----:B------:R-:W2:Y:S04]  /*5beb0*/  LDL.LU R2, [R1+0x24a8] ;  /* 0x0024a80001027983 */ /* 0x000ea80000300800 */
        /* <DEDUP_REMOVED lines=15> */
[----:B------:R-:W2:Y:S04]  /*5bfb0*/  LDL.LU R30, [R1+0x308] ;  /* 0x00030800011e7983 */ /* 0x000ea80000300800 */
[----:B------:R-:W2:Y:S01]  /*5bfc0*/  LDL.LU R31, [R1+0x30c] ;  /* 0x00030c00011f7983 */ /* 0x000ea20000300800 */
[----:B----4-:R-:W-:-:S02]  /*5bfd0*/  IMAD.MOV.U32 R58, RZ, RZ, R47 ;  /* 0x000000ffff3a7224 */ /* 0x010fc400078e002f */
[----:B------:R-:W-:Y:S01]  /*5bfe0*/  IMAD.MOV.U32 R59, RZ, RZ, R46 ;  /* 0x000000ffff3b7224 */ /* 0x000fe200078e002e */
[----:B--2---:R1:W-:Y:S04]  /*5bff0*/  STL.64 [R1+0x2448], R30 ;  /* 0x0024481e01007387 */ /* 0x0043e80000100a00 */
[----:B------:R-:W-:Y:S04]  /*5c000*/  STL.64 [R1+0x2440], R28 ;  /* 0x0024401c01007387 */ /* 0x000fe80000100a00 */
[----:B------:R2:W-:Y:S04]  /*5c010*/  STL.64 [R1+0x2450], R58 ;  /* 0x0024503a01007387 */ /* 0x0005e80000100a00 */
        /* <DEDUP_REMOVED lines=15> */
[----:B0-----:R-:W-:-:S03]  /*5c110*/  IMAD.MOV.U32 R39, RZ, RZ, R44 ;  /* 0x000000ffff277224 */ /* 0x001fc600078e002c */
[----:B------:R-:W4:Y:S01]  /*5c120*/  LDL.LU R11, [R1+0x3fc] ;  /* 0x0003fc00010b7983 */ /* 0x000f220000300800 */
[----:B------:R-:W-:-:S03]  /*5c130*/  MOV R38, R45 ;  /* 0x0000002d00267202 */ /* 0x000fc60000000f00 */
[----:B------:R-:W4:Y:S04]  /*5c140*/  LDL.LU R44, [R1+0x340] ;  /* 0x00034000012c7983 */ /* 0x000f280000300800 */
[----:B------:R-:W4:Y:S04]  /*5c150*/  LDL.LU R45, [R1+0x344] ;  /* 0x00034400012d7983 */ /* 0x000f280000300800 */
[----:B------:R-:W4:Y:S04]  /*5c160*/  LDL.LU R46, [R1+0x348] ;  /* 0x00034800012e7983 */ /* 0x000f280000300800 */
[----:B------:R-:W4:Y:S01]  /*5c170*/  LDL.LU R47, [R1+0x34c] ;  /* 0x00034c00012f7983 */ /* 0x000f220000300800 */
[----:B-1----:R-:W-:-:S03]  /*5c180*/  IMAD.MOV.U32 R30, RZ, RZ, R60 ;  /* 0x000000ffff1e7224 */ /* 0x002fc600078e003c */
[----:B------:R-:W4:Y:S04]  /*5c190*/  LDL.LU R60, [R1+0x2498] ;  /* 0x00249800013c7983 */ /* 0x000f280000300800 */
[----:B------:R-:W4:Y:S04]  /*5c1a0*/  LDL.LU R56, [R1+0x330] ;  /* 0x0003300001387983 */ /* 0x000f280000300800 */
[----:B------:R-:W4:Y:S04]  /*5c1b0*/  LDL.LU R57, [R1+0x334] ;  /* 0x0003340001397983 */ /* 0x000f280000300800 */
[----:B--2---:R-:W2:Y:S04]  /*5c1c0*/  LDL.LU R58, [R1+0x338] ;  /* 0x00033800013a7983 */ /* 0x004ea80000300800 */
        /* <DEDUP_REMOVED lines=10> */
[----:B------:R-:W2:Y:S04]  /*5c270*/  LDL.LU R24, [R1+0x2a0] ;  /* 0x0002a00001187983 */ /* 0x000ea80000300800 */
[----:B------:R-:W2:Y:S04]  /*5c280*/  LDL.LU R25, [R1+0x2a4] ;  /* 0x0002a40001197983 */ /* 0x000ea80000300800 */
[----:B------:R-:W2:Y:S04]  /*5c290*/  LDL.LU R26, [R1+0x2a8] ;  /* 0x0002a800011a7983 */ /* 0x000ea80000300800 */
[----:B------:R-:W2:Y:S04]  /*5c2a0*/  LDL.LU R27, [R1+0x2ac] ;  /* 0x0002ac00011b7983 */ /* 0x000ea80000300800 */
[----:B------:R-:W-:Y:S04]  /*5c2b0*/  STL.64 [R1+0x22a0], R22 ;  /* 0x0022a01601007387 */ /* 0x000fe80000100a00 */
[----:B---3--:R0:W-:Y:S04]  /*5c2c0*/  STL.64 [R1+0x2298], R20 ;  /* 0x0022981401007387 */ /* 0x0081e80000100a00 */
[----:B0-----:R-:W3:Y:S04]  /*5c2d0*/  LDL.LU R20, [R1+0x250] ;  /* 0x0002500001147983 */ /* 0x001ee80000300800 */
[----:B------:R-:W3:Y:S04]  /*5c2e0*/  LDL.LU R21, [R1+0x254] ;  /* 0x0002540001157983 */ /* 0x000ee80000300800 */
[----:B------:R-:W3:Y:S04]  /*5c2f0*/  LDL.LU R22, [R1+0x258] ;  /* 0x0002580001167983 */ /* 0x000ee80000300800 */
[----:B------:R-:W3:Y:S01]  /*5c300*/  LDL.LU R23, [R1+0x25c] ;  /* 0x00025c0001177983 */ /* 0x000ee20000300800 */
        /* <DEDUP_REMOVED lines=12> */
[----:B------:R-:W2:Y:S01]  /*5c3d0*/  LDL.LU.64 R8, [R1+0x2478] ;  /* 0x0024780001087983 */ /* 0x000ea20000300a00 */
[----:B----4-:R-:W-:-:S15]  /*5c3e0*/  HMMA.16816.F32.BF16 R4, R40, R10, R4 ;  /* 0x0000000a2804723c */ /* 0x010fde0000041804 */
[----:B------:R-:W-:-:S04]  /*5c3f0*/  NOP ;  /* 0x0000000000007918 */ /* 0x000fc80000000000 */
[----:B------:R-:W-:Y:S04]  /*5c400*/  STL.64 [R1+0x3e0], R4 ;  /* 0x0003e00401007387 */ /* 0x000fe80000100a00 */
[----:B------:R0:W-:Y:S04]  /*5c410*/  STL.64 [R1+0x3e8], R6 ;  /* 0x0003e80601007387 */ /* 0x0001e80000100a00 */
[----:B0-----:R-:W4:Y:S04]  /*5c420*/  LDL.LU.64 R6, [R1+0x2470] ;  /* 0x0024700001067983 */ /* 0x001f280000300a00 */
[----:B------:R-:W2:Y:S04]  /*5c430*/  LDL.LU.64 R4, [R1+0x2468] ;  /* 0x0024680001047983 */ /* 0x000ea80000300a00 */
[----:B------:R-:W-:Y:S01]  /*5c440*/  STL.64 [R1+0x2328], R10 ;  /* 0x0023280a01007387 */ /* 0x000fe20000100a00 */
[----:B----4-:R-:W-:Y:S03]  /*5c450*/  HMMA.16816.F32.BF16 R40, R40, R6, R44 ;  /* 0x000000062828723c */ /* 0x010fe6000004182c */
[----:B------:R-:W2:Y:S04]  /*5c460*/  LDL.LU.64 R46, [R1+0x2460] ;  /* 0x00246000012e7983 */ /* 0x000ea80000300a00 */
[----:B------:R-:W2:-:S12]  /*5c470*/  LDL.LU.64 R44, [R1+0x2458] ;  /* 0x00245800012c7983 */ /* 0x000e980000300a00 */
[----:B------:R0:W-:Y:S04]  /*5c480*/  STL.64 [R1+0x340], R40 ;  /* 0x0003402801007387 */ /* 0x0001e80000100a00 */
[----:B------:R1:W-:Y:S04]  /*5c490*/  STL.64 [R1+0x348], R42 ;  /* 0x0003482a01007387 */ /* 0x0003e80000100a00 */
[----:B0-----:R-:W4:Y:S04]  /*5c4a0*/  LDL.LU R40, [R1+0x260] ;  /* 0x0002600001287983 */ /* 0x001f280000300800 */
[----:B------:R-:W4:Y:S04]  /*5c4b0*/  LDL.LU R41, [R1+0x264] ;  /* 0x0002640001297983 */ /* 0x000f280000300800 */
[----:B-1----:R-:W4:Y:S04]  /*5c4c0*/  LDL.LU R42, [R1+0x268] ;  /* 0x00026800012a7983 */ /* 0x002f280000300800 */
[----:B------:R-:W4:Y:S04]  /*5c4d0*/  LDL.LU R43, [R1+0x26c] ;  /* 0x00026c00012b7983 */ /* 0x000f280000300800 */
[----:B------:R-:W-:Y:S01]  /*5c4e0*/  STL.64 [R1+0x2270], R6 ;  /* 0x0022700601007387 */ /* 0x000fe20000100a00 */
[C---:B--2---:R-:W-:Y:S03]  /*5c4f0*/  HMMA.16816.F32.BF16 R28, R44.reuse, R30, R56 ;  /* 0x0000001e2c1c723c */ /* 0x044fe60000041838 */
[----:B------:R-:W2:Y:S05]  /*5c500*/  LDL.LU.64 R58, [R1+0x2450] ;  /* 0x00245000013a7983 */ /* 0x000eaa0000300a00 */
[C---:B------:R-:W-:Y:S11]  /*5c510*/  HMMA.16816.F32.BF16 R36, R44.reuse, R38, R32 ;  /* 0x000000262c24723c */ /* 0x040ff60000041820 */
[----:B------:R-:W-:Y:S04]  /*5c520*/  STL.64 [R1+0x330], R28 ;  /* 0x0003301c01007387 */ /* 0x000fe80000100a00 */
[----:B------:R0:W-:Y:S04]  /*5c530*/  STL.64 [R1+0x338], R30 ;  /* 0x0003381e01007387 */ /* 0x0001e80000100a00 */
[----:B0-----:R-:W3:Y:S04]  /*5c540*/  LDL.LU.64 R30, [R1+0x2448] ;  /* 0x00244800011e7983 */ /* 0x001ee80000300a00 */
[----:B------:R-:W3:Y:S04]  /*5c550*/  LDL.LU.64 R28, [R1+0x2440] ;  /* 0x00244000011c7983 */ /* 0x000ee80000300a00 */
[----:B------:R-:W3:Y:S04]  /*5c560*/  LDL.LU.64 R34, [R1+0x2438] ;  /* 0x0024380001227983 */ /* 0x000ee80000300a00 */
[----:B------:R-:W-:Y:S04]  /*5c570*/  STL.64 [R1+0x320], R36 ;  /* 0x0003202401007387 */ /* 0x000fe80000100a00 */
[----:B------:R0:W-:Y:S04]  /*5c580*/  STL.64 [R1+0x328], R38 ;  /* 0x0003282601007387 */ /* 0x0001e80000100a00 */
[----:B0-----:R-:W4:Y:S04]  /*5c590*/  LDL.LU.64 R38, [R1+0x2430] ;  /* 0x0024300001267983 */ /* 0x001f280000300a00 */
[----:B------:R-:W4:Y:S01]  /*5c5a0*/  LDL.LU.64 R36, [R1+0x2428] ;  /* 0x0024280001247983 */ /* 0x000f220000300a00 */
[----:B--2---:R-:W-:Y:S03]  /*5c5b0*/  HMMA.16816.F32.BF16 R56, R44, R58, R48 ;  /* 0x0000003a2c38723c */ /* 0x004fe60000041830 */
[----:B------:R-:W4:-:S15]  /*5c5c0*/  LDL.LU.64 R50, [R1+0x2420] ;  /* 0x0024200001327983 */ /* 0x000f1e0000300a00 */
[----:B------:R-:W-:Y:S01]  /*5c5d0*/  NOP ;  /* 0x0000000000007918 */ /* 0x000fe20000000000 */
[----:B------:R-:W-:Y:S04]  /*5c5e0*/  STL.64 [R1+0x310], R56 ;  /* 0x0003103801007387 */ /* 0x000fe80000100a00 */
[----:B------:R0:W-:Y:S04]  /*5c5f0*/  STL.64 [R1+0x318], R58 ;  /* 0x0003183a01007387 */ /* 0x0001e80000100a00 */
[----:B0-----:R-:W2:Y:S01]  /*5c600*/  LDL.LU.64 R58, [R1+0x2418] ;  /* 0x00241800013a7983 */ /* 0x001ea20000300a00 */
        /* <DEDUP_REMOVED lines=10> */
[----:B------:R0:W-:Y:S01]  /*5c6b0*/  STL.64 [R1+0x2f8], R50 ;  /* 0x0002f83201007387 */ /* 0x0001e20000100a00 */
[C---:B--2---:R-:W-:Y:S03]  /*5c6c0*/  HMMA.16816.F32.BF16 R56, R44.reuse, R58, R52 ;  /* 0x0000003a2c38723c */ /* 0x044fe60000041834 */
[----:B0-----:R-:W4:Y:S04]  /*5c6d0*/  LDL.LU.64 R50, [R1+0x23e8] ;  /* 0x0023e80001327983 */ /* 0x001f280000300a00 */
[----:B------:R-:W2:Y:S04]  /*5c6e0*/  LDL.LU.64 R54, [R1+0x23e0] ;  /* 0x0023e00001367983 */ /* 0x000ea80000300a00 */
[----:B------:R-:W2:Y:S08]  /*5c6f0*/  LDL.LU.64 R52, [R1+0x23d8] ;  /* 0x0023d80001347983 */ /* 0x000eb00000300a00 */
[----:B------:R-:W-:Y:S04]  /*5c700*/  STL.64 [R1+0x2e0], R56 ;  /* 0x0002e03801007387 */ /* 0x000fe80000100a00 */
[----:B------:R0:W-:Y:S04]  /*5c710*/  STL.64 [R1+0x2e8], R58 ;  /* 0x0002e83a01007387 */ /* 0x0001e80000100a00 */
[----:B0-----:R-:W2:Y:S01]  /*5c720*/  LDL.LU.64 R58, [R1+0x23d0] ;  /* 0x0023d000013a7983 */ /* 0x001ea20000300a00 */
[----:B---3--:R-:W-:Y:S03]  /*5c730*/  HMMA.16816.F32.BF16 R32, R44, R34, R28 ;  /* 0x000000222c20723c */ /* 0x008fe6000004181c */
[----:B------:R-:W3:-:S15]  /*5c740*/  LDL.LU.64 R30, [R1+0x23c8] ;  /* 0x0023c800011e7983 */ /* 0x000ede0000300a00 */
[----:B------:R-:W-:Y:S01]  /*5c750*/  NOP ;  /* 0x0000000000007918 */ /* 0x000fe20000000000 */
[----:B------:R-:W-:Y:S04]  /*5c760*/  STL.64 [R1+0x2d0], R32 ;  /* 0x0002d02001007387 */ /* 0x000fe80000100a00 */
[----:B------:R0:W-:Y:S04]  /*5c770*/  STL.64 [R1+0x2d8], R34 ;  /* 0x0002d82201007387 */ /* 0x0001e80000100a00 */
[----:B0-----:R-:W3:Y:S04]  /*5c780*/  LDL.LU.64 R34, [R1+0x23c0] ;  /* 0x0023c00001227983 */ /* 0x001ee80000300a00 */
[----:B------:R-:W3:Y:S01]  /*5c790*/  LDL.LU.64 R32, [R1+0x23b8] ;  /* 0x0023b80001207983 */ /* 0x000ee20000300a00 */
[----:B----4-:R-:W-:Y:S03]  /*5c7a0*/  HMMA.16816.F32.BF16 R48, R44, R50, R36 ;  /* 0x000000322c30723c */ /* 0x010fe60000041824 */
[----:B------:R-:W4:-:S15]  /*5c7b0*/  LDL.LU.64 R38, [R1+0x23b0] ;  /* 0x0023b00001267983 */ /* 0x000f1e0000300a00 */
[----:B------:R-:W-:Y:S01]  /*5c7c0*/  NOP ;  /* 0x0000000000007918 */ /* 0x000fe20000000000 */
[----:B------:R-:W-:Y:S04]  /*5c7d0*/  STL.64 [R1+0x2c0], R48 ;  /* 0x0002c03001007387 */ /* 0x000fe80000100a00 */
[----:B------:R0:W-:Y:S01]  /*5c7e0*/  STL.64 [R1+0x2c8], R50 ;  /* 0x0002c83201007387 */ /* 0x0001e20000100a00 */
[C---:B--2---:R-:W-:Y:S03]  /*5c7f0*/  HMMA.16816.F32.BF16 R56, R44.reuse, R58, R52 ;  /* 0x0000003a2c38723c */ /* 0x044fe60000041834 */
[----:B0-----:R-:W2:Y:S04]  /*5c800*/  LDL.LU.64 R50, [R1+0x23a8] ;  /* 0x0023a80001327983 */ /* 0x001ea80000300a00 */
[----:B------:R-:W2:Y:S04]  /*5c810*/  LDL.LU.64 R48, [R1+0x23a0] ;  /* 0x0023a00001307983 */ /* 0x000ea80000300a00 */
[----:B------:R-:W2:Y:S08]  /*5c820*/  LDL.LU.64 R54, [R1+0x2398] ;  /* 0x0023980001367983 */ /* 0x000eb00000300a00 */
[----:B------:R-:W-:Y:S04]  /*5c830*/  STL.64 [R1+0x2b0], R56 ;  /* 0x0002b03801007387 */ /* 0x000fe80000100a00 */
[----:B------:R0:W-:Y:S04]  /*5c840*/  STL.64 [R1+0x2b8], R58 ;  /* 0x0002b83a01007387 */ /* 0x0001e80000100a00 */
[----:B0-----:R-:W2:Y:S04]  /*5c850*/  LDL.LU.64 R58, [R1+0x2390] ;  /* 0x00239000013a7983 */ /* 0x001ea80000300a00 */
[----:B------:R-:W2:Y:S01]  /*5c860*/  LDL.LU.64 R56, [R1+0x2388] ;  /* 0x0023880001387983 */ /* 0x000ea20000300a00 */
[----:B---3--:R-:W-:Y:S03]  /*5c870*/  HMMA.16816.F32.BF16 R28, R44, R30, R24 ;  /* 0x0000001e2c1c723c */ /* 0x008fe60000041818 */
[----:B------:R-:W3:Y:S01]  /*5c880*/  LDL.LU.64 R26, [R1+0x2380] ;  /* 0x00238000011a7983 */ /* 0x000ee20000300a00 */
[----:B------:R-:W-:-:S02]  /*5c890*/  IMAD.MOV.U32 R6, RZ, RZ, R5 ;  /* 0x000000ffff067224 */ /* 0x000fc400078e0005 */
[----:B------:R-:W-:-:S13]  /*5c8a0*/  IMAD.MOV.U32 R7, RZ, RZ, R4 ;  /* 0x000000ffff077224 */ /* 0x000fda00078e0004 */
[----:B------:R-:W-:Y:S04]  /*5c8b0*/  STL.64 [R1+0x2a0], R28 ;  /* 0x0002a01c01007387 */ /* 0x000fe80000100a00 */
[----:B------:R0:W-:Y:S04]  /*5c8c0*/  STL.64 [R1+0x2a8], R30 ;  /* 0x0002a81e01007387 */ /* 0x0001e80000100a00 */
[----:B0-----:R-:W3:Y:S04]  /*5c8d0*/  LDL.LU.64 R30, [R1+0x2378] ;  /* 0x00237800011e7983 */ /* 0x001ee80000300a00 */
[----:B------:R-:W3:Y:S01]  /*5c8e0*/  LDL.LU.64 R28, [R1+0x2370] ;  /* 0x00237000011c7983 */ /* 0x000ee20000300a00 */
[----:B----4-:R-:W-:Y:S03]  /*5c8f0*/  HMMA.16816.F32.BF16 R36, R44, R38, R32 ;  /* 0x000000262c24723c */ /* 0x010fe60000041820 */
[----:B------:R-:W4:-:S15]  /*5c900*/  LDL.LU.64 R34, [R1+0x2368] ;  /* 0x0023680001227983 */ /* 0x000f1e0000300a00 */
[----:B------:R-:W-:Y:S01]  /*5c910*/  NOP ;  /* 0x0000000000007918 */ /* 0x000fe20000000000 */
[----:B------:R-:W-:Y:S01]  /*5c920*/  STL.64 [R1+0x290], R36 ;  /* 0x0002902401007387 */ /* 0x000fe20000100a00 */
[C---:B--2---:R-:W-:Y:S03]  /*5c930*/  HMMA.16816.F32.BF16 R52, R44.reuse, R54, R48 ;  /* 0x000000362c34723c */ /* 0x044fe60000041830 */
[----:B------:R0:W-:Y:S04]  /*5c940*/  STL.64 [R1+0x298], R38 ;  /* 0x0002982601007387 */ /* 0x0001e80000100a00 */
[----:B0-----:R-:W2:Y:S04]  /*5c950*/  LDL.LU.64 R38, [R1+0x2360] ;  /* 0x0023600001267983 */ /* 0x001ea80000300a00 */
[----:B------:R-:W2:Y:S04]  /*5c960*/  LDL.LU.64 R36, [R1+0x2358] ;  /* 0x0023580001247983 */ /* 0x000ea80000300a00 */
[----:B------:R-:W2:Y:S04]  /*5c970*/  LDL.LU.64 R50, [R1+0x2350] ;  /* 0x0023500001327983 */ /* 0x000ea80000300a00 */
[----:B------:R-:W-:Y:S04]  /*5c980*/  STL.64 [R1+0x280], R52 ;  /* 0x0002803401007387 */ /* 0x000fe80000100a00 */
[----:B------:R0:W-:Y:S01]  /*5c990*/  STL.64 [R1+0x288], R54 ;  /* 0x0002883601007387 */ /* 0x0001e20000100a00 */
[----:B------:R-:W-:Y:S03]  /*5c9a0*/  HMMA.16816.F32.BF16 R4, R44, R6, R56 ;  /* 0x000000062c04723c */ /* 0x000fe60000041838 */
[----:B0-----:R-:W2:Y:S04]  /*5c9b0*/  LDL.LU.64 R54, [R1+0x2348] ;  /* 0x0023480001367983 */ /* 0x001ea80000300a00 */
[----:B------:R-:W2:Y:S04]  /*5c9c0*/  LDL.LU.64 R52, [R1+0x2340] ;  /* 0x0023400001347983 */ /* 0x000ea80000300a00 */
[----:B------:R-:W2:Y:S01]  /*5c9d0*/  LDL.LU.64 R58, [R1+0x2338] ;  /* 0x00233800013a7983 */ /* 0x000ea20000300a00 */
[----:B------:R-:W-:-:S02]  /*5c9e0*/  IMAD.MOV.U32 R18, RZ, RZ, R17 ;  /* 0x000000ffff127224 */ /* 0x000fc400078e0011 */
[----:B------:R-:W-:-:S07]  /*5c9f0*/  IMAD.MOV.U32 R19, RZ, RZ, R16 ;  /* 0x000000ffff137224 */ /* 0x000fce00078e0010 */
[C---:B------:R-:W-:Y:S08]  /*5ca00*/  HMMA.16816.F32.BF16 R40, R44.reuse, R18, R40 ;  /* 0x000000122c28723c */ /* 0x040ff00000041828 */
[C---:B---3--:R-:W-:Y:S01]  /*5ca10*/  HMMA.16816.F32.BF16 R16, R44.reuse, R26, R20 ;  /* 0x0000001a2c10723c */ /* 0x048fe20000041814 */
[----:B------:R-:W-:Y:S04]  /*5ca20*/  STL.64 [R1+0x270], R4 ;  /* 0x0002700401007387 */ /* 0x000fe80000100a00 */
[----:B------:R4:W-:Y:S06]  /*5ca30*/  STL.64 [R1+0x278], R6 ;  /* 0x0002780601007387 */ /* 0x0009ec0000100a00 */
[----:B------:R-:W-:Y:S04]  /*5ca40*/  STL.64 [R1+0x260], R40 ;  /* 0x0002602801007387 */ /* 0x000fe80000100a00 */
[----:B------:R-:W-:Y:S04]  /*5ca50*/  STL.64 [R1+0x268], R42 ;  /* 0x0002682a01007387 */ /* 0x000fe80000100a00 */
[----:B------:R-:W-:Y:S04]  /*5ca60*/  STL.64 [R1+0x250], R16 ;  /* 0x0002501001007387 */ /* 0x000fe80000100a00 */
[----:B------:R-:W-:Y:S01]  /*5ca70*/  STL.64 [R1+0x258], R18 ;  /* 0x0002581201007387 */ /* 0x000fe20000100a00 */
[----:B----4-:R-:W-:-:S15]  /*5ca80*/  HMMA.16816.F32.BF16 R4, R44, R34, R28 ;  /* 0x000000222c04723c */ /* 0x010fde000004181c */
[----:B------:R-:W-:-:S04]  /*5ca90*/  NOP ;  /* 0x0000000000007918 */ /* 0x000fc80000000000 */
[----:B------:R0:W-:Y:S04]  /*5caa0*/  STL.64 [R1+0x240], R4 ;  /* 0x0002400401007387 */ /* 0x0001e80000100a00 */
[----:B------:R1:W-:Y:S04]  /*5cab0*/  STL.64 [R1+0x248], R6 ;  /* 0x0002480601007387 */ /* 0x0003e80000100a00 */
[----:B0-----:R-:W3:Y:S01]  /*5cac0*/  LDL.LU R4, [R1+0x150] ;  /* 0x0001500001047983 */ /* 0x001ee20000300800 */
[C---:B--2---:R-:W-:Y:S08]  /*5cad0*/  HMMA.16816.F32.BF16 R20, R44.reuse, R50, R36 ;  /* 0x000000322c14723c */ /* 0x044ff00000041824 */
[----:B------:R-:W-:Y:S11]  /*5cae0*/  HMMA.16816.F32.BF16 R16, R44, R58, R52 ;  /* 0x0000003a2c10723c */ /* 0x000ff60000041834 */
[----:B------:R0:W-:Y:S04]  /*5caf0*/  STL.64 [R1+0x230], R20 ;  /* 0x0002301401007387 */ /* 0x0001e80000100a00 */
[----:B------:R2:W-:Y:S01]  /*5cb00*/  STL.64 [R1+0x238], R22 ;  /* 0x0002381601007387 */ /* 0x0005e20000100a00 */
[----:B-1----:R-:W-:Y:S01]  /*5cb10*/  MOV R6, R60 ;  /* 0x0000003c00067202 */ /* 0x002fe20000000f00 */
[----:B------:R-:W-:-:S02]  /*5cb20*/  IMAD.MOV.U32 R7, RZ, RZ, R61 ;  /* 0x000000ffff077224 */ /* 0x000fc400078e003d */
[----:B------:R-:W-:Y:S02]  /*5cb30*/  IMAD.MOV.U32 R39, RZ, RZ, R8 ;  /* 0x000000ffff277224 */ /* 0x000fe400078e0008 */
[----:B------:R-:W-:Y:S01]  /*5cb40*/  IMAD.MOV.U32 R38, RZ, RZ, R9 ;  /* 0x000000ffff267224 */ /* 0x000fe200078e0009 */
[----:B------:R1:W-:Y:S04]  /*5cb50*/  STL.64 [R1+0x220], R16 ;  /* 0x0002201001007387 */ /* 0x0003e80000100a00 */
        /* <DEDUP_REMOVED lines=36> */
[----:B--2---:R-:W2:Y:S04]  /*5cda0*/  LDL.LU R22, [R1+0x198] ;  /* 0x0001980001167983 */ /* 0x004ea80000300800 */
[----:B------:R-:W2:Y:S04]  /*5cdb0*/  LDL.LU R23, [R1+0x19c] ;  /* 0x00019c0001177983 */ /* 0x000ea80000300800 */
[----:B-1----:R-:W2:Y:S04]  /*5cdc0*/  LDL.LU R16, [R1+0x180] ;  /* 0x0001800001107983 */ /* 0x002ea80000300800 */
[----:B------:R-:W2:Y:S04]  /*5cdd0*/  LDL.LU R17, [R1+0x184] ;  /* 0x0001840001117983 */ /* 0x000ea80000300800 */
[----:B----4-:R-:W4:Y:S04]  /*5cde0*/  LDL.LU R18, [R1+0x188] ;  /* 0x0001880001127983 */ /* 0x010f280000300800 */
[----:B------:R-:W4:Y:S04]  /*5cdf0*/  LDL.LU R19, [R1+0x18c] ;  /* 0x00018c0001137983 */ /* 0x000f280000300800 */
[----:B------:R-:W-:Y:S04]  /*5ce00*/  STL.64 [R1+0x2288], R6 ;  /* 0x0022880601007387 */ /* 0x000fe80000100a00 */
[----:B---3--:R0:W-:Y:S01]  /*5ce10*/  STL.64 [R1+0x2280], R4 ;  /* 0x0022800401007387 */ /* 0x0081e20000100a00 */
[C---:B------:R-:W-:Y:S08]  /*5ce20*/  HMMA.16816.F32.BF16 R36, R44.reuse, R38, R8 ;  /* 0x000000262c24723c */ /* 0x040ff00000041808 */
[----:B------:R-:W-:Y:S01]  /*5ce30*/  HMMA.16816.F32.BF16 R56, R44, R58, R48 ;  /* 0x0000003a2c38723c */ /* 0x000fe20000041830 */
[----:B0-----:R-:W3:Y:S04]  /*5ce40*/  LDL.LU R4, [R1+0x170] ;  /* 0x0001700001047983 */ /* 0x001ee80000300800 */
[----:B------:R-:W3:Y:S04]  /*5ce50*/  LDL.LU R5, [R1+0x174] ;  /* 0x0001740001057983 */ /* 0x000ee80000300800 */
[----:B------:R-:W2:Y:S04]  /*5ce60*/  LDL.LU R13, [R1+0xe3c] ;  /* 0x000e3c00010d7983 */ /* 0x000ea80000300800 */
[----:B------:R-:W2:Y:S04]  /*5ce70*/  LDL.LU.64 R10, [R1+0x2328] ;  /* 0x00232800010a7983 */ /* 0x000ea80000300a00 */
[----:B------:R-:W-:Y:S04]  /*5ce80*/  STL.64 [R1+0x210], R36 ;  /* 0x0002102401007387 */ /* 0x000fe80000100a00 */
[----:B------:R0:W-:Y:S04]  /*5ce90*/  STL.64 [R1+0x218], R38 ;  /* 0x0002182601007387 */ /* 0x0001e80000100a00 */
[----:B0-----:R-:W2:Y:S04]  /*5cea0*/  LDL.LU.64 R38, [R1+0x2320] ;  /* 0x0023200001267983 */ /* 0x001ea80000300a00 */
[----:B------:R0:W5:Y:S04]  /*5ceb0*/  LDL.LU.64 R36, [R1+0x2318] ;  /* 0x0023180001247983 */ /* 0x0001680000300a00 */
[----:B------:R-:W2:Y:S04]  /*5cec0*/  LDL.LU.64 R50, [R1+0x2310] ;  /* 0x0023100001327983 */ /* 0x000ea80000300a00 */
[----:B------:R0:W5:Y:S04]  /*5ced0*/  LDL.LU.64 R48, [R1+0x2308] ;  /* 0x0023080001307983 */ /* 0x0001680000300a00 */
[----:B------:R-:W-:Y:S04]  /*5cee0*/  STL.64 [R1+0x200], R56 ;  /* 0x0002003801007387 */ /* 0x000fe80000100a00 */
[----:B------:R1:W-:Y:S04]  /*5cef0*/  STL.64 [R1+0x208], R58 ;  /* 0x0002083a01007387 */ /* 0x0003e80000100a00 */
[----:B-1----:R-:W2:Y:S04]  /*5cf00*/  LDL.LU.64 R58, [R1+0x2300] ;  /* 0x00230000013a7983 */ /* 0x002ea80000300a00 */
[----:B------:R-:W3:Y:S01]  /*5cf10*/  LDL.LU.64 R56, [R1+0x22f8] ;  /* 0x0022f80001387983 */ /* 0x000ee20000300a00 */
[----:B------:R-:W-:-:S02]  /*5cf20*/  IMAD.MOV.U32 R6, RZ, RZ, R61 ;  /* 0x000000ffff067224 */ /* 0x000fc400078e003d */
[----:B------:R-:W-:Y:S01]  /*5cf30*/  IMAD.MOV.U32 R7, RZ, RZ, R60 ;  /* 0x000000ffff077224 */ /* 0x000fe200078e003c */
[----:B--2---:R-:W-:-:S15]  /*5cf40*/  HMMA.16816.F32.BF16 R52, R44, R58, R52 ;  /* 0x0000003a2c34723c */ /* 0x004fde0000041834 */
[----:B------:R-:W-:-:S04]  /*5cf50*/  NOP ;  /* 0x0000000000007918 */ /* 0x000fc80000000000 */
[----:B------:R-:W-:Y:S04]  /*5cf60*/  STL.64 [R1+0x1f0], R52 ;  /* 0x0001f03401007387 */ /* 0x000fe80000100a00 */
[----:B------:R1:W-:Y:S04]  /*5cf70*/  STL.64 [R1+0x1f8], R54 ;  /* 0x0001f83601007387 */ /* 0x0003e80000100a00 */
[----:B-1----:R-:W2:Y:S04]  /*5cf80*/  LDL.LU.64 R54, [R1+0x22f0] ;  /* 0x0022f00001367983 */ /* 0x002ea80000300a00 */
[----:B------:R0:W5:Y:S04]  /*5cf90*/  LDL.LU.64 R52, [R1+0x22e8] ;  /* 0x0022e80001347983 */ /* 0x0001680000300a00 */
[----:B------:R-:W2:Y:S04]  /*5cfa0*/  LDL.LU.64 R8, [R1+0x950] ;  /* 0x0009500001087983 */ /* 0x000ea80000300a00 */
[----:B------:R-:W2:Y:S04]  /*5cfb0*/  LDL.LU.64 R60, [R1+0x948] ;  /* 0x00094800013c7983 */ /* 0x000ea80000300a00 */
[----:B---3--:R1:W-:Y:S04]  /*5cfc0*/  STL.64 [R1+0x2268], R56 ;  /* 0x0022683801007387 */ /* 0x0083e80000100a00 */
[----:B-1----:R-:W2:Y:S04]  /*5cfd0*/  LDL.LU R56, [R1+0x1e0] ;  /* 0x0001e00001387983 */ /* 0x002ea80000300800 */
[----:B------:R-:W2:Y:S04]  /*5cfe0*/  LDL.LU R57, [R1+0x1e4] ;  /* 0x0001e40001397983 */ /* 0x000ea80000300800 */
[----:B------:R-:W2:Y:S04]  /*5cff0*/  LDL.LU R58, [R1+0x1e8] ;  /* 0x0001e800013a7983 */ /* 0x000ea80000300800 */
[----:B------:R-:W2:Y:S01]  /*5d000*/  LDL.LU R59, [R1+0x1ec] ;  /* 0x0001ec00013b7983 */ /* 0x000ea20000300800 */
[C---:B------:R-:W-:Y:S08]  /*5d010*/  HMMA.16816.F32.BF16 R40, R44.reuse, R50, R40 ;  /* 0x000000322c28723c */ /* 0x040ff00000041828 */
[C---:B------:R-:W-:Y:S08]  /*5d020*/  HMMA.16816.F32.BF16 R32, R44.reuse, R38, R32 ;  /* 0x000000262c20723c */ /* 0x040ff00000041820 */
[----:B--2---:R-:W-:-:S15]  /*5d030*/  HMMA.16816.F32.BF16 R56, R44, R54, R56 ;  /* 0x000000362c38723c */ /* 0x004fde0000041838 */
[----:B------:R-:W-:-:S04]  /*5d040*/  NOP ;  /* 0x0000000000007918 */ /* 0x000fc80000000000 */
[----:B------:R1:W-:Y:S04]  /*5d050*/  STL.64 [R1+0x1e0], R56 ;  /* 0x0001e03801007387 */ /* 0x0003e80000100a00 */
[----:B------:R2:W-:Y:S04]  /*5d060*/  STL.64 [R1+0x1e8], R58 ;  /* 0x0001e83a01007387 */ /* 0x0005e80000100a00 */
[----:B------:R-:W-:Y:S04]  /*5d070*/  STL.64 [R1+0x1d0], R40 ;  /* 0x0001d02801007387 */ /* 0x000fe80000100a00 */
[----:B------:R-:W-:Y:S04]  /*5d080*/  STL.64 [R1+0x1d8], R42 ;  /* 0x0001d82a01007387 */ /* 0x000fe80000100a00 */
[----:B-1----:R-:W3:Y:S01]  /*5d090*/  LDL.LU R56, [R1+0x140] ;  /* 0x0001400001387983 */ /* 0x002ee20000300800 */
[----:B------:R-:W-:-:S03]  /*5d0a0*/  IMAD.MOV.U32 R57, RZ, RZ, R0 ;  /* 0x000000ffff397224 */ /* 0x000fc600078e0000 */
[----:B------:R-:W3:Y:S01]  /*5d0b0*/  LDL.LU R0, [R1+0x22e0] ;  /* 0x0022e00001007983 */ /* 0x000ee20000300800 */
[----:B--2---:R-:W-:Y:S02]  /*5d0c0*/  IMAD.MOV.U32 R58, RZ, RZ, R3 ;  /* 0x000000ffff3a7224 */ /* 0x004fe400078e0003 */
[----:B------:R-:W-:Y:S01]  /*5d0d0*/  IMAD.MOV.U32 R59, RZ, RZ, R2 ;  /* 0x000000ffff3b7224 */ /* 0x000fe200078e0002 */
[----:B------:R-:W2:Y:S04]  /*5d0e0*/  LDL.LU R3, [R1+0x22dc] ;  /* 0x0022dc0001037983 */ /* 0x000ea80000300800 */
[----:B------:R-:W2:Y:S04]  /*5d0f0*/  LDL.LU R2, [R1+0x22d8] ;  /* 0x0022d80001027983 */ /* 0x000ea80000300800 */
[----:B------:R-:W-:Y:S04]  /*5d100*/  STL.64 [R1+0x1c0], R32 ;  /* 0x0001c02001007387 */ /* 0x000fe80000100a00 */
[----:B------:R1:W-:Y:S04]  /*5d110*/  STL.64 [R1+0x1c8], R34 ;  /* 0x0001c82201007387 */ /* 0x0003e80000100a00 */
[----:B-1----:R-:W2:Y:S04]  /*5d120*/  LDL.LU.64 R34, [R1+0x22d0] ;  /* 0x0022d00001227983 */ /* 0x002ea80000300a00 */
[----:B------:R0:W5:Y:S01]  /*5d130*/  LDL.LU.64 R32, [R1+0x22c8] ;  /* 0x0022c80001207983 */ /* 0x0001620000300a00 */
[----:B--2---:R-:W-:-:S15]  /*5d140*/  HMMA.16816.F32.BF16 R28, R44, R34, R28 ;  /* 0x000000222c1c723c */ /* 0x004fde000004181c */
[----:B------:R-:W-:-:S04]  /*5d150*/  NOP ;  /* 0x0000000000007918 */ /* 0x000fc80000000000 */
[----:B------:R-:W-:Y:S04]  /*5d160*/  STL.64 [R1+0x1b0], R28 ;  /* 0x0001b01c01007387 */ /* 0x000fe80000100a00 */
[----:B------:R1:W-:Y:S04]  /*5d170*/  STL.64 [R1+0x1b8], R30 ;  /* 0x0001b81e01007387 */ /* 0x0003e80000100a00 */
[----:B-1----:R-:W2:Y:S04]  /*5d180*/  LDL.LU.64 R30, [R1+0x22c0] ;  /* 0x0022c000011e7983 */ /* 0x002ea80000300a00 */
[----:B------:R0:W5:Y:S01]  /*5d190*/  LDL.LU.64 R28, [R1+0x22b8] ;  /* 0x0022b800011c7983 */ /* 0x0001620000300a00 */
[----:B--2---:R-:W-:-:S15]  /*5d1a0*/  HMMA.16816.F32.BF16 R24, R44, R30, R24 ;  /* 0x0000001e2c18723c */ /* 0x004fde0000041818 */
[----:B------:R-:W-:-:S04]  /*5d1b0*/  NOP ;  /* 0x0000000000007918 */ /* 0x000fc80000000000 */
[----:B------:R-:W-:Y:S01]  /*5d1c0*/  STL.64 [R1+0x1a0], R24 ;  /* 0x0001a01801007387 */ /* 0x000fe20000100a00 */
[----:B------:R-:W-:-:S03]  /*5d1d0*/  IMAD.MOV.U32 R35, RZ, RZ, R26 ;  /* 0x000000ffff237224 */ /* 0x000fc600078e001a */
[----:B------:R1:W-:Y:S04]  /*5d1e0*/  STL.64 [R1+0x1a8], R26 ;  /* 0x0001a81a01007387 */ /* 0x0003e80000100a00 */
[----:B-1----:R-:W2:Y:S01]  /*5d1f0*/  LDL.LU.64 R26, [R1+0x22b0] ;  /* 0x0022b000011a7983 */ /* 0x002ea20000300a00 */
[----:B------:R-:W-:-:S03]  /*5d200*/  IMAD.MOV.U32 R34, RZ, RZ, R24 ;  /* 0x000000ffff227224 */ /* 0x000fc600078e0018 */
[----:B------:R0:W5:Y:S01]  /*5d210*/  LDL.LU R24, [R1+0x22a8] ;  /* 0x0022a80001187983 */ /* 0x0001620000300800 */
[----:B--2---:R-:W-:-:S15]  /*5d220*/  HMMA.16816.F32.BF16 R20, R44, R26, R20 ;  /* 0x0000001a2c14723c */ /* 0x004fde0000041814 */
[----:B------:R-:W-:-:S04]  /*5d230*/  NOP ;  /* 0x0000000000007918 */ /* 0x000fc80000000000 */
[----:B------:R-:W-:Y:S01]  /*5d240*/  STL.64 [R1+0x190], R20 ;  /* 0x0001901401007387 */ /* 0x000fe20000100a00 */
[----:B------:R-:W-:-:S03]  /*5d250*/  IMAD.MOV.U32 R27, RZ, RZ, R22 ;  /* 0x000000ffff1b7224 */ /* 0x000fc600078e0016 */
[----:B------:R1:W-:Y:S04]  /*5d260*/  STL.64 [R1+0x198], R22 ;  /* 0x0001981601007387 */ /* 0x0003e80000100a00 */
[----:B-1----:R-:W4:Y:S01]  /*5d270*/  LDL.LU.64 R22, [R1+0x22a0] ;  /* 0x0022a00001167983 */ /* 0x002f220000300a00 */
[----:B------:R-:W-:Y:S01]  /*5d280*/  IMAD.MOV.U32 R30, RZ, RZ, R21 ;  /* 0x000000ffff1e7224 */ /* 0x000fe200078e0015 */
[----:B------:R-:W-:Y:S02]  /*5d290*/  MOV R26, R20 ;  /* 0x00000014001a7202 */ /* 0x000fe40000000f00 */
[----:B------:R0:W5:Y:S01]  /*5d2a0*/  LDL.LU.64 R20, [R1+0x2298] ;  /* 0x0022980001147983 */ /* 0x0001620000300a00 */
[----:B----4-:R-:W-:-:S15]  /*5d2b0*/  HMMA.16816.F32.BF16 R16, R44, R22, R16 ;  /* 0x000000162c10723c */ /* 0x010fde0000041810 */
[----:B------:R-:W-:-:S04]  /*5d2c0*/  NOP ;  /* 0x0000000000007918 */ /* 0x000fc80000000000 */
[----:B------:R-:W-:Y:S04]  /*5d2d0*/  STL.64 [R1+0x180], R16 ;  /* 0x0001801001007387 */ /* 0x000fe80000100a00 */
[----:B------:R1:W-:Y:S04]  /*5d2e0*/  STL.64 [R1+0x188], R18 ;  /* 0x0001881201007387 */ /* 0x0003e80000100a00 */
[----:B-1----:R-:W2:Y:S02]  /*5d2f0*/  LDL.LU.64 R18, [R1+0x2290] ;  /* 0x0022900001127983 */ /* 0x002ea40000300a00 */
[----:B--2---:R-:W-:Y:S02]  /*5d300*/  HMMA.16816.F32.BF16 R16, R44, R18, R4 ;  /* 0x000000122c10723c */ /* 0x004fe40000041804 */
[----:B------:R-:W2:Y:S04]  /*5d310*/  LDL.LU.64 R6, [R1+0x2288] ;  /* 0x0022880001067983 */ /* 0x000ea80000300a00 */
[----:B------:R-:W2:-:S13]  /*5d320*/  LDL.LU.64 R4, [R1+0x2280] ;  /* 0x0022800001047983 */ /* 0x000e9a0000300a00 */
[----:B------:R1:W-:Y:S04]  /*5d330*/  STL.64 [R1+0x170], R16 ;  /* 0x0001701001007387 */ /* 0x0003e80000100a00 */
[----:B------:R4:W-:Y:S04]  /*5d340*/  STL.64 [R1+0x178], R18 ;  /* 0x0001781201007387 */ /* 0x0009e80000100a00 */
[----:B-1----:R-:W2:Y:S01]  /*5d350*/  LDL.LU R16, [R1+0x160] ;  /* 0x0001600001107983 */ /* 0x002ea20000300800 */
[----:B------:R-:W-:-:S03]  /*5d360*/  IMAD.MOV.U32 R17, RZ, RZ, R2 ;  /* 0x000000ffff117224 */ /* 0x000fc600078e0002 */
[----:B------:R-:W2:Y:S01]  /*5d370*/  LDL.LU R2, [R1+0x227c] ;  /* 0x00227c0001027983 */ /* 0x000ea20000300800 */
[----:B----4-:R-:W-:-:S03]  /*5d380*/  IMAD.MOV.U32 R18, RZ, RZ, R3 ;  /* 0x000000ffff127224 */ /* 0x010fc600078e0003 */
[----:B------:R-:W4:Y:S01]  /*5d390*/  LDL.LU R3, [R1+0x2278] ;  /* 0x0022780001037983 */ /* 0x000f220000300800 */
[----:B---3--:R-:W-:Y:S02]  /*5d3a0*/  IMAD.MOV.U32 R19, RZ, RZ, R0 ;  /* 0x000000ffff137224 */ /* 0x008fe400078e0000 */
[----:B------:R-:W-:Y:S01]  /*5d3b0*/  VIADD R13, R13, 0x1 ;  /* 0x000000010d0d7836 */ /* 0x000fe20000000000 */
[C---:B--2---:R-:W-:Y:S08]  /*5d3c0*/  HMMA.16816.F32.BF16 R4, R44.reuse, R10, R4 ;  /* 0x0000000a2c04723c */ /* 0x044ff00000041804 */
[----:B------:R-:W-:Y:S11]  /*5d3d0*/  HMMA.16816.F32.BF16 R16, R44, R14, R16 ;  /* 0x0000000e2c10723c */ /* 0x000ff60000041810 */
[----:B------:R-:W-:Y:S01]  /*5d3e0*/  IMAD.MOV.U32 R15, RZ, RZ, R7 ;  /* 0x000000ffff0f7224 */ /* 0x000fe200078e0007 */
[----:B------:R-:W-:-:S07]  /*5d3f0*/  MOV R11, R6 ;  /* 0x00000006000b7202 */ /* 0x000fce0000000f00 */
[----:B------:R1:W-:Y:S04]  /*5d400*/  STL.64 [R1+0x160], R16 ;  /* 0x0001601001007387 */ /* 0x0003e80000100a00 */
[----:B------:R-:W-:Y:S04]  /*5d410*/  STL.64 [R1+0x168], R18 ;  /* 0x0001681201007387 */ /* 0x000fe80000100a00 */
[----:B------:R-:W-:Y:S04]  /*5d420*/  STL.64 [R1+0x150], R4 ;  /* 0x0001500401007387 */ /* 0x000fe80000100a00 */
[----:B------:R2:W-:Y:S01]  /*5d430*/  STL.64 [R1+0x158], R6 ;  /* 0x0001580601007387 */ /* 0x0005e20000100a00 */
[----:B-1----:R-:W1:Y:S03]  /*5d440*/  LDC R17, c[0x0][0x3a8] ;  /* 0x0000ea00ff117b82 */ /* 0x002e660000000800 */
[----:B--2---:R-:W2:Y:S01]  /*5d450*/  LDL.LU.64 R6, [R1+0x2270] ;  /* 0x0022700001067983 */ /* 0x004ea20000300a00 */
[----:B------:R-:W-:-:S02]  /*5d460*/  IMAD.MOV.U32 R14, RZ, RZ, R5 ;  /* 0x000000ffff0e7224 */ /* 0x000fc400078e0005 */
[----:B------:R-:W-:Y:S01]  /*5d470*/  IMAD.MOV.U32 R10, RZ, RZ, R4 ;  /* 0x000000ffff0a7224 */ /* 0x000fe200078e0004 */
[----:B------:R-:W3:Y:S01]  /*5d480*/  LDL.LU R12, [R1+0x1ff8] ;  /* 0x001ff800010c7983 */ /* 0x000ee20000300800 */
[----:B-1----:R-:W-:-:S04]  /*5d490*/  IMAD.SHL.U32 R17, R17, 0x40, RZ ;  /* 0x0000004011117824 */ /* 0x002fc800078e00ff */
[----:B------:R-:W-:-:S05]  /*5d4a0*/  IMAD.SHL.U32 R17, R17, 0x2, RZ ;  /* 0x0000000211117824 */ /* 0x000fca00078e00ff */
[-C--:B------:R-:W-:Y:S02]  /*5d4b0*/  IADD3 R5, P0, PT, R8, R17.reuse, RZ ;  /* 0x0000001108057210 */ /* 0x080fe40007f1e0ff */
[----:B------:R-:W-:-:S03]  /*5d4c0*/  IADD3 R4, P1, PT, R60, R17, RZ ;  /* 0x000000113c047210 */ /* 0x000fc60007f3e0ff */
[--C-:B----4-:R-:W-:Y:S02]  /*5d4d0*/  IMAD.X R8, R9, 0x1, R3.reuse, P0 ;  /* 0x0000000109087824 */ /* 0x110fe400000e0603 */
[----:B------:R-:W-:Y:S02]  /*5d4e0*/  IMAD.X R9, R61, 0x1, R3, P1 ;  /* 0x000000013d097824 */ /* 0x000fe400008e0603 */
[----:B------:R-:W4:Y:S04]  /*5d4f0*/  LDL.LU R61, [R1+0x1ff0] ;  /* 0x001ff000013d7983 */ /* 0x000f280000300800 */
[----:B------:R-:W-:Y:S04]  /*5d500*/  STL [R1+0xe3c], R13 ;  /* 0x000e3c0d01007387 */ /* 0x000fe80000100800 */
[----:B------:R-:W3:Y:S04]  /*5d510*/  LDL.LU R0, [R1+0x1fe8] ;  /* 0x001fe80001007983 */ /* 0x000ee80000300800 */
[----:B------:R-:W3:Y:S01]  /*5d520*/  LDL.LU R60, [R1+0x1fe0] ;  /* 0x001fe000013c7983 */ /* 0x000ee20000300800 */
[----:B------:R-:W-:-:S02]  /*5d530*/  ISETP.NE.U32.AND P0, PT, R13, UR6, PT ;  /* 0x000000060d007c0c */ /* 0x000fc4000bf05070 */
[----:B------:R-:W-:Y:S01]  /*5d540*/  MOV R54, R42 ;  /* 0x0000002a00367202 */ /* 0x000fe20000000f00 */
[----:B--2---:R-:W-:-:S15]  /*5d550*/  HMMA.16816.F32.BF16 R56, R44, R6, R56 ;  /* 0x000000062c38723c */ /* 0x004fde0000041838 */
[----:B------:R-:W-:-:S04]  /*5d560*/  NOP ;  /* 0x0000000000007918 */ /* 0x000fc80000000000 */
[----:B------:R1:W-:Y:S04]  /*5d570*/  STL.64 [R1+0x140], R56 ;  /* 0x0001403801007387 */ /* 0x0003e80000100a00 */
[----:B------:R2:W-:Y:S01]  /*5d580*/  STL.64 [R1+0x148], R58 ;  /* 0x0001483a01007387 */ /* 0x0005e20000100a00 */
[----:B------:R-:W-:-:S03]  /*5d590*/  IMAD.MOV.U32 R44, RZ, RZ, R56 ;  /* 0x000000ffff2c7224 */ /* 0x000fc600078e0038 */
[----:B-1----:R0:W5:Y:S04]  /*5d5a0*/  LDL.LU.64 R56, [R1+0x2268] ;  /* 0x0022680001387983 */ /* 0x0021680000300a00 */
        /* <DEDUP_REMOVED lines=14> */
[----:B------:R-:W-:-:S03]  /*5d690*/  IMAD.MOV.U32 R45, RZ, RZ, R58 ;  /* 0x000000ffff2d7224 */ /* 0x000fc600078e003a */
[----:B------:R-:W4:Y:S04]  /*5d6a0*/  LDL.LU R55, [R1+0x1fc4] ;  /* 0x001fc40001377983 */ /* 0x000f280000300800 */
[----:B--2---:R-:W2:Y:S04]  /*5d6b0*/  LDL.LU R58, [R1+0x1f98] ;  /* 0x001f9800013a7983 */ /* 0x004ea80000300800 */
[----:B------:R-:W2:Y:S01]  /*5d6c0*/  LDL.LU R59, [R1+0x1fbc] ;  /* 0x001fbc00013b7983 */ /* 0x000ea20000300800 */
[----:B---3--:R-:W-:-:S03]  /*5d6d0*/  IADD3 R12, P3, PT, R12, R17, RZ ;  /* 0x000000110c0c7210 */ /* 0x008fc60007f7e0ff */
[----:B------:R-:W3:Y:S04]  /*5d6e0*/  LDL.LU R13, [R1+0x1f90] ;  /* 0x001f9000010d7983 */ /* 0x000ee80000300800 */
[----:B------:R-:W2:Y:S04]  /*5d6f0*/  LDL.LU R41, [R1+0x1fb4] ;  /* 0x001fb40001297983 */ /* 0x000ea80000300800 */
[----:B------:R-:W2:Y:S04]  /*5d700*/  LDL.LU R42, [R1+0x1f88] ;  /* 0x001f8800012a7983 */ /* 0x000ea80000300800 */
[----:B------:R-:W3:Y:S04]  /*5d710*/  LDL.LU R43, [R1+0x1fac] ;  /* 0x001fac00012b7983 */ /* 0x000ee80000300800 */
[----:B------:R1:W-:Y:S04]  /*5d720*/  STL [R1+0x1ff8], R12 ;  /* 0x001ff80c01007387 */ /* 0x0003e80000100800 */
[----:B------:R-:W3:Y:S01]  /*5d730*/  LDL.LU R25, [R1+0x1f80] ;  /* 0x001f800001197983 */ /* 0x000ee20000300800 */
[----:B----4-:R-:W-:-:S02]  /*5d740*/  IADD3 R61, P4, PT, R61, R17, RZ ;  /* 0x000000113d3d7210 */ /* 0x010fc40007f9e0ff */
[-C--:B------:R-:W-:Y:S01]  /*5d750*/  IADD3 R0, P5, PT, R0, R17.reuse, RZ ;  /* 0x0000001100007210 */ /* 0x080fe20007fbe0ff */
[----:B-1----:R-:W4:Y:S04]  /*5d760*/  LDL.LU R12, [R1+0x1fa4] ;  /* 0x001fa400010c7983 */ /* 0x002f280000300800 */
[----:B------:R1:W-:Y:S01]  /*5d770*/  STL [R1+0x1ff0], R61 ;  /* 0x001ff03d01007387 */ /* 0x0003e20000100800 */
[----:B------:R-:W-:-:S03]  /*5d780*/  IADD3 R60, P6, PT, R60, R17, RZ ;  /* 0x000000113c3c7210 */ /* 0x000fc60007fde0ff */
[----:B-1----:R-:W4:Y:S04]  /*5d790*/  LDL.LU R61, [R1+0x1f78] ;  /* 0x001f7800013d7983 */ /* 0x002f280000300800 */
[----:B------:R1:W-:Y:S04]  /*5d7a0*/  STL [R1+0x1fe8], R0 ;  /* 0x001fe80001007387 */ /* 0x0003e80000100800 */
[----:B-1----:R-:W4:Y:S04]  /*5d7b0*/  LDL.LU R0, [R1+0x1f9c] ;  /* 0x001f9c0001007983 */ /* 0x002f280000300800 */
[----:B------:R1:W-:Y:S04]  /*5d7c0*/  STL [R1+0x1fe0], R60 ;  /* 0x001fe03c01007387 */ /* 0x0003e80000100800 */
[----:B-1----:R-:W4:Y:S01]  /*5d7d0*/  LDL.LU R60, [R1+0x1f70] ;  /* 0x001f7000013c7983 */ /* 0x002f220000300800 */
[-C--:B------:R-:W-:Y:S01]  /*5d7e0*/  IADD3 R46, P1, PT, R46, R17.reuse, RZ ;  /* 0x000000112e2e7210 */ /* 0x080fe20007f3e0ff */
[----:B------:R-:W-:Y:S01]  /*5d7f0*/  IMAD.X R16, R16, 0x1, R3, P3 ;  /* 0x0000000110107824 */ /* 0x000fe200018e0603 */
[----:B------:R-:W-:-:S02]  /*5d800*/  IADD3 R47, P2, PT, R47, R17, RZ ;  /* 0x000000112f2f7210 */ /* 0x000fc40007f5e0ff */
[----:B------:R-:W-:Y:S02]  /*5d810*/  IADD3 R6, P3, PT, R6, R17, RZ ;  /* 0x0000001106067210 */ /* 0x000fe40007f7e0ff */
[----:B------:R-:W-:Y:S02]  /*5d820*/  IADD3.X R7, PT, PT, R7, R3, RZ, P4, !PT ;  /* 0x0000000307077210 */ /* 0x000fe400027fe4ff */
[-C--:B------:R-:W-:Y:S01]  /*5d830*/  IADD3 R18, P4, PT, R18, R17.reuse, RZ ;  /* 0x0000001112127210 */ /* 0x080fe20007f9e0ff */
[----:B------:R1:W-:Y:S04]  /*5d840*/  STL [R1+0x1ff4], R16 ;  /* 0x001ff41001007387 */ /* 0x0003e80000100800 */
[----:B------:R-:W-:Y:S01]  /*5d850*/  STL [R1+0x1fd8], R46 ;  /* 0x001fd82e01007387 */ /* 0x000fe20000100800 */
[--C-:B------:R-:W-:Y:S01]  /*5d860*/  IMAD.X R19, R19, 0x1, R3.reuse, P5 ;  /* 0x0000000113137824 */ /* 0x100fe200028e0603 */
[-C--:B------:R-:W-:Y:S01]  /*5d870*/  IADD3 R22, P5, PT, R22, R17.reuse, RZ ;  /* 0x0000001116167210 */ /* 0x080fe20007fbe0ff */
[--C-:B------:R-:W-:Y:S01]  /*5d880*/  IMAD.X R23, R23, 0x1, R3.reuse, P6 ;  /* 0x0000000117177824 */ /* 0x100fe200030e0603 */
[-C--:B------:R-:W-:Y:S01]  /*5d890*/  IADD3 R31, P6, PT, R31, R17.reuse, RZ ;  /* 0x000000111f1f7210 */ /* 0x080fe20007fde0ff */
[----:B------:R-:W-:Y:S01]  /*5d8a0*/  IMAD.X R38, R38, 0x1, R3, P1 ;  /* 0x0000000126267824 */ /* 0x000fe200008e0603 */
[----:B-1----:R-:W4:Y:S04]  /*5d8b0*/  LDL.LU R16, [R1+0x1f94] ;  /* 0x001f940001107983 */ /* 0x002f280000300800 */
[----:B------:R-:W-:Y:S04]  /*5d8c0*/  STL [R1+0x1fd0], R47 ;  /* 0x001fd02f01007387 */ /* 0x000fe80000100800 */
[----:B------:R-:W-:Y:S04]  /*5d8d0*/  STL [R1+0x1fc8], R6 ;  /* 0x001fc80601007387 */ /* 0x000fe80000100800 */
[----:B------:R-:W-:Y:S04]  /*5d8e0*/  STL [R1+0x1fec], R7 ;  /* 0x001fec0701007387 */ /* 0x000fe80000100800 */
[----:B------:R-:W-:Y:S04]  /*5d8f0*/  STL [R1+0x1fc0], R18 ;  /* 0x001fc01201007387 */ /* 0x000fe80000100800 */
[----:B------:R-:W-:Y:S01]  /*5d900*/  STL [R1+0x1fe4], R19 ;  /* 0x001fe41301007387 */ /* 0x000fe20000100800 */
[----:B------:R-:W-:-:S03]  /*5d910*/  IADD3 R39, P1, PT, R39, R17, RZ ;  /* 0x0000001127277210 */ /* 0x000fc60007f3e0ff */
[----:B------:R-:W-:Y:S01]  /*5d920*/  STL [R1+0x1fb8], R22 ;  /* 0x001fb81601007387 */ /* 0x000fe20000100800 */
[----:B------:R-:W-:-:S03]  /*5d930*/  IMAD.X R50, R50, 0x1, R3, P2 ;  /* 0x0000000132327824 */ /* 0x000fc600010e0603 */
[----:B------:R-:W-:Y:S01]  /*5d940*/  STL [R1+0x1fdc], R23 ;  /* 0x001fdc1701007387 */ /* 0x000fe20000100800 */
[----:B------:R-:W-:-:S03]  /*5d950*/  IADD3 R51, P2, PT, R51, R17, RZ ;  /* 0x0000001133337210 */ /* 0x000fc60007f5e0ff */
[----:B------:R-:W-:Y:S01]  /*5d960*/  STL [R1+0x1fb0], R31 ;  /* 0x001fb01f01007387 */ /* 0x000fe20000100800 */
[--C-:B------:R-:W-:Y:S02]  /*5d970*/  IMAD.X R55, R55, 0x1, R3.reuse, P3 ;  /* 0x0000000137377824 */ /* 0x100fe400018e0603 */
[----:B--2---:R-:W-:Y:S01]  /*5d980*/  IMAD.X R59, R59, 0x1, R3, P4 ;  /* 0x000000013b3b7824 */ /* 0x004fe200020e0603 */
[----:B------:R-:W-:Y:S01]  /*5d990*/  STL [R1+0x1fd4], R38 ;  /* 0x001fd42601007387 */ /* 0x000fe20000100800 */
[----:B---3--:R-:W-:-:S03]  /*5d9a0*/  IADD3 R13, P4, PT, R13, R17, RZ ;  /* 0x000000110d0d7210 */ /* 0x008fc60007f9e0ff */
[----:B------:R-:W-:Y:S01]  /*5d9b0*/  STL [R1+0x1fa8], R39 ;  /* 0x001fa82701007387 */ /* 0x000fe20000100800 */
[----:B------:R-:W-:-:S03]  /*5d9c0*/  IADD3 R58, P3, PT, R58, R17, RZ ;  /* 0x000000113a3a7210 */ /* 0x000fc60007f7e0ff */
[----:B------:R-:W-:Y:S04]  /*5d9d0*/  STL [R1+0x1fcc], R50 ;  /* 0x001fcc3201007387 */ /* 0x000fe80000100800 */
[----:B------:R-:W-:Y:S04]  /*5d9e0*/  STL [R1+0x1fa0], R51 ;  /* 0x001fa03301007387 */ /* 0x000fe80000100800 */
[----:B------:R-:W-:Y:S01]  /*5d9f0*/  STL [R1+0x1fc4], R55 ;  /* 0x001fc43701007387 */ /* 0x000fe20000100800 */
[----:B------:R-:W-:-:S03]  /*5da00*/  IMAD.X R41, R41, 0x1, R3, P5 ;  /* 0x0000000129297824 */ /* 0x000fc600028e0603 */
[----:B------:R1:W-:Y:S01]  /*5da10*/  STL [R1+0x1f90], R13 ;  /* 0x001f900d01007387 */ /* 0x0003e20000100800 */
[----:B------:R-:W-:-:S03]  /*5da20*/  IADD3 R42, P5, PT, R42, R17, RZ ;  /* 0x000000112a2a7210 */ /* 0x000fc60007fbe0ff */
[----:B------:R-:W-:Y:S01]  /*5da30*/  STL [R1+0x1f98], R58 ;  /* 0x001f983a01007387 */ /* 0x000fe20000100800 */
[--C-:B----4-:R-:W-:Y:S01]  /*5da40*/  IMAD.X R12, R12, 0x1, R3.reuse, P1 ;  /* 0x000000010c0c7824 */ /* 0x110fe200008e0603 */
[----:B------:R-:W-:Y:S02]  /*5da50*/  IADD3.X R43, PT, PT, R43, R3, RZ, P6, !PT ;  /* 0x000000032b2b7210 */ /* 0x000fe400037fe4ff */
[-C--:B------:R-:W-:Y:S02]  /*5da60*/  IADD3 R25, P6, PT, R25, R17.reuse, RZ ;  /* 0x0000001119197210 */ /* 0x080fe40007fde0ff */
[----:B------:R-:W-:Y:S01]  /*5da70*/  IADD3 R61, P1, PT, R61, R17, RZ ;  /* 0x000000113d3d7210 */ /* 0x000fe20007f3e0ff */
[----:B-1----:R-:W2:Y:S04]  /*5da80*/  LDL.LU R13, [R1+0x1f68] ;  /* 0x001f6800010d7983 */ /* 0x002ea80000300800 */
[----:B------:R-:W-:Y:S04]  /*5da90*/  STL [R1+0x1fbc], R59 ;  /* 0x001fbc3b01007387 */ /* 0x000fe80000100800 */
[----:B------:R-:W-:Y:S04]  /*5daa0*/  STL [R1+0x1fb4], R41 ;  /* 0x001fb42901007387 */ /* 0x000fe80000100800 */
[----:B------:R-:W-:Y:S04]  /*5dab0*/  STL [R1+0x1f88], R42 ;  /* 0x001f882a01007387 */ /* 0x000fe80000100800 */
[----:B------:R1:W-:Y:S04]  /*5dac0*/  STL [R1+0x1fa4], R12 ;  /* 0x001fa40c01007387 */ /* 0x0003e80000100800 */
[----:B------:R-:W-:Y:S01]  /*5dad0*/  STL [R1+0x1fac], R43 ;  /* 0x001fac2b01007387 */ /* 0x000fe20000100800 */
[----:B------:R-:W-:-:S03]  /*5dae0*/  IMAD.X R0, R0, 0x1, R3, P2 ;  /* 0x0000000100007824 */ /* 0x000fc600010e0603 */
[----:B-1----:R-:W3:Y:S04]  /*5daf0*/  LDL.LU R12, [R1+0x1f8c] ;  /* 0x001f8c00010c7983 */ /* 0x002ee80000300800 */
[----:B------:R-:W-:Y:S04]  /*5db00*/  STL [R1+0x1f80], R25 ;  /* 0x001f801901007387 */ /* 0x000fe80000100800 */
[----:B------:R1:W-:Y:S01]  /*5db10*/  STL [R1+0x1f78], R61 ;  /* 0x001f783d01007387 */ /* 0x0003e20000100800 */
[----:B------:R-:W-:-:S03]  /*5db20*/  IADD3 R60, P2, PT, R60, R17, RZ ;  /* 0x000000113c3c7210 */ /* 0x000fc60007f5e0ff */
[----:B-1----:R-:W4:Y:S04]  /*5db30*/  LDL.LU R61, [R1+0x1f60] ;  /* 0x001f6000013d7983 */ /* 0x002f280000300800 */
[----:B------:R1:W-:Y:S04]  /*5db40*/  STL [R1+0x1f9c], R0 ;  /* 0x001f9c0001007387 */ /* 0x0003e80000100800 */
[----:B-1----:R-:W4:Y:S04]  /*5db50*/  LDL.LU R0, [R1+0x1f84] ;  /* 0x001f840001007983 */ /* 0x002f280000300800 */
[----:B------:R-:W4:Y:S04]  /*5db60*/  LDL.LU R46, [R1+0x1f58] ;  /* 0x001f5800012e7983 */ /* 0x000f280000300800 */
[----:B------:R-:W4:Y:S04]  /*5db70*/  LDL.LU R47, [R1+0x1f7c] ;  /* 0x001f7c00012f7983 */ /* 0x000f280000300800 */
[----:B------:R1:W-:Y:S04]  /*5db80*/  STL [R1+0x1f70], R60 ;  /* 0x001f703c01007387 */ /* 0x0003e80000100800 */
[----:B-1----:R-:W4:Y:S04]  /*5db90*/  LDL.LU R60, [R1+0x1f50] ;  /* 0x001f5000013c7983 */ /* 0x002f280000300800 */
[----:B------:R-:W4:Y:S04]  /*5dba0*/  LDL.LU R6, [R1+0x1f74] ;  /* 0x001f740001067983 */ /* 0x000f280000300800 */
[----:B------:R-:W4:Y:S04]  /*5dbb0*/  LDL.LU R7, [R1+0x1f48] ;  /* 0x001f480001077983 */ /* 0x000f280000300800 */
[----:B------:R-:W4:Y:S01]  /*5dbc0*/  LDL.LU R18, [R1+0x1f6c] ;  /* 0x001f6c0001127983 */ /* 0x000f220000300800 */
[----:B------:R-:W-:-:S05]  /*5dbd0*/  IMAD.X R16, R16, 0x1, R3, P3 ;  /* 0x0000000110107824 */ /* 0x000fca00018e0603 */
        /* <DEDUP_REMOVED lines=15> */
[----:B------:R-:W4:Y:S01]  /*5dcd0*/  LDL.LU R43, [R1+0x1f08] ;  /* 0x001f0800012b7983 */ /* 0x000f220000300800 */
[----:B--2---:R-:W-:-:S05]  /*5dce0*/  IADD3 R13, P3, PT, R13, R17, RZ ;  /* 0x000000110d0d7210 */ /* 0x004fca0007f7e0ff */
[----:B------:R1:W-:Y:S04]  /*5dcf0*/  STL [R1+0x1f68], R13 ;  /* 0x001f680d01007387 */ /* 0x0003e80000100800 */
[----:B------:R-:W2:Y:S01]  /*5dd00*/  LDL.LU R25, [R1+0x1f2c] ;  /* 0x001f2c0001197983 */ /* 0x000ea20000300800 */
[----:B---3--:R-:W-:-:S03]  /*5dd10*/  IMAD.X R12, R12, 0x1, R3, P4 ;  /* 0x000000010c0c7824 */ /* 0x008fc600020e0603 */
[----:B-1----:R-:W3:Y:S04]  /*5dd20*/  LDL.LU R13, [R1+0x1f00] ;  /* 0x001f0000010d7983 */ /* 0x002ee80000300800 */
[----:B------:R1:W-:Y:S01]  /*5dd30*/  STL [R1+0x1f8c], R12 ;  /* 0x001f8c0c01007387 */ /* 0x0003e20000100800 */
[----:B----4-:R-:W-:-:S03]  /*5dd40*/  IADD3 R61, P4, PT, R61, R17, RZ ;  /* 0x000000113d3d7210 */ /* 0x010fc60007f9e0ff */
[----:B-1----:R-:W4:Y:S04]  /*5dd50*/  LDL.LU R12, [R1+0x1f24] ;  /* 0x001f2400010c7983 */ /* 0x002f280000300800 */
[----:B------:R1:W-:Y:S01]  /*5dd60*/  STL [R1+0x1f60], R61 ;  /* 0x001f603d01007387 */ /* 0x0003e20000100800 */
[--C-:B------:R-:W-:Y:S02]  /*5dd70*/  IMAD.X R0, R0, 0x1, R3.reuse, P5 ;  /* 0x0000000100007824 */ /* 0x100fe400028e0603 */
[----:B------:R-:W-:Y:S01]  /*5dd80*/  IMAD.X R47, R47, 0x1, R3, P6 ;  /* 0x000000012f2f7824 */ /* 0x000fe200030e0603 */
[----:B-1----:R-:W4:Y:S04]  /*5dd90*/  LDL.LU R61, [R1+0x1ef8] ;  /* 0x001ef800013d7983 */ /* 0x002f280000300800 */
[----:B------:R1:W-:Y:S01]  /*5dda0*/  STL [R1+0x1f84], R0 ;  /* 0x001f840001007387 */ /* 0x0003e20000100800 */
[----:B------:R-:W-:-:S02]  /*5ddb0*/  IADD3 R46, P5, PT, R46, R17, RZ ;  /* 0x000000112e2e7210 */ /* 0x000fc40007fbe0ff */
[-C--:B------:R-:W-:Y:S01]  /*5ddc0*/  IADD3 R60, P6, PT, R60, R17.reuse, RZ ;  /* 0x000000113c3c7210 */ /* 0x080fe20007fde0ff */
[----:B-1----:R-:W4:Y:S04]  /*5ddd0*/  LDL.LU R0, [R1+0x1f1c] ;  /* 0x001f1c0001007983 */ /* 0x002f280000300800 */
[----:B------:R1:W-:Y:S04]  /*5dde0*/  STL [R1+0x1f50], R60 ;  /* 0x001f503c01007387 */ /* 0x0003e80000100800 */
[----:B------:R-:W-:Y:S04]  /*5ddf0*/  STL [R1+0x1f58], R46 ;  /* 0x001f582e01007387 */ /* 0x000fe80000100800 */
[----:B-1----:R-:W4:Y:S01]  /*5de00*/  LDL.LU R60, [R1+0x1ef0] ;  /* 0x001ef000013c7983 */ /* 0x002f220000300800 */
[----:B------:R-:W-:Y:S01]  /*5de10*/  IMAD.X R6, R6, 0x1, R3, P1 ;  /* 0x0000000106067824 */ /* 0x000fe200008e0603 */
[----:B------:R-:W-:-:S02]  /*5de20*/  IADD3 R7, P1, PT, R7, R17, RZ ;  /* 0x0000001107077210 */ /* 0x000fc40007f3e0ff */
[----:B------:R-:W-:Y:S01]  /*5de30*/  IADD3.X R18, PT, PT, R18, R3, RZ, P2, !PT ;  /* 0x0000000312127210 */ /* 0x000fe200017fe4ff */
[----:B------:R-:W-:Y:S04]  /*5de40*/  STL [R1+0x1f7c], R47 ;  /* 0x001f7c2f01007387 */ /* 0x000fe80000100800 */
[----:B------:R-:W-:Y:S04]  /*5de50*/  STL [R1+0x1f74], R6 ;  /* 0x001f740601007387 */ /* 0x000fe80000100800 */
[----:B------:R-:W-:Y:S04]  /*5de60*/  STL [R1+0x1f48], R7 ;  /* 0x001f480701007387 */ /* 0x000fe80000100800 */
[----:B------:R-:W-:Y:S01]  /*5de70*/  STL [R1+0x1f6c], R18 ;  /* 0x001f6c1201007387 */ /* 0x000fe20000100800 */
[-C--:B------:R-:W-:Y:S01]  /*5de80*/  IADD3 R19, P2, PT, R19, R17.reuse, RZ ;  /* 0x0000001113137210 */ /* 0x080fe20007f5e0ff */
[--C-:B------:R-:W-:Y:S01]  /*5de90*/  IMAD.X R22, R22, 0x1, R3.reuse, P3 ;  /* 0x0000000116167824 */ /* 0x100fe200018e0603 */
[-C--:B------:R-:W-:Y:S01]  /*5dea0*/  IADD3 R23, P3, PT, R23, R17.reuse, RZ ;  /* 0x0000001117177210 */ /* 0x080fe20007f7e0ff */
[--C-:B------:R-:W-:Y:S01]  /*5deb0*/  IMAD.X R31, R31, 0x1, R3.reuse, P4 ;  /* 0x000000011f1f7824 */ /* 0x100fe200020e0603 */
[----:B------:R-:W-:Y:S01]  /*5dec0*/  IADD3 R38, P4, PT, R38, R17, RZ ;  /* 0x0000001126267210 */ /* 0x000fe20007f9e0ff */
[----:B------:R-:W-:Y:S01]  /*5ded0*/  STL [R1+0x1f40], R19 ;  /* 0x001f401301007387 */ /* 0x000fe20000100800 */
[----:B------:R-:W-:-:S03]  /*5dee0*/  IMAD.X R39, R39, 0x1, R3, P5 ;  /* 0x0000000127277824 */ /* 0x000fc600028e0603 */
[----:B------:R-:W-:Y:S01]  /*5def0*/  STL [R1+0x1f64], R22 ;  /* 0x001f641601007387 */ /* 0x000fe20000100800 */
[----:B------:R-:W-:-:S03]  /*5df00*/  IADD3 R50, P5, PT, R50, R17, RZ ;  /* 0x0000001132327210 */ /* 0x000fc60007fbe0ff */
[----:B------:R-:W-:Y:S01]  /*5df10*/  STL [R1+0x1f38], R23 ;  /* 0x001f381701007387 */ /* 0x000fe20000100800 */
[----:B------:R-:W-:-:S03]  /*5df20*/  IMAD.X R51, R51, 0x1, R3, P6 ;  /* 0x0000000133337824 */ /* 0x000fc600030e0603 */
[----:B------:R-:W-:Y:S01]  /*5df30*/  STL [R1+0x1f5c], R31 ;  /* 0x001f5c1f01007387 */ /* 0x000fe20000100800 */
[----:B------:R-:W-:-:S03]  /*5df40*/  IADD3 R55, P6, PT, R55, R17, RZ ;  /* 0x0000001137377210 */ /* 0x000fc60007fde0ff */
[----:B------:R-:W-:Y:S01]  /*5df50*/  STL [R1+0x1f30], R38 ;  /* 0x001f302601007387 */ /* 0x000fe20000100800 */
[----:B------:R-:W-:-:S03]  /*5df60*/  IMAD.X R16, R16, 0x1, R3, P2 ;  /* 0x0000000110107824 */ /* 0x000fc600010e0603 */
[----:B------:R-:W-:Y:S01]  /*5df70*/  STL [R1+0x1f54], R39 ;  /* 0x001f542701007387 */ /* 0x000fe20000100800 */
[----:B------:R-:W-:-:S03]  /*5df80*/  IMAD.X R58, R58, 0x1, R3, P1 ;  /* 0x000000013a3a7824 */ /* 0x000fc600008e0603 */
[----:B------:R-:W-:Y:S01]  /*5df90*/  STL [R1+0x1f28], R50 ;  /* 0x001f283201007387 */ /* 0x000fe20000100800 */
[----:B------:R-:W-:-:S03]  /*5dfa0*/  IADD3 R59, P1, PT, R59, R17, RZ ;  /* 0x000000113b3b7210 */ /* 0x000fc60007f3e0ff */
[----:B------:R-:W-:Y:S04]  /*5dfb0*/  STL [R1+0x1f4c], R51 ;  /* 0x001f4c3301007387 */ /* 0x000fe80000100800 */
[----:B------:R-:W-:Y:S01]  /*5dfc0*/  STL [R1+0x1f20], R55 ;  /* 0x001f203701007387 */ /* 0x000fe20000100800 */
[----:B------:R-:W-:-:S03]  /*5dfd0*/  IADD3 R41, P2, PT, R41, R17, RZ ;  /* 0x0000001129297210 */ /* 0x000fc60007f5e0ff */
[----:B------:R1:W-:Y:S01]  /*5dfe0*/  STL [R1+0x1f3c], R16 ;  /* 0x001f3c1001007387 */ /* 0x0003e20000100800 */
[----:B------:R-:W-:-:S03]  /*5dff0*/  IMAD.X R42, R42, 0x1, R3, P3 ;  /* 0x000000012a2a7824 */ /* 0x000fc600018e0603 */
[----:B------:R-:W-:Y:S01]  /*5e000*/  STL [R1+0x1f44], R58 ;  /* 0x001f443a01007387 */ /* 0x000fe20000100800 */
[----:B------:R-:W-:Y:S02]  /*5e010*/  IADD3 R43, P3, PT, R43, R17, RZ ;  /* 0x000000112b2b7210 */ /* 0x000fe40007f7e0ff */
[----:B--2---:R-:W-:Y:S01]  /*5e020*/  IADD3.X R25, PT, PT, R25, R3, RZ, P4, !PT ;  /* 0x0000000319197210 */ /* 0x004fe200027fe4ff */
[----:B-1----:R-:W2:Y:S04]  /*5e030*/  LDL.LU R16, [R1+0x1f14] ;  /* 0x001f140001107983 */ /* 0x002ea80000300800 */
[----:B------:R-:W-:Y:S04]  /*5e040*/  STL [R1+0x1f18], R59 ;  /* 0x001f183b01007387 */ /* 0x000fe80000100800 */
[----:B------:R-:W-:Y:S04]  /*5e050*/  STL [R1+0x1f10], R41 ;  /* 0x001f102901007387 */ /* 0x000fe80000100800 */
[----:B------:R-:W-:Y:S01]  /*5e060*/  STL [R1+0x1f34], R42 ;  /* 0x001f342a01007387 */ /* 0x000fe20000100800 */
[----:B---3--:R-:W-:-:S05]  /*5e070*/  IADD3 R13, P4, PT, R13, R17, RZ ;  /* 0x000000110d0d7210 */ /* 0x008fca0007f9e0ff */
[----:B------:R1:W-:Y:S04]  /*5e080*/  STL [R1+0x1f00], R13 ;  /* 0x001f000d01007387 */ /* 0x0003e80000100800 */
[----:B------:R-:W-:Y:S01]  /*5e090*/  STL [R1+0x1f08], R43 ;  /* 0x001f082b01007387 */ /* 0x000fe20000100800 */
[----:B----4-:R-:W-:-:S03]  /*5e0a0*/  IMAD.X R12, R12, 0x1, R3, P5 ;  /* 0x000000010c0c7824 */ /* 0x010fc600028e0603 */
[----:B-1----:R-:W3:Y:S04]  /*5e0b0*/  LDL.LU R13, [R1+0x1ee8] ;  /* 0x001ee800010d7983 */ /* 0x002ee80000300800 */
[----:B------:R-:W-:Y:S04]  /*5e0c0*/  STL [R1+0x1f2c], R25 ;  /* 0x001f2c1901007387 */ /* 0x000fe80000100800 */
[----:B------:R1:W-:Y:S01]  /*5e0d0*/  STL [R1+0x1f24], R12 ;  /* 0x001f240c01007387 */ /* 0x0003e20000100800 */
[----:B------:R-:W-:-:S03]  /*5e0e0*/  IADD3 R61, P5, PT, R61, R17, RZ ;  /* 0x000000113d3d7210 */ /* 0x000fc60007fbe0ff */
[----:B-1----:R-:W4:Y:S04]  /*5e0f0*/  LDL.LU R12, [R1+0x1f0c] ;  /* 0x001f0c00010c7983 */ /* 0x002f280000300800 */
[----:B------:R1:W-:Y:S01]  /*5e100*/  STL [R1+0x1ef8], R61 ;  /* 0x001ef83d01007387 */ /* 0x0003e20000100800 */
[----:B------:R-:W-:-:S03]  /*5e110*/  IMAD.X R0, R0, 0x1, R3, P6 ;  /* 0x0000000100007824 */ /* 0x000fc600030e0603 */
[----:B-1----:R-:W4:Y:S04]  /*5e120*/  LDL.LU R61, [R1+0x1ee0] ;  /* 0x001ee000013d7983 */ /* 0x002f280000300800 */
[----:B------:R-:W4:Y:S04]  /*5e130*/  LDL.LU R46, [R1+0x1f04] ;  /* 0x001f0400012e7983 */ /* 0x000f280000300800 */
[----:B------:R-:W4:Y:S04]  /*5e140*/  LDL.LU R47, [R1+0x1ed8] ;  /* 0x001ed800012f7983 */ /* 0x000f280000300800 */
[----:B------:R1:W-:Y:S01]  /*5e150*/  STL [R1+0x1f1c], R0 ;  /* 0x001f1c0001007387 */ /* 0x0003e20000100800 */
[----:B------:R-:W-:-:S03]  /*5e160*/  IADD3 R60, P6, PT, R60, R17, RZ ;  /* 0x000000113c3c7210 */ /* 0x000fc60007fde0ff */
[----:B-1----:R-:W4:Y:S04]  /*5e170*/  LDL.LU R0, [R1+0x1efc] ;  /* 0x001efc0001007983 */ /* 0x002f280000300800 */
[----:B------:R-:W4:Y:S04]  /*5e180*/  LDL.LU R6, [R1+0x1ed0] ;  /* 0x001ed00001067983 */ /* 0x000f280000300800 */
[----:B------:R-:W4:Y:S04]  /*5e190*/  LDL.LU R7, [R1+0x1ef4] ;  /* 0x001ef40001077983 */ /* 0x000f280000300800 */
[----:B------:R-:W4:Y:S04]  /*5e1a0*/  LDL.LU R18, [R1+0x1ec8] ;  /* 0x001ec80001127983 */ /* 0x000f280000300800 */
        /* <DEDUP_REMOVED lines=16> */
[----:B--2---:R-:W-:-:S05]  /*5e2b0*/  IMAD.X R16, R16, 0x1, R3, P1 ;  /* 0x0000000110107824 */ /* 0x004fca00008e0603 */
[----:B------:R1:W-:Y:S04]  /*5e2c0*/  STL [R1+0x1f14], R16 ;  /* 0x001f141001007387 */ /* 0x0003e80000100800 */
[----:B------:R-:W2:Y:S04]  /*5e2d0*/  LDL.LU R25, [R1+0x1e88] ;  /* 0x001e880001197983 */ /* 0x000ea80000300800 */
[----:B-1----:R-:W2:Y:S01]  /*5e2e0*/  LDL.LU R16, [R1+0x1eac] ;  /* 0x001eac0001107983 */ /* 0x002ea20000300800 */
[----:B---3--:R-:W-:-:S05]  /*5e2f0*/  IADD3 R13, P1, PT, R13, R17, RZ ;  /* 0x000000110d0d7210 */ /* 0x008fca0007f3e0ff */
[----:B------:R1:W-:Y:S01]  /*5e300*/  STL [R1+0x1ee8], R13 ;  /* 0x001ee80d01007387 */ /* 0x0003e20000100800 */
[----:B----4-:R-:W-:-:S03]  /*5e310*/  IMAD.X R12, R12, 0x1, R3, P2 ;  /* 0x000000010c0c7824 */ /* 0x010fc600010e0603 */
[----:B-1----:R-:W3:Y:S04]  /*5e320*/  LDL.LU R13, [R1+0x1e80] ;  /* 0x001e8000010d7983 */ /* 0x002ee80000300800 */
[----:B------:R1:W-:Y:S01]  /*5e330*/  STL [R1+0x1f0c], R12 ;  /* 0x001f0c0c01007387 */ /* 0x0003e20000100800 */
[-C--:B------:R-:W-:Y:S01]  /*5e340*/  IADD3 R61, P2, PT, R61, R17.reuse, RZ ;  /* 0x000000113d3d7210 */ /* 0x080fe20007f5e0ff */
[--C-:B------:R-:W-:Y:S02]  /*5e350*/  IMAD.X R46, R46, 0x1, R3.reuse, P3 ;  /* 0x000000012e2e7824 */ /* 0x100fe400018e0603 */
[----:B-1----:R-:W4:Y:S04]  /*5e360*/  LDL.LU R12, [R1+0x1ea4] ;  /* 0x001ea400010c7983 */ /* 0x002f280000300800 */
[----:B------:R1:W-:Y:S01]  /*5e370*/  STL [R1+0x1ee0], R61 ;  /* 0x001ee03d01007387 */ /* 0x0003e20000100800 */
[----:B------:R-:W-:Y:S01]  /*5e380*/  IADD3 R47, P3, PT, R47, R17, RZ ;  /* 0x000000112f2f7210 */ /* 0x000fe20007f7e0ff */
[----:B------:R-:W-:-:S02]  /*5e390*/  IMAD.X R0, R0, 0x1, R3, P4 ;  /* 0x0000000100007824 */ /* 0x000fc400020e0603 */
[----:B-1----:R-:W4:Y:S01]  /*5e3a0*/  LDL.LU R61, [R1+0x1e78] ;  /* 0x001e7800013d7983 */ /* 0x002f220000300800 */
[----:B------:R-:W-:-:S03]  /*5e3b0*/  IADD3 R6, P4, PT, R6, R17, RZ ;  /* 0x0000001106067210 */ /* 0x000fc60007f9e0ff */
[----:B------:R1:W-:Y:S01]  /*5e3c0*/  STL [R1+0x1efc], R0 ;  /* 0x001efc0001007387 */ /* 0x0003e20000100800 */
[----:B------:R-:W-:-:S03]  /*5e3d0*/  IMAD.X R7, R7, 0x1, R3, P5 ;  /* 0x0000000107077824 */ /* 0x000fc600028e0603 */
[----:B------:R-:W-:Y:S01]  /*5e3e0*/  STL [R1+0x1f04], R46 ;  /* 0x001f042e01007387 */ /* 0x000fe20000100800 */
[----:B------:R-:W-:Y:S02]  /*5e3f0*/  IADD3 R18, P5, PT, R18, R17, RZ ;  /* 0x0000001112127210 */ /* 0x000fe40007fbe0ff */
[----:B------:R-:W-:Y:S02]  /*5e400*/  IADD3.X R19, PT, PT, R19, R3, RZ, P6, !PT ;  /* 0x0000000313137210 */ /* 0x000fe400037fe4ff */
[-C--:B------:R-:W-:Y:S01]  /*5e410*/  IADD3 R22, P6, PT, R22, R17.reuse, RZ ;  /* 0x0000001116167210 */ /* 0x080fe20007fde0ff */
[--C-:B------:R-:W-:Y:S01]  /*5e420*/  IMAD.X R23, R23, 0x1, R3.reuse, P1 ;  /* 0x0000000117177824 */ /* 0x100fe200008e0603 */
[----:B------:R-:W-:Y:S01]  /*5e430*/  IADD3 R31, P1, PT, R31, R17, RZ ;  /* 0x000000111f1f7210 */ /* 0x000fe20007f3e0ff */
[----:B-1----:R-:W4:Y:S04]  /*5e440*/  LDL.LU R0, [R1+0x1e9c] ;  /* 0x001e9c0001007983 */ /* 0x002f280000300800 */
[----:B------:R-:W-:Y:S04]  /*5e450*/  STL [R1+0x1ed8], R47 ;  /* 0x001ed82f01007387 */ /* 0x000fe80000100800 */
[----:B------:R-:W-:Y:S04]  /*5e460*/  STL [R1+0x1ed0], R6 ;  /* 0x001ed00601007387 */ /* 0x000fe80000100800 */
[----:B------:R-:W-:Y:S04]  /*5e470*/  STL [R1+0x1ef4], R7 ;  /* 0x001ef40701007387 */ /* 0x000fe80000100800 */
        /* <DEDUP_REMOVED lines=10> */
[----:B------:R-:W-:Y:S01]  /*5e520*/  IMAD.X R59, R59, 0x1, R3, P5 ;  /* 0x000000013b3b7824 */ /* 0x000fe200028e0603 */
[----:B------:R-:W-:Y:S01]  /*5e530*/  STL [R1+0x1edc], R38 ;  /* 0x001edc2601007387 */ /* 0x000fe20000100800 */
[----:B------:R-:W-:-:S03]  /*5e540*/  IADD3 R60, P5, PT, R60, R17, RZ ;  /* 0x000000113c3c7210 */ /* 0x000fc60007fbe0ff */
[----:B------:R-:W-:Y:S01]  /*5e550*/  STL [R1+0x1eb0], R39 ;  /* 0x001eb02701007387 */ /* 0x000fe20000100800 */
[----:B------:R-:W-:-:S03]  /*5e560*/  IADD3 R58, P4, PT, R58, R17, RZ ;  /* 0x000000113a3a7210 */ /* 0x000fc60007f9e0ff */
[----:B------:R-:W-:Y:S04]  /*5e570*/  STL [R1+0x1ed4], R50 ;  /* 0x001ed43201007387 */ /* 0x000fe80000100800 */
[----:B------:R-:W-:Y:S04]  /*5e580*/  STL [R1+0x1ea8], R51 ;  /* 0x001ea83301007387 */ /* 0x000fe80000100800 */
[----:B------:R-:W-:Y:S04]  /*5e590*/  STL [R1+0x1ecc], R55 ;  /* 0x001ecc3701007387 */ /* 0x000fe80000100800 */
[----:B------:R1:W-:Y:S04]  /*5e5a0*/  STL [R1+0x1e98], R60 ;  /* 0x001e983c01007387 */ /* 0x0003e80000100800 */
[----:B------:R-:W-:Y:S04]  /*5e5b0*/  STL [R1+0x1ea0], R58 ;  /* 0x001ea03a01007387 */ /* 0x000fe80000100800 */
[----:B-1----:R-:W4:Y:S01]  /*5e5c0*/  LDL.LU R60, [R1+0x1e70] ;  /* 0x001e7000013c7983 */ /* 0x002f220000300800 */
[--C-:B------:R-:W-:Y:S01]  /*5e5d0*/  IMAD.X R41, R41, 0x1, R3.reuse, P6 ;  /* 0x0000000129297824 */ /* 0x100fe200030e0603 */
[-C--:B------:R-:W-:Y:S01]  /*5e5e0*/  IADD3 R42, P6, PT, R42, R17.reuse, RZ ;  /* 0x000000112a2a7210 */ /* 0x080fe20007fde0ff */
[----:B------:R-:W-:Y:S01]  /*5e5f0*/  IMAD.X R43, R43, 0x1, R3, P1 ;  /* 0x000000012b2b7824 */ /* 0x000fe200008e0603 */
[----:B------:R-:W-:Y:S04]  /*5e600*/  STL [R1+0x1ec4], R59 ;  /* 0x001ec43b01007387 */ /* 0x000fe80000100800 */
[----:B------:R-:W-:Y:S04]  /*5e610*/  STL [R1+0x1ebc], R41 ;  /* 0x001ebc2901007387 */ /* 0x000fe80000100800 */
[----:B------:R-:W-:Y:S01]  /*5e620*/  STL [R1+0x1e90], R42 ;  /* 0x001e902a01007387 */ /* 0x000fe20000100800 */
[----:B--2---:R-:W-:-:S02]  /*5e630*/  IADD3 R25, P1, PT, R25, R17, RZ ;  /* 0x0000001119197210 */ /* 0x004fc40007f3e0ff */
[----:B------:R-:W-:-:S05]  /*5e640*/  IADD3.X R16, PT, PT, R16, R3, RZ, P2, !PT ;  /* 0x0000000310107210 */ /* 0x000fca00017fe4ff */
[----:B------:R1:W-:Y:S04]  /*5e650*/  STL [R1+0x1eac], R16 ;  /* 0x001eac1001007387 */ /* 0x0003e80000100800 */
[----:B------:R-:W-:Y:S04]  /*5e660*/  STL [R1+0x1eb4], R43 ;  /* 0x001eb42b01007387 */ /* 0x000fe80000100800 */
[----:B-1----:R-:W2:Y:S04]  /*5e670*/  LDL.LU R16, [R1+0x1e94] ;  /* 0x001e940001107983 */ /* 0x002ea80000300800 */
[----:B------:R-:W-:Y:S01]  /*5e680*/  STL [R1+0x1e88], R25 ;  /* 0x001e881901007387 */ /* 0x000fe20000100800 */
[----:B---3--:R-:W-:-:S05]  /*5e690*/  IADD3 R13, P2, PT, R13, R17, RZ ;  /* 0x000000110d0d7210 */ /* 0x008fca0007f5e0ff */
[----:B------:R1:W-:Y:S01]  /*5e6a0*/  STL [R1+0x1e80], R13 ;  /* 0x001e800d01007387 */ /* 0x0003e20000100800 */
[----:B----4-:R-:W-:-:S03]  /*5e6b0*/  IMAD.X R12, R12, 0x1, R3, P3 ;  /* 0x000000010c0c7824 */ /* 0x010fc600018e0603 */
[----:B-1----:R-:W3:Y:S04]  /*5e6c0*/  LDL.LU R13, [R1+0x1e68] ;  /* 0x001e6800010d7983 */ /* 0x002ee80000300800 */
[----:B------:R1:W-:Y:S01]  /*5e6d0*/  STL [R1+0x1ea4], R12 ;  /* 0x001ea40c01007387 */ /* 0x0003e20000100800 */
[----:B------:R-:W-:-:S03]  /*5e6e0*/  IADD3 R61, P3, PT, R61, R17, RZ ;  /* 0x000000113d3d7210 */ /* 0x000fc60007f7e0ff */
[----:B-1----:R-:W4:Y:S04]  /*5e6f0*/  LDL.LU R12, [R1+0x1e8c] ;  /* 0x001e8c00010c7983 */ /* 0x002f280000300800 */
[----:B------:R-:W4:Y:S04]  /*5e700*/  LDL.LU R46, [R1+0x1e60] ;  /* 0x001e6000012e7983 */ /* 0x000f280000300800 */
[----:B------:R-:W4:Y:S04]  /*5e710*/  LDL.LU R47, [R1+0x1e84] ;  /* 0x001e8400012f7983 */ /* 0x000f280000300800 */
[----:B------:R1:W-:Y:S01]  /*5e720*/  STL [R1+0x1e78], R61 ;  /* 0x001e783d01007387 */ /* 0x0003e20000100800 */
[----:B------:R-:W-:-:S03]  /*5e730*/  IMAD.X R0, R0, 0x1, R3, P4 ;  /* 0x0000000100007824 */ /* 0x000fc600020e0603 */
        /* <DEDUP_REMOVED lines=20> */
[----:B------:R-:W-:-:S05]  /*5e880*/  IADD3 R60, P4, PT, R60, R17, RZ ;  /* 0x000000113c3c7210 */ /* 0x000fca0007f9e0ff */
[----:B------:R1:W-:Y:S04]  /*5e890*/  STL [R1+0x1e70], R60 ;  /* 0x001e703c01007387 */ /* 0x0003e80000100800 */
[----:B------:R-:W4:Y:S04]  /*5e8a0*/  LDL.LU R25, [R1+0x1e34] ;  /* 0x001e340001197983 */ /* 0x000f280000300800 */
[----:B-1----:R-:W4:Y:S01]  /*5e8b0*/  LDL.LU R60, [R1+0x1e08] ;  /* 0x001e0800013c7983 */ /* 0x002f220000300800 */
[----:B--2---:R-:W-:-:S05]  /*5e8c0*/  IMAD.X R16, R16, 0x1, R3, P5 ;  /* 0x0000000110107824 */ /* 0x004fca00028e0603 */
[----:B------:R1:W-:Y:S04]  /*5e8d0*/  STL [R1+0x1e94], R16 ;  /* 0x001e941001007387 */ /* 0x0003e80000100800 */
[----:B-1----:R-:W2:Y:S01]  /*5e8e0*/  LDL.LU R16, [R1+0x1e2c] ;  /* 0x001e2c0001107983 */ /* 0x002ea20000300800 */
[----:B---3--:R-:W-:-:S05]  /*5e8f0*/  IADD3 R13, P5, PT, R13, R17, RZ ;  /* 0x000000110d0d7210 */ /* 0x008fca0007fbe0ff */
[----:B------:R1:W-:Y:S01]  /*5e900*/  STL [R1+0x1e68], R13 ;  /* 0x001e680d01007387 */ /* 0x0003e20000100800 */
[----:B----4-:R-:W-:-:S03]  /*5e910*/  IMAD.X R12, R12, 0x1, R3, P6 ;  /* 0x000000010c0c7824 */ /* 0x010fc600030e0603 */
[----:B-1----:R-:W3:Y:S01]  /*5e920*/  LDL.LU R13, [R1+0x1e00] ;  /* 0x001e0000010d7983 */ /* 0x002ee20000300800 */
[--C-:B------:R-:W-:Y:S01]  /*5e930*/  IMAD.X R47, R47, 0x1, R3.reuse, P1 ;  /* 0x000000012f2f7824 */ /* 0x100fe200008e0603 */
[-C--:B------:R-:W-:Y:S02]  /*5e940*/  IADD3 R46, P6, PT, R46, R17.reuse, RZ ;  /* 0x000000112e2e7210 */ /* 0x080fe40007fde0ff */
[----:B------:R1:W-:Y:S01]  /*5e950*/  STL [R1+0x1e8c], R12 ;  /* 0x001e8c0c01007387 */ /* 0x0003e20000100800 */
[-C--:B------:R-:W-:Y:S01]  /*5e960*/  IADD3 R61, P1, PT, R61, R17.reuse, RZ ;  /* 0x000000113d3d7210 */ /* 0x080fe20007f3e0ff */
[----:B------:R-:W-:Y:S02]  /*5e970*/  IMAD.X R6, R6, 0x1, R3, P2 ;  /* 0x0000000106067824 */ /* 0x000fe400010e0603 */
[----:B-1----:R-:W4:Y:S04]  /*5e980*/  LDL.LU R12, [R1+0x1e24] ;  /* 0x001e2400010c7983 */ /* 0x002f280000300800 */
[----:B------:R1:W-:Y:S01]  /*5e990*/  STL [R1+0x1e58], R61 ;  /* 0x001e583d01007387 */ /* 0x0003e20000100800 */
[----:B------:R-:W-:-:S03]  /*5e9a0*/  IADD3 R7, P2, PT, R7, R17, RZ ;  /* 0x0000001107077210 */ /* 0x000fc60007f5e0ff */
[----:B------:R-:W-:Y:S01]  /*5e9b0*/  STL [R1+0x1e60], R46 ;  /* 0x001e602e01007387 */ /* 0x000fe20000100800 */
[--C-:B------:R-:W-:Y:S01]  /*5e9c0*/  IMAD.X R18, R18, 0x1, R3.reuse, P3 ;  /* 0x0000000112127824 */ /* 0x100fe200018e0603 */
[----:B------:R-:W-:Y:S02]  /*5e9d0*/  IADD3 R19, P3, PT, R19, R17, RZ ;  /* 0x0000001113137210 */ /* 0x000fe40007f7e0ff */
[----:B------:R-:W-:Y:S02]  /*5e9e0*/  IADD3.X R22, PT, PT, R22, R3, RZ, P4, !PT ;  /* 0x0000000316167210 */ /* 0x000fe400027fe4ff */
[-C--:B------:R-:W-:Y:S01]  /*5e9f0*/  IADD3 R23, P4, PT, R23, R17.reuse, RZ ;  /* 0x0000001117177210 */ /* 0x080fe20007f9e0ff */
[----:B------:R-:W-:Y:S01]  /*5ea00*/  IMAD.X R31, R31, 0x1, R3, P5 ;  /* 0x000000011f1f7824 */ /* 0x000fe200028e0603 */
[----:B-1----:R-:W4:Y:S04]  /*5ea10*/  LDL.LU R61, [R1+0x1df8] ;  /* 0x001df800013d7983 */ /* 0x002f280000300800 */
        /* <DEDUP_REMOVED lines=23> */
[--C-:B------:R-:W-:Y:S02]  /*5eb90*/  IMAD.X R42, R42, 0x1, R3.reuse, P4 ;  /* 0x000000012a2a7824 */ /* 0x100fe400020e0603 */
[----:B------:R-:W-:Y:S01]  /*5eba0*/  IMAD.X R25, R25, 0x1, R3, P5 ;  /* 0x0000000119197824 */ /* 0x000fe200028e0603 */
[----:B------:R-:W-:Y:S01]  /*5ebb0*/  STL [R1+0x1e4c], R58 ;  /* 0x001e4c3a01007387 */ /* 0x000fe20000100800 */
[-C--:B------:R-:W-:Y:S02]  /*5ebc0*/  IADD3 R43, P4, PT, R43, R17.reuse, RZ ;  /* 0x000000112b2b7210 */ /* 0x080fe40007f9e0ff */
[----:B------:R-:W-:Y:S01]  /*5ebd0*/  IADD3 R60, P5, PT, R60, R17, RZ ;  /* 0x000000113c3c7210 */ /* 0x000fe20007fbe0ff */
[----:B-1----:R-:W4:Y:S04]  /*5ebe0*/  LDL.LU R0, [R1+0x1e1c] ;  /* 0x001e1c0001007983 */ /* 0x002f280000300800 */
[----:B------:R-:W-:Y:S04]  /*5ebf0*/  STL [R1+0x1e20], R59 ;  /* 0x001e203b01007387 */ /* 0x000fe80000100800 */
[----:B------:R-:W-:Y:S04]  /*5ec00*/  STL [R1+0x1e18], R41 ;  /* 0x001e182901007387 */ /* 0x000fe80000100800 */
[----:B------:R-:W-:Y:S04]  /*5ec10*/  STL [R1+0x1e3c], R42 ;  /* 0x001e3c2a01007387 */ /* 0x000fe80000100800 */
[----:B------:R1:W-:Y:S04]  /*5ec20*/  STL [R1+0x1e08], R60 ;  /* 0x001e083c01007387 */ /* 0x0003e80000100800 */
[----:B------:R-:W-:Y:S04]  /*5ec30*/  STL [R1+0x1e10], R43 ;  /* 0x001e102b01007387 */ /* 0x000fe80000100800 */
[----:B-1----:R-:W4:Y:S04]  /*5ec40*/  LDL.LU R60, [R1+0x1df0] ;  /* 0x001df000013c7983 */ /* 0x002f280000300800 */
[----:B------:R-:W-:Y:S01]  /*5ec50*/  STL [R1+0x1e34], R25 ;  /* 0x001e341901007387 */ /* 0x000fe20000100800 */
[----:B--2---:R-:W-:-:S05]  /*5ec60*/  IADD3.X R16, PT, PT, R16, R3, RZ, P6, !PT ;  /* 0x0000000310107210 */ /* 0x004fca00037fe4ff */
[----:B------:R1:W-:Y:S04]  /*5ec70*/  STL [R1+0x1e2c], R16 ;  /* 0x001e2c1001007387 */ /* 0x0003e80000100800 */
[----:B-1----:R-:W2:Y:S01]  /*5ec80*/  LDL.LU R16, [R1+0x1e14] ;  /* 0x001e140001107983 */ /* 0x002ea20000300800 */
[----:B---3--:R-:W-:-:S05]  /*5ec90*/  IADD3 R13, P6, PT, R13, R17, RZ ;  /* 0x000000110d0d7210 */ /* 0x008fca0007fde0ff */
[----:B------:R1:W-:Y:S01]  /*5eca0*/  STL [R1+0x1e00], R13 ;  /* 0x001e000d01007387 */ /* 0x0003e20000100800 */
[----:B----4-:R-:W-:-:S03]  /*5ecb0*/  IMAD.X R12, R12, 0x1, R3, P1 ;  /* 0x000000010c0c7824 */ /* 0x010fc600008e0603 */
[----:B-1----:R-:W3:Y:S04]  /*5ecc0*/  LDL.LU R13, [R1+0x1de8] ;  /* 0x001de800010d7983 */ /* 0x002ee80000300800 */
        /* <DEDUP_REMOVED lines=24> */
[----:B------:R-:W-:-:S05]  /*5ee50*/  IMAD.X R0, R0, 0x1, R3, P2 ;  /* 0x0000000100007824 */ /* 0x000fca00010e0603 */
[----:B------:R1:W-:Y:S04]  /*5ee60*/  STL [R1+0x1e1c], R0 ;  /* 0x001e1c0001007387 */ /* 0x0003e80000100800 */
[----:B------:R-:W4:Y:S01]  /*5ee70*/  LDL.LU R25, [R1+0x1d90] ;  /* 0x001d900001197983 */ /* 0x000f220000300800 */
[----:B------:R-:W-:-:S03]  /*5ee80*/  IADD3 R60, P2, PT, R60, R17, RZ ;  /* 0x000000113c3c7210 */ /* 0x000fc60007f5e0ff */
[----:B-1----:R-:W4:Y:S04]  /*5ee90*/  LDL.LU R0, [R1+0x1db4] ;  /* 0x001db40001007983 */ /* 0x002f280000300800 */
[----:B------:R1:W-:Y:S04]  /*5eea0*/  STL [R1+0x1df0], R60 ;  /* 0x001df03c01007387 */ /* 0x0003e80000100800 */
[----:B-1----:R-:W4:Y:S01]  /*5eeb0*/  LDL.LU R60, [R1+0x1d88] ;  /* 0x001d8800013c7983 */ /* 0x002f220000300800 */
[----:B--2---:R-:W-:-:S05]  /*5eec0*/  IMAD.X R16, R16, 0x1, R3, P3 ;  /* 0x0000000110107824 */ /* 0x004fca00018e0603 */
[----:B------:R1:W-:Y:S04]  /*5eed0*/  STL [R1+0x1e14], R16 ;  /* 0x001e141001007387 */ /* 0x0003e80000100800 */
[----:B-1----:R-:W2:Y:S01]  /*5eee0*/  LDL.LU R16, [R1+0x1dac] ;  /* 0x001dac0001107983 */ /* 0x002ea20000300800 */
[-C--:B---3--:R-:W-:Y:S01]  /*5eef0*/  IADD3 R13, P3, PT, R13, R17.reuse, RZ ;  /* 0x000000110d0d7210 */ /* 0x088fe20007f7e0ff */
[----:B----4-:R-:W-:Y:S01]  /*5ef00*/  IMAD.X R46, R46, 0x1, R3, P4 ;  /* 0x000000012e2e7824 */ /* 0x010fe200020e0603 */
[----:B------:R-:W-:-:S03]  /*5ef10*/  IADD3 R47, P4, PT, R47, R17, RZ ;  /* 0x000000112f2f7210 */ /* 0x000fc60007f9e0ff */
[----:B------:R1:W-:Y:S01]  /*5ef20*/  STL [R1+0x1de8], R13 ;  /* 0x001de80d01007387 */ /* 0x0003e20000100800 */
[----:B------:R-:W-:-:S03]  /*5ef30*/  IMAD.X R12, R12, 0x1, R3, P5 ;  /* 0x000000010c0c7824 */ /* 0x000fc600028e0603 */
[----:B-1----:R-:W3:Y:S01]  /*5ef40*/  LDL.LU R13, [R1+0x1d80] ;  /* 0x001d8000010d7983 */ /* 0x002ee20000300800 */
[-C--:B------:R-:W-:Y:S01]  /*5ef50*/  IADD3 R6, P5, PT, R6, R17.reuse, RZ ;  /* 0x0000001106067210 */ /* 0x080fe20007fbe0ff */
[--C-:B------:R-:W-:Y:S01]  /*5ef60*/  IMAD.X R7, R7, 0x1, R3.reuse, P6 ;  /* 0x0000000107077824 */ /* 0x100fe200030e0603 */
[-C--:B------:R-:W-:Y:S01]  /*5ef70*/  IADD3 R18, P6, PT, R18, R17.reuse, RZ ;  /* 0x0000001112127210 */ /* 0x080fe20007fde0ff */
[----:B------:R1:W-:Y:S04]  /*5ef80*/  STL [R1+0x1e04], R12 ;  /* 0x001e040c01007387 */ /* 0x0003e80000100800 */
[----:B------:R-:W-:Y:S01]  /*5ef90*/  STL [R1+0x1e0c], R46 ;  /* 0x001e0c2e01007387 */ /* 0x000fe20000100800 */
[----:B------:R-:W-:Y:S01]  /*5efa0*/  IMAD.X R19, R19, 0x1, R3, P1 ;  /* 0x0000000113137824 */ /* 0x000fe200008e0603 */
[----:B------:R-:W-:-:S02]  /*5efb0*/  IADD3 R22, P1, PT, R22, R17, RZ ;  /* 0x0000001116167210 */ /* 0x000fc40007f3e0ff */
[----:B------:R-:W-:Y:S02]  /*5efc0*/  IADD3.X R23, PT, PT, R23, R3, RZ, P2, !PT ;  /* 0x0000000317177210 */ /* 0x000fe400017fe4ff */
        /* <DEDUP_REMOVED lines=27> */
[--C-:B------:R-:W-:Y:S01]  /*5f180*/  IMAD.X R43, R43, 0x1, R3.reuse, P2 ;  /* 0x000000012b2b7824 */ /* 0x100fe200010e0603 */
[-C--:B------:R-:W-:Y:S01]  /*5f190*/  IADD3 R25, P2, PT, R25, R17.reuse, RZ ;  /* 0x0000001119197210 */ /* 0x080fe20007f5e0ff */
[----:B------:R-:W-:Y:S01]  /*5f1a0*/  IMAD.X R0, R0, 0x1, R3, P3 ;  /* 0x0000000100007824 */ /* 0x000fe200018e0603 */
[----:B-1----:R-:W4:Y:S04]  /*5f1b0*/  LDL.LU R61, [R1+0x1d78] ;  /* 0x001d7800013d7983 */ /* 0x002f280000300800 */
[----:B------:R-:W-:Y:S04]  /*5f1c0*/  STL [R1+0x1dcc], R59 ;  /* 0x001dcc3b01007387 */ /* 0x000fe80000100800 */
[----:B------:R-:W-:Y:S04]  /*5f1d0*/  STL [R1+0x1dc4], R41 ;  /* 0x001dc42901007387 */ /* 0x000fe80000100800 */
[----:B------:R-:W-:Y:S04]  /*5f1e0*/  STL [R1+0x1d98], R42 ;  /* 0x001d982a01007387 */ /* 0x000fe80000100800 */
[----:B------:R1:W-:Y:S04]  /*5f1f0*/  STL [R1+0x1db4], R0 ;  /* 0x001db40001007387 */ /* 0x0003e80000100800 */
[----:B------:R-:W-:Y:S01]  /*5f200*/  STL [R1+0x1dbc], R43 ;  /* 0x001dbc2b01007387 */ /* 0x000fe20000100800 */
[----:B------:R-:W-:-:S03]  /*5f210*/  IADD3 R60, P3, PT, R60, R17, RZ ;  /* 0x000000113c3c7210 */ /* 0x000fc60007f7e0ff */
[----:B-1----:R-:W4:Y:S04]  /*5f220*/  LDL.LU R0, [R1+0x1d9c] ;  /* 0x001d9c0001007983 */ /* 0x002f280000300800 */
[----:B------:R-:W-:Y:S04]  /*5f230*/  STL [R1+0x1d90], R25 ;  /* 0x001d901901007387 */ /* 0x000fe80000100800 */
[----:B------:R1:W-:Y:S04]  /*5f240*/  STL [R1+0x1d88], R60 ;  /* 0x001d883c01007387 */ /* 0x0003e80000100800 */
[----:B-1----:R-:W4:Y:S01]  /*5f250*/  LDL.LU R60, [R1+0x1d70] ;  /* 0x001d7000013c7983 */ /* 0x002f220000300800 */
[----:B--2---:R-:W-:-:S05]  /*5f260*/  IADD3.X R16, PT, PT, R16, R3, RZ, P4, !PT ;  /* 0x0000000310107210 */ /* 0x004fca00027fe4ff */
[----:B------:R1:W-:Y:S04]  /*5f270*/  STL [R1+0x1dac], R16 ;  /* 0x001dac1001007387 */ /* 0x0003e80000100800 */
[----:B-1----:R-:W2:Y:S04]  /*5f280*/  LDL.LU R16, [R1+0x1d94] ;  /* 0x001d940001107983 */ /* 0x002ea80000300800 */
[----:B------:R-:W2:Y:S04]  /*5f290*/  LDL.LU R46, [R1+0x1d68] ;  /* 0x001d6800012e7983 */ /* 0x000ea80000300800 */
[----:B------:R-:W2:Y:S01]  /*5f2a0*/  LDL.LU R47, [R1+0x1d8c] ;  /* 0x001d8c00012f7983 */ /* 0x000ea20000300800 */
[----:B---3--:R-:W-:-:S05]  /*5f2b0*/  IADD3 R13, P4, PT, R13, R17, RZ ;  /* 0x000000110d0d7210 */ /* 0x008fca0007f9e0ff */
[----:B------:R1:W-:Y:S01]  /*5f2c0*/  STL [R1+0x1d80], R13 ;  /* 0x001d800d01007387 */ /* 0x0003e20000100800 */
[----:B----4-:R-:W-:-:S03]  /*5f2d0*/  IMAD.X R12, R12, 0x1, R3, P5 ;  /* 0x000000010c0c7824 */ /* 0x010fc600028e0603 */
[----:B-1----:R-:W3:Y:S04]  /*5f2e0*/  LDL.LU R13, [R1+0x1d60] ;  /* 0x001d6000010d7983 */ /* 0x002ee80000300800 */
        /* <DEDUP_REMOVED lines=21> */
[----:B------:R-:W4:Y:S01]  /*5f440*/  LDL.LU R25, [R1+0x1d3c] ;  /* 0x001d3c0001197983 */ /* 0x000f220000300800 */
[----:B------:R-:W-:-:S03]  /*5f450*/  IMAD.X R0, R0, 0x1, R3, P6 ;  /* 0x0000000100007824 */ /* 0x000fc600030e0603 */
[----:B-1----:R-:W4:Y:S04]  /*5f460*/  LDL.LU R61, [R1+0x1d10] ;  /* 0x001d1000013d7983 */ /* 0x002f280000300800 */
[----:B------:R1:W-:Y:S01]  /*5f470*/  STL [R1+0x1d9c], R0 ;  /* 0x001d9c0001007387 */ /* 0x0003e20000100800 */
[----:B------:R-:W-:-:S03]  /*5f480*/  IADD3 R60, P6, PT, R60, R17, RZ ;  /* 0x000000113c3c7210 */ /* 0x000fc60007fde0ff */
[----:B-1----:R-:W4:Y:S04]  /*5f490*/  LDL.LU R0, [R1+0x1d34] ;  /* 0x001d340001007983 */ /* 0x002f280000300800 */
[----:B------:R1:W-:Y:S04]  /*5f4a0*/  STL [R1+0x1d70], R60 ;  /* 0x001d703c01007387 */ /* 0x0003e80000100800 */
[----:B-1----:R-:W4:Y:S01]  /*5f4b0*/  LDL.LU R60, [R1+0x1d08] ;  /* 0x001d0800013c7983 */ /* 0x002f220000300800 */
[--C-:B--2---:R-:W-:Y:S02]  /*5f4c0*/  IMAD.X R16, R16, 0x1, R3.reuse, P1 ;  /* 0x0000000110107824 */ /* 0x104fe400008e0603 */
[----:B------:R-:W-:Y:S01]  /*5f4d0*/  IMAD.X R47, R47, 0x1, R3, P2 ;  /* 0x000000012f2f7824 */ /* 0x000fe200010e0603 */
[----:B------:R-:W-:-:S02]  /*5f4e0*/  IADD3 R46, P1, PT, R46, R17, RZ ;  /* 0x000000112e2e7210 */ /* 0x000fc40007f3e0ff */
[----:B------:R1:W-:Y:S04]  /*5f4f0*/  STL [R1+0x1d94], R16 ;  /* 0x001d941001007387 */ /* 0x0003e80000100800 */
[----:B-1----:R-:W2:Y:S01]  /*5f500*/  LDL.LU R16, [R1+0x1d2c] ;  /* 0x001d2c0001107983 */ /* 0x002ea20000300800 */
[-C--:B---3--:R-:W-:Y:S01]  /*5f510*/  IADD3 R13, P2, PT, R13, R17.reuse, RZ ;  /* 0x000000110d0d7210 */ /* 0x088fe20007f5e0ff */
[--C-:B----4-:R-:W-:Y:S01]  /*5f520*/  IMAD.X R6, R6, 0x1, R3.reuse, P3 ;  /* 0x0000000106067824 */ /* 0x110fe200018e0603 */
[-C--:B------:R-:W-:Y:S01]  /*5f530*/  IADD3 R7, P3, PT, R7, R17.reuse, RZ ;  /* 0x0000001107077210 */ /* 0x080fe20007f7e0ff */
[--C-:B------:R-:W-:Y:S02]  /*5f540*/  IMAD.X R18, R18, 0x1, R3.reuse, P4 ;  /* 0x0000000112127824 */ /* 0x100fe400020e0603 */
[----:B------:R1:W-:Y:S04]  /*5f550*/  STL [R1+0x1d60], R13 ;  /* 0x001d600d01007387 */ /* 0x0003e80000100800 */
[----:B------:R-:W-:Y:S01]  /*5f560*/  STL [R1+0x1d68], R46 ;  /* 0x001d682e01007387 */ /* 0x000fe20000100800 */
[-C--:B------:R-:W-:Y:S01]  /*5f570*/  IADD3 R19, P4, PT, R19, R17.reuse, RZ ;  /* 0x0000001113137210 */ /* 0x080fe20007f9e0ff */
[----:B------:R-:W-:Y:S01]  /*5f580*/  IMAD.X R22, R22, 0x1, R3, P5 ;  /* 0x0000000116167824 */ /* 0x000fe200028e0603 */
[----:B------:R-:W-:-:S02]  /*5f590*/  IADD3 R23, P5, PT, R23, R17, RZ ;  /* 0x0000001117177210 */ /* 0x000fc40007fbe0ff */
[----:B------:R-:W-:Y:S02]  /*5f5a0*/  IADD3.X R31, PT, PT, R31, R3, RZ, P6, !PT ;  /* 0x000000031f1f7210 */ /* 0x000fe400037fe4ff */
[----:B------:R-:W-:Y:S01]  /*5f5b0*/  IADD3 R38, P6, PT, R38, R17, RZ ;  /* 0x0000001126267210 */ /* 0x000fe20007fde0ff */
[----:B-1----:R-:W3:Y:S04]  /*5f5c0*/  LDL.LU R13, [R1+0x1d00] ;  /* 0x001d0000010d7983 */ /* 0x002ee80000300800 */
[----:B------:R-:W-:Y:S04]  /*5f5d0*/  STL [R1+0x1d8c], R47 ;  /* 0x001d8c2f01007387 */ /* 0x000fe80000100800 */
        /* <DEDUP_REMOVED lines=22> */
[--C-:B------:R-:W-:Y:S01]  /*5f740*/  IMAD.X R25, R25, 0x1, R3.reuse, P6 ;  /* 0x0000000119197824 */ /* 0x100fe200030e0603 */
        /* <DEDUP_REMOVED lines=8> */
[----:B------:R-:W-:Y:S01]  /*5f7d0*/  STL [R1+0x1d18], R43 ;  /* 0x001d182b01007387 */ /* 0x000fe20000100800 */
[----:B------:R-:W-:-:S03]  /*5f7e0*/  IMAD.X R0, R0, 0x1, R3, P1 ;  /* 0x0000000100007824 */ /* 0x000fc600008e0603 */
[----:B-1----:R-:W4:Y:S04]  /*5f7f0*/  LDL.LU R61, [R1+0x1cf8] ;  /* 0x001cf800013d7983 */ /* 0x002f280000300800 */
        /* <DEDUP_REMOVED lines=8> */
[----:B------:R-:W4:Y:S01]  /*5f880*/  LDL.LU R25, [R1+0x1d0c] ;  /* 0x001d0c0001197983 */ /* 0x000f220000300800 */
[----:B--2---:R-:W-:-:S05]  /*5f890*/  IADD3.X R16, PT, PT, R16, R3, RZ, P2, !PT ;  /* 0x0000000310107210 */ /* 0x004fca00017fe4ff */
[----:B------:R-:W-:Y:S04]  /*5f8a0*/  STL [R1+0x1d2c], R16 ;  /* 0x001d2c1001007387 */ /* 0x000fe80000100800 */
[----:B------:R-:W2:Y:S04]  /*5f8b0*/  LDL.LU R6, [R1+0x1ce0] ;  /* 0x001ce00001067983 */ /* 0x000ea80000300800 */
[----:B------:R-:W2:Y:S04]  /*5f8c0*/  LDL.LU R7, [R1+0x1d04] ;  /* 0x001d040001077983 */ /* 0x000ea80000300800 */
[----:B------:R-:W2:Y:S01]  /*5f8d0*/  LDL.LU R18, [R1+0x1cd8] ;  /* 0x001cd80001127983 */ /* 0x000ea20000300800 */
[----:B---3--:R-:W-:-:S05]  /*5f8e0*/  IADD3 R13, P2, PT, R13, R17, RZ ;  /* 0x000000110d0d7210 */ /* 0x008fca0007f5e0ff */
        /* <DEDUP_REMOVED lines=12> */
[----:B-1----:R-:W3:Y:S04]  /*5f9b0*/  LDL.LU R13, [R1+0x1ca8] ;  /* 0x001ca800010d7983 */ /* 0x002ee80000300800 */
[----:B------:R-:W3:Y:S04]  /*5f9c0*/  LDL.LU R41, [R1+0x1ccc] ;  /* 0x001ccc0001297983 */ /* 0x000ee80000300800 */
[----:B------:R-:W3:Y:S04]  /*5f9d0*/  LDL.LU R42, [R1+0x1ca0] ;  /* 0x001ca000012a7983 */ /* 0x000ee80000300800 */
[----:B------:R-:W3:Y:S01]  /*5f9e0*/  LDL.LU R43, [R1+0x1cc4] ;  /* 0x001cc400012b7983 */ /* 0x000ee20000300800 */
[----:B----4-:R-:W-:-:S05]  /*5f9f0*/  IMAD.X R12, R12, 0x1, R3, P3 ;  /* 0x000000010c0c7824 */ /* 0x010fca00018e0603 */
[----:B------:R1:W-:Y:S04]  /*5fa00*/  STL [R1+0x1d24], R12 ;  /* 0x001d240c01007387 */ /* 0x0003e80000100800 */
[----:B------:R-:W4:Y:S01]  /*5fa10*/  LDL.LU R16, [R1+0x1c98] ;  /* 0x001c980001107983 */ /* 0x000f220000300800 */
[----:B------:R-:W-:-:S03]  /*5fa20*/  IADD3 R61, P3, PT, R61, R17, RZ ;  /* 0x000000113d3d7210 */ /* 0x000fc60007f7e0ff */
[----:B-1----:R-:W4:Y:S04]  /*5fa30*/  LDL.LU R12, [R1+0x1cbc] ;  /* 0x001cbc00010c7983 */ /* 0x002f280000300800 */
[----:B------:R1:W-:Y:S01]  /*5fa40*/  STL [R1+0x1cf8], R61 ;  /* 0x001cf83d01007387 */ /* 0x0003e20000100800 */
[----:B------:R-:W-:-:S03]  /*5fa50*/  IMAD.X R0, R0, 0x1, R3, P4 ;  /* 0x0000000100007824 */ /* 0x000fc600020e0603 */
[----:B-1----:R-:W4:Y:S04]  /*5fa60*/  LDL.LU R61, [R1+0x1c90] ;  /* 0x001c9000013d7983 */ /* 0x002f280000300800 */
[----:B------:R1:W-:Y:S01]  /*5fa70*/  STL [R1+0x1d1c], R0 ;  /* 0x001d1c0001007387 */ /* 0x0003e20000100800 */
[----:B------:R-:W-:-:S03]  /*5fa80*/  IADD3 R60, P4, PT, R60, R17, RZ ;  /* 0x000000113c3c7210 */ /* 0x000fc60007f9e0ff */
[----:B-1----:R-:W4:Y:S04]  /*5fa90*/  LDL.LU R0, [R1+0x1cb4] ;  /* 0x001cb40001007983 */ /* 0x002f280000300800 */
[----:B------:R1:W-:Y:S04]  /*5faa0*/  STL [R1+0x1cf0], R60 ;  /* 0x001cf03c01007387 */ /* 0x0003e80000100800 */
[----:B-1----:R-:W4:Y:S01]  /*5fab0*/  LDL.LU R60, [R1+0x1c88] ;  /* 0x001c8800013c7983 */ /* 0x002f220000300800 */
[--C-:B------:R-:W-:Y:S02]  /*5fac0*/  IMAD.X R25, R25, 0x1, R3.reuse, P6 ;  /* 0x0000000119197824 */ /* 0x100fe400030e0603 */
[----:B------:R-:W-:Y:S01]  /*5fad0*/  IMAD.X R46, R46, 0x1, R3, P5 ;  /* 0x000000012e2e7824 */ /* 0x000fe200028e0603 */
[----:B------:R-:W-:-:S02]  /*5fae0*/  IADD3 R47, P5, PT, R47, R17, RZ ;  /* 0x000000112f2f7210 */ /* 0x000fc40007fbe0ff */
[----:B------:R1:W-:Y:S04]  /*5faf0*/  STL [R1+0x1d0c], R25 ;  /* 0x001d0c1901007387 */ /* 0x0003e80000100800 */
[----:B------:R-:W-:Y:S04]  /*5fb00*/  STL [R1+0x1d14], R46 ;  /* 0x001d142e01007387 */ /* 0x000fe80000100800 */
[----:B-1----:R-:W4:Y:S04]  /*5fb10*/  LDL.LU R25, [R1+0x1cac] ;  /* 0x001cac0001197983 */ /* 0x002f280000300800 */
[----:B------:R-:W-:Y:S01]  /*5fb20*/  STL [R1+0x1ce8], R47 ;  /* 0x001ce82f01007387 */ /* 0x000fe20000100800 */
[-C--:B--2---:R-:W-:Y:S01]  /*5fb30*/  IADD3 R6, P6, PT, R6, R17.reuse, RZ ;  /* 0x0000001106067210 */ /* 0x084fe20007fde0ff */
[----:B------:R-:W-:Y:S01]  /*5fb40*/  IMAD.X R7, R7, 0x1, R3, P1 ;  /* 0x0000000107077824 */ /* 0x000fe200008e0603 */
[----:B------:R-:W-:-:S03]  /*5fb50*/  IADD3 R18, P1, PT, R18, R17, RZ ;  /* 0x0000001112127210 */ /* 0x000fc60007f3e0ff */
[----:B------:R-:W-:Y:S04]  /*5fb60*/  STL [R1+0x1ce0], R6 ;  /* 0x001ce00601007387 */ /* 0x000fe80000100800 */
[----:B------:R-:W-:Y:S04]  /*5fb70*/  STL [R1+0x1d04], R7 ;  /* 0x001d040701007387 */ /* 0x000fe80000100800 */
[----:B------:R-:W-:Y:S01]  /*5fb80*/  STL [R1+0x1cd8], R18 ;  /* 0x001cd81201007387 */ /* 0x000fe20000100800 */
[--C-:B---3--:R-:W-:Y:S01]  /*5fb90*/  IMAD.X R19, R19, 0x1, R3.reuse, P2 ;  /* 0x0000000113137824 */ /* 0x108fe200010e0603 */
[-C--:B------:R-:W-:Y:S01]  /*5fba0*/  IADD3 R22, P2, PT, R22, R17.reuse, RZ ;  /* 0x0000001116167210 */ /* 0x080fe20007f5e0ff */
[----:B------:R-:W-:Y:S01]  /*5fbb0*/  IMAD.X R23, R23, 0x1, R3, P3 ;  /* 0x0000000117177824 */ /* 0x000fe200018e0603 */
[----:B------:R-:W-:-:S02]  /*5fbc0*/  IADD3 R31, P3, PT, R31, R17, RZ ;  /* 0x000000111f1f7210 */ /* 0x000fc40007f7e0ff */
[----:B------:R-:W-:Y:S01]  /*5fbd0*/  IADD3.X R38, PT, PT, R38, R3, RZ, P4, !PT ;  /* 0x0000000326267210 */ /* 0x000fe200027fe4ff */
        /* <DEDUP_REMOVED lines=18> */
[-C--:B------:R-:W-:Y:S01]  /*5fd00*/  IADD3 R42, P2, PT, R42, R17.reuse, RZ ;  /* 0x000000112a2a7210 */ /* 0x080fe20007f5e0ff */
[----:B------:R-:W-:Y:S02]  /*5fd10*/  IMAD.X R43, R43, 0x1, R3, P3 ;  /* 0x000000012b2b7824 */ /* 0x000fe400018e0603 */
[----:B------:R-:W-:Y:S01]  /*5fd20*/  STL [R1+0x1cb0], R58 ;  /* 0x001cb03a01007387 */ /* 0x000fe20000100800 */
[----:B----4-:R-:W-:-:S03]  /*5fd30*/  IADD3 R16, P3, PT, R16, R17, RZ ;  /* 0x0000001110107210 */ /* 0x010fc60007f7e0ff */
[----:B-1----:R-:W2:Y:S04]  /*5fd40*/  LDL.LU R13, [R1+0x1c80] ;  /* 0x001c8000010d7983 */ /* 0x002ea80000300800 */
[----:B------:R-:W-:Y:S04]  /*5fd50*/  STL [R1+0x1cd4], R59 ;  /* 0x001cd43b01007387 */ /* 0x000fe80000100800 */
[----:B------:R-:W-:Y:S04]  /*5fd60*/  STL [R1+0x1ccc], R41 ;  /* 0x001ccc2901007387 */ /* 0x000fe80000100800 */
[----:B------:R-:W-:Y:S04]  /*5fd70*/  STL [R1+0x1ca0], R42 ;  /* 0x001ca02a01007387 */ /* 0x000fe80000100800 */
[----:B------:R1:W-:Y:S01]  /*5fd80*/  STL [R1+0x1c98], R16 ;  /* 0x001c981001007387 */ /* 0x0003e20000100800 */
[----:B------:R-:W-:-:S03]  /*5fd90*/  IMAD.X R12, R12, 0x1, R3, P4 ;  /* 0x000000010c0c7824 */ /* 0x000fc600020e0603 */
[----:B------:R-:W-:Y:S04]  /*5fda0*/  STL [R1+0x1cc4], R43 ;  /* 0x001cc42b01007387 */ /* 0x000fe80000100800 */
[----:B-1----:R-:W3:Y:S01]  /*5fdb0*/  LDL.LU R16, [R1+0x1ca4] ;  /* 0x001ca40001107983 */ /* 0x002ee20000300800 */
[----:B------:R-:W-:-:S05]  /*5fdc0*/  IADD3 R61, P4, PT, R61, R17, RZ ;  /* 0x000000113d3d7210 */ /* 0x000fca0007f9e0ff */
[----:B------:R1:W-:Y:S04]  /*5fdd0*/  STL [R1+0x1c90], R61 ;  /* 0x001c903d01007387 */ /* 0x0003e80000100800 */
[----:B------:R-:W-:Y:S01]  /*5fde0*/  STL [R1+0x1cbc], R12 ;  /* 0x001cbc0c01007387 */ /* 0x000fe20000100800 */
[----:B------:R-:W-:-:S03]  /*5fdf0*/  IMAD.X R0, R0, 0x1, R3, P5 ;  /* 0x0000000100007824 */ /* 0x000fc600028e0603 */
[----:B-1----:R-:W4:Y:S04]  /*5fe00*/  LDL.LU R61, [R1+0x1c78] ;  /* 0x001c7800013d7983 */ /* 0x002f280000300800 */
[----:B------:R1:W-:Y:S01]  /*5fe10*/  STL [R1+0x1cb4], R0 ;  /* 0x001cb40001007387 */ /* 0x0003e20000100800 */
[----:B------:R-:W-:-:S03]  /*5fe20*/  IADD3 R60, P5, PT, R60, R17, RZ ;  /* 0x000000113c3c7210 */ /* 0x000fc60007fbe0ff */
[----:B-1----:R-:W4:Y:S04]  /*5fe30*/  LDL.LU R0, [R1+0x1c9c] ;  /* 0x001c9c0001007983 */ /* 0x002f280000300800 */
[----:B------:R1:W-:Y:S04]  /*5fe40*/  STL [R1+0x1c88], R60 ;  /* 0x001c883c01007387 */ /* 0x0003e80000100800 */
[----:B-1----:R-:W4:Y:S04]  /*5fe50*/  LDL.LU R60, [R1+0x1c70] ;  /* 0x001c7000013c7983 */ /* 0x002f280000300800 */
[----:B------:R-:W4:Y:S01]  /*5fe60*/  LDL.LU R46, [R1+0x1c94] ;  /* 0x001c9400012e7983 */ /* 0x000f220000300800 */
[----:B------:R-:W-:-:S03]  /*5fe70*/  IADD3.X R25, PT, PT, R25, R3, RZ, P6, !PT ;  /* 0x0000000319197210 */ /* 0x000fc600037fe4ff */
[----:B------:R-:W4:Y:S04]  /*5fe80*/  LDL.LU R12, [R1+0x1c68] ;  /* 0x001c6800010c7983 */ /* 0x000f280000300800 */
        /* <DEDUP_REMOVED lines=19> */
[----:B--2---:R-:W-:-:S05]  /*5ffc0*/  IADD3 R13, P6, PT, R13, R17, RZ ;  /* 0x000000110d0d7210 */ /* 0x004fca0007fde0ff */
[----:B------:R2:W-:Y:S04]  /*5ffd0*/  STL [R1+0x1c80], R13 ;  /* 0x001c800d01007387 */ /* 0x0005e80000100800 */
[----:B-1----:R-:W4:Y:S01]  /*5ffe0*/  LDL.LU R25, [R1+0x1c18] ;  /* 0x001c180001197983 */ /* 0x002f220000300800 */
[----:B---3--:R-:W-:-:S03]  /*5fff0*/  IMAD.X R16, R16, 0x1, R3, P1 ;  /* 0x0000000110107824 */ /* 0x008fc600008e0603 */
[----:B--2---:R-:W2:Y:S04]  /*60000*/  LDL.LU R13, [R1+0x1c3c] ;  /* 0x001c3c00010d7983 */ /* 0x004ea80000300800 */
[----:B------:R1:W-:Y:S04]  /*60010*/  STL [R1+0x1ca4], R16 ;  /* 0x001ca41001007387 */ /* 0x0003e80000100800 */
[----:B-1----:R-:W3:Y:S01]  /*60020*/  LDL.LU R16, [R1+0x1c10] ;  /* 0x001c100001107983 */ /* 0x002ee20000300800 */
[----:B----4-:R-:W-:-:S05]  /*60030*/  IADD3 R61, P1, PT, R61, R17, RZ ;  /* 0x000000113d3d7210 */ /* 0x010fca0007f3e0ff */
[----:B------:R1:W-:Y:S01]  /*60040*/  STL [R1+0x1c78], R61 ;  /* 0x001c783d01007387 */ /* 0x0003e20000100800 */
[----:B------:R-:W-:-:S03]  /*60050*/  IMAD.X R0, R0, 0x1, R3, P2 ;  /* 0x0000000100007824 */ /* 0x000fc600010e0603 */
[----:B-1----:R-:W4:Y:S04]  /*60060*/  LDL.LU R61, [R1+0x1c08] ;  /* 0x001c0800013d7983 */ /* 0x002f280000300800 */
[----:B------:R1:W-:Y:S01]  /*60070*/  STL [R1+0x1c9c], R0 ;  /* 0x001c9c0001007387 */ /* 0x0003e20000100800 */
[----:B------:R-:W-:-:S03]  /*60080*/  IADD3 R60, P2, PT, R60, R17, RZ ;  /* 0x000000113c3c7210 */ /* 0x000fc60007f5e0ff */
[----:B-1----:R-:W2:Y:S04]  /*60090*/  LDL.LU R0, [R1+0x1c2c] ;  /* 0x001c2c0001007983 */ /* 0x002ea80000300800 */
[----:B------:R1:W-:Y:S04]  /*600a0*/  STL [R1+0x1c70], R60 ;  /* 0x001c703c01007387 */ /* 0x0003e80000100800 */
[----:B-1----:R-:W2:Y:S01]  /*600b0*/  LDL.LU R60, [R1+0x2264] ;  /* 0x00226400013c7983 */ /* 0x002ea20000300800 */
[--C-:B------:R-:W-:Y:S01]  /*600c0*/  IMAD.X R46, R46, 0x1, R3.reuse, P3 ;  /* 0x000000012e2e7824 */ /* 0x100fe200018e0603 */
[-C--:B------:R-:W-:Y:S01]  /*600d0*/  IADD3 R12, P3, PT, R12, R17.reuse, RZ ;  /* 0x000000110c0c7210 */ /* 0x080fe20007f7e0ff */
[--C-:B------:R-:W-:Y:S01]  /*600e0*/  IMAD.X R47, R47, 0x1, R3.reuse, P4 ;  /* 0x000000012f2f7824 */ /* 0x100fe200020e0603 */
[-C--:B------:R-:W-:Y:S01]  /*600f0*/  IADD3 R6, P4, PT, R6, R17.reuse, RZ ;  /* 0x0000001106067210 */ /* 0x080fe20007f9e0ff */
[--C-:B------:R-:W-:Y:S01]  /*60100*/  IMAD.X R7, R7, 0x1, R3.reuse, P5 ;  /* 0x0000000107077824 */ /* 0x100fe200028e0603 */
[-C--:B------:R-:W-:Y:S01]  /*60110*/  IADD3 R18, P5, PT, R18, R17.reuse, RZ ;  /* 0x0000001112127210 */ /* 0x080fe20007fbe0ff */
[----:B------:R1:W-:Y:S01]  /*60120*/  STL [R1+0x1c68], R12 ;  /* 0x001c680c01007387 */ /* 0x0003e20000100800 */
[--C-:B------:R-:W-:Y:S01]  /*60130*/  IMAD.X R19, R19, 0x1, R3.reuse, P6 ;  /* 0x0000000113137824 */ /* 0x100fe200030e0603 */
[-C--:B------:R-:W-:Y:S01]  /*60140*/  IADD3 R22, P6, PT, R22, R17.reuse, RZ ;  /* 0x0000001116167210 */ /* 0x080fe20007fde0ff */
[----:B------:R-:W-:Y:S01]  /*60150*/  IMAD.X R23, R23, 0x1, R3, P1 ;  /* 0x0000000117177824 */ /* 0x000fe200008e0603 */
[----:B------:R-:W-:-:S02]  /*60160*/  IADD3 R31, P1, PT, R31, R17, RZ ;  /* 0x000000111f1f7210 */ /* 0x000fc40007f3e0ff */
[----:B------:R-:W-:Y:S01]  /*60170*/  IADD3.X R38, PT, PT, R38, R3, RZ, P2, !PT ;  /* 0x0000000326267210 */ /* 0x000fe200017fe4ff */
[----:B-1----:R-:W3:Y:S04]  /*60180*/  LDL.LU R12, [R1+0x1c24] ;  /* 0x001c2400010c7983 */ /* 0x002ee80000300800 */
[----:B------:R-:W-:Y:S04]  /*60190*/  STL [R1+0x1c94], R46 ;  /* 0x001c942e01007387 */ /* 0x000fe80000100800 */
        /* <DEDUP_REMOVED lines=13> */
[----:B------:R-:W-:Y:S04]  /*60270*/  STL [R1+0x1c6c], R38 ;  /* 0x001c6c2601007387 */ /* 0x000fe80000100800 */
[----:B------:R-:W-:Y:S01]  /*60280*/  STL [R1+0x1c40], R39 ;  /* 0x001c402701007387 */ /* 0x000fe20000100800 */
[----:B------:R-:W-:-:S03]  /*60290*/  IADD3 R58, P4, PT, R58, R17, RZ ;  /* 0x000000113a3a7210 */ /* 0x000fc60007f9e0ff */
[----:B------:R-:W-:Y:S04]  /*602a0*/  STL [R1+0x1c64], R50 ;  /* 0x001c643201007387 */ /* 0x000fe80000100800 */
[----:B------:R-:W-:Y:S04]  /*602b0*/  STL [R1+0x1c38], R51 ;  /* 0x001c383301007387 */ /* 0x000fe80000100800 */
[----:B------:R-:W-:Y:S01]  /*602c0*/  STL [R1+0x1c5c], R55 ;  /* 0x001c5c3701007387 */ /* 0x000fe20000100800 */
[----:B--2---:R-:W-:-:S05]  /*602d0*/  IADD3 R60, P5, PT, R60, R17, RZ ;  /* 0x000000113c3c7210 */ /* 0x004fca0007fbe0ff */
[----:B------:R1:W-:Y:S04]  /*602e0*/  STL [R1+0x1c28], R60 ;  /* 0x001c283c01007387 */ /* 0x0003e80000100800 */
[----:B------:R-:W-:Y:S04]  /*602f0*/  STL [R1+0x1c30], R58 ;  /* 0x001c303a01007387 */ /* 0x000fe80000100800 */
[----:B-1----:R-:W2:Y:S01]  /*60300*/  LDL.LU R60, [R1+0x2260] ;  /* 0x00226000013c7983 */ /* 0x002ea20000300800 */
[--C-:B------:R-:W-:Y:S01]  /*60310*/  IMAD.X R41, R41, 0x1, R3.reuse, P6 ;  /* 0x0000000129297824 */ /* 0x100fe200030e0603 */
[----:B------:R-:W-:Y:S01]  /*60320*/  IADD3 R42, P6, PT, R42, R17, RZ ;  /* 0x000000112a2a7210 */ /* 0x000fe20007fde0ff */
[----:B------:R-:W-:-:S02]  /*60330*/  IMAD.X R13, R13, 0x1, R3, P2 ;  /* 0x000000010d0d7824 */ /* 0x000fc400010e0603 */
[----:B------:R-:W-:Y:S01]  /*60340*/  IMAD.X R43, R43, 0x1, R3, P1 ;  /* 0x000000012b2b7824 */ /* 0x000fe200008e0603 */
[----:B------:R-:W-:Y:S01]  /*60350*/  STL [R1+0x1c54], R59 ;  /* 0x001c543b01007387 */ /* 0x000fe20000100800 */
[----:B------:R-:W-:-:S03]  /*60360*/  IADD3 R25, P1, PT, R25, R17, RZ ;  /* 0x0000001119197210 */ /* 0x000fc60007f3e0ff */
[----:B------:R-:W-:Y:S04]  /*60370*/  STL [R1+0x1c4c], R41 ;  /* 0x001c4c2901007387 */ /* 0x000fe80000100800 */
[----:B------:R-:W-:Y:S04]  /*60380*/  STL [R1+0x1c20], R42 ;  /* 0x001c202a01007387 */ /* 0x000fe80000100800 */
[----:B------:R1:W-:Y:S04]  /*60390*/  STL [R1+0x1c3c], R13 ;  /* 0x001c3c0d01007387 */ /* 0x0003e80000100800 */
[----:B------:R-:W-:Y:S04]  /*603a0*/  STL [R1+0x1c44], R43 ;  /* 0x001c442b01007387 */ /* 0x000fe80000100800 */
[----:B-1----:R-:W4:Y:S04]  /*603b0*/  LDL.LU R13, [R1+0x1bf8] ;  /* 0x001bf800010d7983 */ /* 0x002f280000300800 */
[----:B------:R-:W-:Y:S01]  /*603c0*/  STL [R1+0x1c18], R25 ;  /* 0x001c181901007387 */ /* 0x000fe20000100800 */
[----:B---3--:R-:W-:Y:S01]  /*603d0*/  IADD3 R16, P2, PT, R16, R17, RZ ;  /* 0x0000001110107210 */ /* 0x008fe20007f5e0ff */
[----:B------:R-:W-:-:S02]  /*603e0*/  IMAD.X R0, R0, 0x1, R3, P4 ;  /* 0x0000000100007824 */ /* 0x000fc400020e0603 */
[----:B--2---:R-:W-:-:S05]  /*603f0*/  IMAD.X R60, R60, 0x1, R3, P3 ;  /* 0x000000013c3c7824 */ /* 0x004fca00018e0603 */
[----:B------:R1:W-:Y:S02]  /*60400*/  STL [R1+0x1c34], R60 ;  /* 0x001c343c01007387 */ /* 0x0003e40000100800 */
[----:B-1----:R-:W1:Y:S02]  /*60410*/  LDC R60, c[0x0][0x3ac] ;  /* 0x0000eb00ff3c7b82 */ /* 0x002e640000000800 */
[----:B------:R-:W-:Y:S01]  /*60420*/  STL [R1+0x1c10], R16 ;  /* 0x001c101001007387 */ /* 0x000fe20000100800 */
[----:B-1----:R-:W-:-:S05]  /*60430*/  SHF.L.U32 R60, R60, 0x6, RZ ;  /* 0x000000063c3c7819 */ /* 0x002fca00000006ff */
[----:B------:R-:W-:-:S05]  /*60440*/  IMAD.SHL.U32 R60, R60, 0x2, RZ ;  /* 0x000000023c3c7824 */ /* 0x000fca00078e00ff */
[-C--:B----4-:R-:W-:Y:S02]  /*60450*/  IADD3 R61, P3, PT, R61, R60.reuse, RZ ;  /* 0x0000003c3d3d7210 */ /* 0x090fe40007f7e0ff */
[----:B------:R-:W-:-:S03]  /*60460*/  IADD3 R2, P4, PT, R2, R60, RZ ;  /* 0x0000003c02027210 */ /* 0x000fc60007f9e0ff */
[----:B------:R1:W-:Y:S04]  /*60470*/  STL [R1+0x1c08], R61 ;  /* 0x001c083d01007387 */ /* 0x0003e80000100800 */
[----:B-1----:R-:W2:Y:S04]  /*60480*/  LDL.LU R61, [R1+0x1bf0] ;  /* 0x001bf000013d7983 */ /* 0x002ea80000300800 */
[----:B------:R1:W-:Y:S04]  /*60490*/  STL [R1+0x1c2c], R0 ;  /* 0x001c2c0001007387 */ /* 0x0003e80000100800 */
[----:B-1----:R-:W3:Y:S04]  /*604a0*/  LDL.LU R0, [R1+0x1c14] ;  /* 0x001c140001007983 */ /* 0x002ee80000300800 */
[----:B------:R1:W-:Y:S04]  /*604b0*/  STL [R1+0x1c00], R2 ;  /* 0x001c000201007387 */ /* 0x0003e80000100800 */
[----:B-1----:R-:W4:Y:S04]  /*604c0*/  LDL.LU R2, [R1+0x225c] ;  /* 0x00225c0001027983 */ /* 0x002f280000300800 */
[----:B------:R-:W2:Y:S01]  /*604d0*/  LDL.LU R17, [R1+0x1be8] ;  /* 0x001be80001117983 */ /* 0x000ea20000300800 */
[----:B------:R-:W-:-:S03]  /*604e0*/  IMAD.X R12, R12, 0x1, R3, P5 ;  /* 0x000000010c0c7824 */ /* 0x000fc600028e0603 */
[----:B------:R-:W2:Y:S04]  /*604f0*/  LDL.LU R46, [R1+0x1c0c] ;  /* 0x001c0c00012e7983 */ /* 0x000ea80000300800 */
[----:B------:R-:W2:Y:S04]  /*60500*/  LDL.LU R47, [R1+0x1be0] ;  /* 0x001be000012f7983 */ /* 0x000ea80000300800 */
[----:B------:R-:W2:Y:S04]  /*60510*/  LDL.LU R6, [R1+0x1c04] ;  /* 0x001c040001067983 */ /* 0x000ea80000300800 */
        /* <DEDUP_REMOVED lines=15> */
[----:B------:R-:W-:-:S03]  /*60610*/  IADD3 R13, P5, PT, R13, R60, RZ ;  /* 0x0000003c0d0d7210 */ /* 0x000fc60007fbe0ff */
[----:B------:R-:W3:Y:S04]  /*60620*/  LDL.LU R42, [R1+0x1ba0] ;  /* 0x001ba000012a7983 */ /* 0x000ee80000300800 */
[----:B------:R-:W3:Y:S04]  /*60630*/  LDL.LU R43, [R1+0x1bc4] ;  /* 0x001bc400012b7983 */ /* 0x000ee80000300800 */
[----:B------:R-:W3:Y:S04]  /*60640*/  LDL.LU R25, [R1+0x1b98] ;  /* 0x001b980001197983 */ /* 0x000ee80000300800 */
[----:B-1----:R-:W3:Y:S04]  /*60650*/  LDL.LU R12, [R1+0x1bbc] ;  /* 0x001bbc00010c7983 */ /* 0x002ee80000300800 */
[----:B------:R1:W-:Y:S04]  /*60660*/  STL [R1+0x1bf8], R13 ;  /* 0x001bf80d01007387 */ /* 0x0003e80000100800 */
[----:B-1----:R-:W3:Y:S01]  /*60670*/  LDL.LU R13, [R1+0x1b90] ;  /* 0x001b9000010d7983 */ /* 0x002ee20000300800 */
[----:B----4-:R-:W-:-:S05]  /*60680*/  IMAD.X R2, R2, 0x1, R3, P6 ;  /* 0x0000000102027824 */ /* 0x010fca00030e0603 */
[----:B------:R1:W-:Y:S04]  /*60690*/  STL [R1+0x1c1c], R2 ;  /* 0x001c1c0201007387 */ /* 0x0003e80000100800 */
[----:B-1----:R-:W4:Y:S01]  /*606a0*/  LDL.LU R2, [R1+0x2258] ;  /* 0x0022580001027983 */ /* 0x002f220000300800 */
[----:B--2---:R-:W-:-:S03]  /*606b0*/  IADD3 R61, P6, PT, R61, R60, RZ ;  /* 0x0000003c3d3d7210 */ /* 0x004fc60007fde0ff */
[----:B------:R-:W2:Y:S01]  /*606c0*/  LDL.LU R16, [R1+0x1bb4] ;  /* 0x001bb40001107983 */ /* 0x000ea20000300800 */
[----:B---3--:R-:W-:-:S03]  /*606d0*/  IMAD.X R0, R0, 0x1, R3, P1 ;  /* 0x0000000100007824 */ /* 0x008fc600008e0603 */
[----:B------:R1:W-:Y:S01]  /*606e0*/  STL [R1+0x1bf0], R61 ;  /* 0x001bf03d01007387 */ /* 0x0003e20000100800 */
[----:B------:R-:W-:-:S03]  /*606f0*/  IADD3 R17, P1, PT, R17, R60, RZ ;  /* 0x0000003c11117210 */ /* 0x000fc60007f3e0ff */
[----:B-1----:R-:W3:Y:S04]  /*60700*/  LDL.LU R61, [R1+0x1b88] ;  /* 0x001b8800013d7983 */ /* 0x002ee80000300800 */
[----:B------:R1:W-:Y:S04]  /*60710*/  STL [R1+0x1c14], R0 ;  /* 0x001c140001007387 */ /* 0x0003e80000100800 */
[----:B-1----:R-:W2:Y:S04]  /*60720*/  LDL.LU R0, [R1+0x1bac] ;  /* 0x001bac0001007983 */ /* 0x002ea80000300800 */
[----:B------:R1:W-:Y:S04]  /*60730*/  STL [R1+0x1be8], R17 ;  /* 0x001be81101007387 */ /* 0x0003e80000100800 */
[----:B-1----:R-:W2:Y:S01]  /*60740*/  LDL.LU R17, [R1+0x1b80] ;  /* 0x001b800001117983 */ /* 0x002ea20000300800 */
[----:B------:R-:W-:Y:S01]  /*60750*/  IMAD.X R46, R46, 0x1, R3, P2 ;  /* 0x000000012e2e7824 */ /* 0x000fe200010e0603 */
[----:B------:R-:W-:-:S04]  /*60760*/  IADD3 R47, P2, PT, R47, R60, RZ ;  /* 0x0000003c2f2f7210 */ /* 0x000fc80007f5e0ff */
[----:B------:R-:W-:Y:S04]  /*60770*/  STL [R1+0x1c0c], R46 ;  /* 0x001c0c2e01007387 */ /* 0x000fe80000100800 */
[----:B------:R-:W-:Y:S01]  /*60780*/  STL [R1+0x1be0], R47 ;  /* 0x001be02f01007387 */ /* 0x000fe20000100800 */
[--C-:B----4-:R-:W-:Y:S01]  /*60790*/  IMAD.X R6, R6, 0x1, R2.reuse, P3 ;  /* 0x0000000106067824 */ /* 0x110fe200018e0602 */
[----:B------:R-:W-:Y:S02]  /*607a0*/  IADD3 R7, P3, PT, R7, R60, RZ ;  /* 0x0000003c07077210 */ /* 0x000fe40007f7e0ff */
[----:B------:R-:W-:Y:S02]  /*607b0*/  IADD3.X R18, PT, PT, R18, R2, RZ, P4, !PT ;  /* 0x0000000212127210 */ /* 0x000fe400027fe4ff */
[-C--:B------:R-:W-:Y:S01]  /*607c0*/  IADD3 R19, P4, PT, R19, R60.reuse, RZ ;  /* 0x0000003c13137210 */ /* 0x080fe20007f9e0ff */
[----:B------:R-:W-:Y:S01]  /*607d0*/  IMAD.X R22, R22, 0x1, R2, P5 ;  /* 0x0000000116167824 */ /* 0x000fe200028e0602 */
        /* <DEDUP_REMOVED lines=23> */
[----:B------:R-:W-:-:S03]  /*60950*/  IADD3.X R12, PT, PT, R12, R2, RZ, P6, !PT ;  /* 0x000000020c0c7210 */ /* 0x000fc600037fe4ff */
[----:B------:R-:W-:Y:S01]  /*60960*/  STL [R1+0x1bd4], R58 ;  /* 0x001bd43a01007387 */ /* 0x000fe20000100800 */
[----:B------:R-:W-:-:S03]  /*60970*/  IMAD.X R43, R43, 0x1, R2, P5 ;  /* 0x000000012b2b7824 */ /* 0x000fc600028e0602 */
[----:B------:R-:W-:Y:S04]  /*60980*/  STL [R1+0x1ba8], R59 ;  /* 0x001ba83b01007387 */ /* 0x000fe80000100800 */
[----:B------:R-:W-:Y:S04]  /*60990*/  STL [R1+0x1bcc], R41 ;  /* 0x001bcc2901007387 */ /* 0x000fe80000100800 */
[----:B------:R-:W-:Y:S01]  /*609a0*/  STL [R1+0x1ba0], R42 ;  /* 0x001ba02a01007387 */ /* 0x000fe20000100800 */
[----:B------:R-:W-:-:S03]  /*609b0*/  IADD3 R25, P5, PT, R25, R60, RZ ;  /* 0x0000003c19197210 */ /* 0x000fc60007fbe0ff */
[----:B------:R1:W-:Y:S04]  /*609c0*/  STL [R1+0x1bbc], R12 ;  /* 0x001bbc0c01007387 */ /* 0x0003e80000100800 */
[----:B------:R-:W-:Y:S01]  /*609d0*/  STL [R1+0x1bc4], R43 ;  /* 0x001bc42b01007387 */ /* 0x000fe20000100800 */
[-C--:B------:R-:W-:Y:S01]  /*609e0*/  IADD3 R13, P6, PT, R13, R60.reuse, RZ ;  /* 0x0000003c0d0d7210 */ /* 0x080fe20007fde0ff */
[----:B--2---:R-:W-:Y:S02]  /*609f0*/  IMAD.X R16, R16, 0x1, R2, P1 ;  /* 0x0000000110107824 */ /* 0x004fe400008e0602 */
[----:B-1----:R-:W2:Y:S04]  /*60a00*/  LDL.LU R12, [R1+0x1ba4] ;  /* 0x001ba400010c7983 */ /* 0x002ea80000300800 */
[----:B------:R-:W-:Y:S04]  /*60a10*/  STL [R1+0x1b98], R25 ;  /* 0x001b981901007387 */ /* 0x000fe80000100800 */
[----:B------:R1:W-:Y:S01]  /*60a20*/  STL [R1+0x1b90], R13 ;  /* 0x001b900d01007387 */ /* 0x0003e20000100800 */
[----:B---3--:R-:W-:-:S03]  /*60a30*/  IADD3 R61, P1, PT, R61, R60, RZ ;  /* 0x0000003c3d3d7210 */ /* 0x008fc60007f3e0ff */
[----:B-1----:R-:W3:Y:S04]  /*60a40*/  LDL.LU R13, [R1+0x1b78] ;  /* 0x001b7800010d7983 */ /* 0x002ee80000300800 */
[----:B------:R1:W-:Y:S01]  /*60a50*/  STL [R1+0x1bb4], R16 ;  /* 0x001bb41001007387 */ /* 0x0003e20000100800 */
[----:B------:R-:W-:-:S03]  /*60a60*/  IMAD.X R0, R0, 0x1, R2, P2 ;  /* 0x0000000100007824 */ /* 0x000fc600010e0602 */
[----:B-1----:R-:W4:Y:S04]  /*60a70*/  LDL.LU R16, [R1+0x1b9c] ;  /* 0x001b9c0001107983 */ /* 0x002f280000300800 */
[----:B------:R1:W-:Y:S01]  /*60a80*/  STL [R1+0x1b88], R61 ;  /* 0x001b883d01007387 */ /* 0x0003e20000100800 */
[----:B------:R-:W-:-:S03]  /*60a90*/  IADD3 R17, P2, PT, R17, R60, RZ ;  /* 0x0000003c11117210 */ /* 0x000fc60007f5e0ff */
[----:B-1----:R-:W4:Y:S04]  /*60aa0*/  LDL.LU R61, [R1+0x1b70] ;  /* 0x001b7000013d7983 */ /* 0x002f280000300800 */
[----:B------:R1:W-:Y:S04]  /*60ab0*/  STL [R1+0x1bac], R0 ;  /* 0x001bac0001007387 */ /* 0x0003e80000100800 */
        /* <DEDUP_REMOVED lines=22> */
[----:B-1----:R-:W4:Y:S01]  /*60c20*/  LDL.LU R17, [R1+0x1b18] ;  /* 0x001b180001117983 */ /* 0x002f220000300800 */
[----:B--2---:R-:W-:-:S05]  /*60c30*/  IMAD.X R12, R12, 0x1, R2, P3 ;  /* 0x000000010c0c7824 */ /* 0x004fca00018e0602 */
[----:B------:R1:W-:Y:S01]  /*60c40*/  STL [R1+0x1ba4], R12 ;  /* 0x001ba40c01007387 */ /* 0x0003e20000100800 */
[----:B---3--:R-:W-:-:S03]  /*60c50*/  IADD3 R13, P3, PT, R13, R60, RZ ;  /* 0x0000003c0d0d7210 */ /* 0x008fc60007f7e0ff */
[----:B-1----:R-:W2:Y:S04]  /*60c60*/  LDL.LU R12, [R1+0x1b3c] ;  /* 0x001b3c00010c7983 */ /* 0x002ea80000300800 */
[----:B------:R1:W-:Y:S01]  /*60c70*/  STL [R1+0x1b78], R13 ;  /* 0x001b780d01007387 */ /* 0x0003e20000100800 */
[----:B----4-:R-:W-:-:S03]  /*60c80*/  IMAD.X R16, R16, 0x1, R2, P4 ;  /* 0x0000000110107824 */ /* 0x010fc600020e0602 */
[----:B-1----:R-:W3:Y:S04]  /*60c90*/  LDL.LU R13, [R1+0x1b10] ;  /* 0x001b1000010d7983 */ /* 0x002ee80000300800 */
[----:B------:R1:W-:Y:S01]  /*60ca0*/  STL [R1+0x1b9c], R16 ;  /* 0x001b9c1001007387 */ /* 0x0003e20000100800 */
[----:B------:R-:W-:-:S03]  /*60cb0*/  IADD3 R61, P4, PT, R61, R60, RZ ;  /* 0x0000003c3d3d7210 */ /* 0x000fc60007f9e0ff */
[----:B-1----:R-:W4:Y:S04]  /*60cc0*/  LDL.LU R16, [R1+0x1b34] ;  /* 0x001b340001107983 */ /* 0x002f280000300800 */
[----:B------:R1:W-:Y:S01]  /*60cd0*/  STL [R1+0x1b70], R61 ;  /* 0x001b703d01007387 */ /* 0x0003e20000100800 */
[----:B------:R-:W-:-:S03]  /*60ce0*/  IMAD.X R0, R0, 0x1, R2, P5 ;  /* 0x0000000100007824 */ /* 0x000fc600028e0602 */
[----:B-1----:R-:W4:Y:S01]  /*60cf0*/  LDL.LU R61, [R1+0x1b08] ;  /* 0x001b0800013d7983 */ /* 0x002f220000300800 */
[----:B------:R-:W-:-:S03]  /*60d00*/  IADD3 R46, P5, PT, R46, R60, RZ ;  /* 0x0000003c2e2e7210 */ /* 0x000fc60007fbe0ff */
[----:B------:R1:W-:Y:S01]  /*60d10*/  STL [R1+0x1b94], R0 ;  /* 0x001b940001007387 */ /* 0x0003e20000100800 */
[--C-:B------:R-:W-:Y:S01]  /*60d20*/  IMAD.X R47, R47, 0x1, R2.reuse, P6 ;  /* 0x000000012f2f7824 */ /* 0x100fe200030e0602 */
[-C--:B------:R-:W-:Y:S01]  /*60d30*/  IADD3 R6, P6, PT, R6, R60.reuse, RZ ;  /* 0x0000003c06067210 */ /* 0x080fe20007fde0ff */
[--C-:B------:R-:W-:Y:S01]  /*60d40*/  IMAD.X R7, R7, 0x1, R2.reuse, P1 ;  /* 0x0000000107077824 */ /* 0x100fe200008e0602 */
[----:B------:R-:W-:Y:S02]  /*60d50*/  IADD3 R18, P1, PT, R18, R60, RZ ;  /* 0x0000003c12127210 */ /* 0x000fe40007f3e0ff */
[----:B------:R-:W-:Y:S02]  /*60d60*/  IADD3.X R19, PT, PT, R19, R2, RZ, P2, !PT ;  /* 0x0000000213137210 */ /* 0x000fe400017fe4ff */
[----:B------:R-:W-:Y:S01]  /*60d70*/  IADD3 R22, P2, PT, R22, R60, RZ ;  /* 0x0000003c16167210 */ /* 0x000fe20007f5e0ff */
[----:B-1----:R-:W4:Y:S04]  /*60d80*/  LDL.LU R0, [R1+0x1b2c] ;  /* 0x001b2c0001007983 */ /* 0x002f280000300800 */
        /* <DEDUP_REMOVED lines=71> */
[----:B------:R-:W-:-:S05]  /*61200*/  IADD3 R17, P6, PT, R17, R60, RZ ;  /* 0x0000003c11117210 */ /* 0x000fca0007fde0ff */
[----:B------:R1:W-:Y:S04]  /*61210*/  STL [R1+0x1b00], R17 ;  /* 0x001b001101007387 */ /* 0x0003e80000100800 */
        /* <DEDUP_REMOVED lines=13> */
[-C--:B------:R-:W-:Y:S01]  /*612f0*/  IADD3 R47, P3, PT, R47, R60.reuse, RZ ;  /* 0x0000003c2f2f7210 */ /* 0x080fe20007f7e0ff */
[--C-:B------:R-:W-:Y:S01]  /*61300*/  IMAD.X R6, R6, 0x1, R2.reuse, P4 ;  /* 0x0000000106067824 */ /* 0x100fe200020e0602 */
[-C--:B------:R-:W-:Y:S01]  /*61310*/  IADD3 R7, P4, PT, R7, R60.reuse, RZ ;  /* 0x0000003c07077210 */ /* 0x080fe20007f9e0ff */
[----:B------:R-:W-:Y:S01]  /*61320*/  IMAD.X R18, R18, 0x1, R2, P5 ;  /* 0x0000000112127824 */ /* 0x000fe200028e0602 */
[----:B------:R-:W-:-:S02]  /*61330*/  IADD3 R19, P5, PT, R19, R60, RZ ;  /* 0x0000003c13137210 */ /* 0x000fc40007fbe0ff */
[----:B------:R-:W-:Y:S01]  /*61340*/  IADD3.X R22, PT, PT, R22, R2, RZ, P6, !PT ;  /* 0x0000000216167210 */ /* 0x000fe200037fe4ff */
[----:B-1----:R-:W4:Y:S04]  /*61350*/  LDL.LU R61, [R1+0x1a88] ;  /* 0x001a8800013d7983 */ /* 0x002f280000300800 */
        /* <DEDUP_REMOVED lines=71> */
[----:B------:R-:W-:-:S05]  /*617d0*/  IMAD.X R0, R0, 0x1, R2, P4 ;  /* 0x0000000100007824 */ /* 0x000fca00020e0602 */
[----:B------:R1:W-:Y:S01]  /*617e0*/  STL [R1+0x1aac], R0 ;  /* 0x001aac0001007387 */ /* 0x0003e20000100800 */
[----:B------:R-:W-:-:S03]  /*617f0*/  IADD3 R17, P4, PT, R17, R60, RZ ;  /* 0x0000003c11117210 */ /* 0x000fc60007f9e0ff */
[----:B-1----:R-:W4:Y:S04]  /*61800*/  LDL.LU R0, [R1+0x1a44] ;  /* 0x001a440001007983 */ /* 0x002f280000300800 */
[----:B------:R1:W-:Y:S04]  /*61810*/  STL [R1+0x1a80], R17 ;  /* 0x001a801101007387 */ /* 0x0003e80000100800 */
[----:B-1----:R-:W4:Y:S01]  /*61820*/  LDL.LU R17, [R1+0x1a18] ;  /* 0x001a180001117983 */ /* 0x002f220000300800 */
[----:B--2---:R-:W-:-:S05]  /*61830*/  IMAD.X R12, R12, 0x1, R2, P5 ;  /* 0x000000010c0c7824 */ /* 0x004fca00028e0602 */
[----:B------:R1:W-:Y:S01]  /*61840*/  STL [R1+0x1aa4], R12 ;  /* 0x001aa40c01007387 */ /* 0x0003e20000100800 */
[----:B---3--:R-:W-:-:S03]  /*61850*/  IADD3 R13, P5, PT, R13, R60, RZ ;  /* 0x0000003c0d0d7210 */ /* 0x008fc60007fbe0ff */
[----:B-1----:R-:W2:Y:S04]  /*61860*/  LDL.LU R12, [R1+0x1a3c] ;  /* 0x001a3c00010c7983 */ /* 0x002ea80000300800 */
[----:B------:R1:W-:Y:S01]  /*61870*/  STL [R1+0x1a78], R13 ;  /* 0x001a780d01007387 */ /* 0x0003e20000100800 */
[--C-:B----4-:R-:W-:Y:S01]  /*61880*/  IMAD.X R16, R16, 0x1, R2.reuse, P6 ;  /* 0x0000000110107824 */ /* 0x110fe200030e0602 */
[-C--:B------:R-:W-:Y:S02]  /*61890*/  IADD3 R46, P6, PT, R46, R60.reuse, RZ ;  /* 0x0000003c2e2e7210 */ /* 0x080fe40007fde0ff */
[----:B-1----:R-:W3:Y:S04]  /*618a0*/  LDL.LU R13, [R1+0x1a10] ;  /* 0x001a1000010d7983 */ /* 0x002ee80000300800 */
[----:B------:R1:W-:Y:S01]  /*618b0*/  STL [R1+0x1a9c], R16 ;  /* 0x001a9c1001007387 */ /* 0x0003e20000100800 */
[--C-:B------:R-:W-:Y:S01]  /*618c0*/  IMAD.X R47, R47, 0x1, R2.reuse, P1 ;  /* 0x000000012f2f7824 */ /* 0x100fe200008e0602 */
[-C--:B------:R-:W-:Y:S01]  /*618d0*/  IADD3 R6, P1, PT, R6, R60.reuse, RZ ;  /* 0x0000003c06067210 */ /* 0x080fe20007f3e0ff */
[--C-:B------:R-:W-:Y:S01]  /*618e0*/  IMAD.X R7, R7, 0x1, R2.reuse, P2 ;  /* 0x0000000107077824 */ /* 0x100fe200010e0602 */
[-C--:B------:R-:W-:Y:S01]  /*618f0*/  IADD3 R18, P2, PT, R18, R60.reuse, RZ ;  /* 0x0000003c12127210 */ /* 0x080fe20007f5e0ff */
[----:B------:R-:W-:Y:S01]  /*61900*/  IMAD.X R19, R19, 0x1, R2, P3 ;  /* 0x0000000113137824 */ /* 0x000fe200018e0602 */
[----:B------:R-:W-:Y:S01]  /*61910*/  IADD3 R22, P3, PT, R22, R60, RZ ;  /* 0x0000003c16167210 */ /* 0x000fe20007f7e0ff */
[----:B-1----:R-:W4:Y:S04]  /*61920*/  LDL.LU R16, [R1+0x1a34] ;  /* 0x001a340001107983 */ /* 0x002f280000300800 */
[----:B------:R-:W-:Y:S04]  /*61930*/  STL [R1+0x1a70], R46 ;  /* 0x001a702e01007387 */ /* 0x000fe80000100800 */
[----:B------:R-:W-:Y:S04]  /*61940*/  STL [R1+0x1a94], R47 ;  /* 0x001a942f01007387 */ /* 0x000fe80000100800 */
[----:B------:R-:W-:Y:S01]  /*61950*/  STL [R1+0x1a68], R6 ;  /* 0x001a680601007387 */ /* 0x000fe20000100800 */
[----:B------:R-:W-:-:S03]  /*61960*/  IADD3.X R23, PT, PT, R23, R2, RZ, P4, !PT ;  /* 0x0000000217177210 */ /* 0x000fc600027fe4ff */
        /* <DEDUP_REMOVED lines=76> */
[----:B--2---:R-:W-:-:S05]  /*61e30*/  IMAD.X R12, R12, 0x1, R2, P3 ;  /* 0x000000010c0c7824 */ /* 0x004fca00018e0602 */
[----:B------:R1:W-:Y:S01]  /*61e40*/  STL [R1+0x1a24], R12 ;  /* 0x001a240c01007387 */ /* 0x0003e20000100800 */
[-C--:B---3--:R-:W-:Y:S01]  /*61e50*/  IADD3 R13, P3, PT, R13, R60.reuse, RZ ;  /* 0x0000003c0d0d7210 */ /* 0x088fe20007f7e0ff */
[--C-:B----4-:R-:W-:Y:S02]  /*61e60*/  IMAD.X R46, R46, 0x1, R2.reuse, P4 ;  /* 0x000000012e2e7824 */ /* 0x110fe400020e0602 */
[----:B-1----:R-:W2:Y:S04]  /*61e70*/  LDL.LU R12, [R1+0x19bc] ;  /* 0x0019bc00010c7983 */ /* 0x002ea80000300800 */
[----:B------:R1:W-:Y:S01]  /*61e80*/  STL [R1+0x19f8], R13 ;  /* 0x0019f80d01007387 */ /* 0x0003e20000100800 */
[-C--:B------:R-:W-:Y:S01]  /*61e90*/  IADD3 R47, P4, PT, R47, R60.reuse, RZ ;  /* 0x0000003c2f2f7210 */ /* 0x080fe20007f9e0ff */
[--C-:B------:R-:W-:Y:S01]  /*61ea0*/  IMAD.X R6, R6, 0x1, R2.reuse, P5 ;  /* 0x0000000106067824 */ /* 0x100fe200028e0602 */
[-C--:B------:R-:W-:Y:S01]  /*61eb0*/  IADD3 R7, P5, PT, R7, R60.reuse, RZ ;  /* 0x0000003c07077210 */ /* 0x080fe20007fbe0ff */
[--C-:B------:R-:W-:Y:S01]  /*61ec0*/  IMAD.X R18, R18, 0x1, R2.reuse, P6 ;  /* 0x0000000112127824 */ /* 0x100fe200030e0602 */
[-C--:B------:R-:W-:Y:S01]  /*61ed0*/  IADD3 R19, P6, PT, R19, R60.reuse, RZ ;  /* 0x0000003c13137210 */ /* 0x080fe20007fde0ff */
[----:B------:R-:W-:Y:S01]  /*61ee0*/  IMAD.X R22, R22, 0x1, R2, P1 ;  /* 0x0000000116167824 */ /* 0x000fe200008e0602 */
[----:B-1----:R-:W3:Y:S04]  /*61ef0*/  LDL.LU R13, [R1+0x1990] ;  /* 0x00199000010d7983 */ /* 0x002ee80000300800 */
[----:B------:R-:W-:Y:S04]  /*61f00*/  STL [R1+0x1a1c], R46 ;  /* 0x001a1c2e01007387 */ /* 0x000fe80000100800 */
[----:B------:R-:W-:Y:S04]  /*61f10*/  STL [R1+0x19f0], R47 ;  /* 0x0019f02f01007387 */ /* 0x000fe80000100800 */
[----:B------:R-:W-:Y:S01]  /*61f20*/  STL [R1+0x1a14], R6 ;  /* 0x001a140601007387 */ /* 0x000fe20000100800 */
[----:B------:R-:W-:-:S03]  /*61f30*/  IADD3 R23, P1, PT, R23, R60, RZ ;  /* 0x0000003c17177210 */ /* 0x000fc60007f3e0ff */
        /* <DEDUP_REMOVED lines=45> */
[----:B------:R-:W3:Y:S04]  /*62210*/  LDL.LU R46, [R1+0x1978] ;  /* 0x00197800012e7983 */ /* 0x000ee80000300800 */
[----:B------:R-:W3:Y:S04]  /*62220*/  LDL.LU R47, [R1+0x199c] ;  /* 0x00199c00012f7983 */ /* 0x000ee80000300800 */
        /* <DEDUP_REMOVED lines=19> */
[----:B-1----:R-:W3:Y:S01]  /*62360*/  LDL.LU R13, [R1+0x1928] ;  /* 0x00192800010d7983 */ /* 0x002ee20000300800 */
[----:B----4-:R-:W-:-:S05]  /*62370*/  IMAD.X R16, R16, 0x1, R2, P5 ;  /* 0x0000000110107824 */ /* 0x010fca00028e0602 */
[----:B------:R1:W-:Y:S01]  /*62380*/  STL [R1+0x19b4], R16 ;  /* 0x0019b41001007387 */ /* 0x0003e20000100800 */
        /* <DEDUP_REMOVED lines=10> */
[--C-:B--2---:R-:W-:Y:S01]  /*62430*/  IMAD.X R12, R12, 0x1, R2.reuse, P1 ;  /* 0x000000010c0c7824 */ /* 0x104fe200008e0602 */
[-C--:B---3--:R-:W-:Y:S01]  /*62440*/  IADD3 R46, P1, PT, R46, R60.reuse, RZ ;  /* 0x0000003c2e2e7210 */ /* 0x088fe20007f3e0ff */
[----:B------:R-:W-:Y:S01]  /*62450*/  IMAD.X R47, R47, 0x1, R2, P2 ;  /* 0x000000012f2f7824 */ /* 0x000fe200010e0602 */
[----:B------:R-:W-:-:S02]  /*62460*/  IADD3 R6, P2, PT, R6, R60, RZ ;  /* 0x0000003c06067210 */ /* 0x000fc40007f5e0ff */
[----:B------:R1:W-:Y:S01]  /*62470*/  STL [R1+0x19a4], R12 ;  /* 0x0019a40c01007387 */ /* 0x0003e20000100800 */
[--C-:B------:R-:W-:Y:S01]  /*62480*/  IMAD.X R7, R7, 0x1, R2.reuse, P3 ;  /* 0x0000000107077824 */ /* 0x100fe200018e0602 */
[-C--:B------:R-:W-:Y:S01]  /*62490*/  IADD3 R18, P3, PT, R18, R60.reuse, RZ ;  /* 0x0000003c12127210 */ /* 0x080fe20007f7e0ff */
[--C-:B------:R-:W-:Y:S01]  /*624a0*/  IMAD.X R19, R19, 0x1, R2.reuse, P4 ;  /* 0x0000000113137824 */ /* 0x100fe200020e0602 */
[-C--:B------:R-:W-:Y:S01]  /*624b0*/  IADD3 R22, P4, PT, R22, R60.reuse, RZ ;  /* 0x0000003c16167210 */ /* 0x080fe20007f9e0ff */
[----:B------:R-:W-:Y:S01]  /*624c0*/  IMAD.X R23, R23, 0x1, R2, P5 ;  /* 0x0000000117177824 */ /* 0x000fe200028e0602 */
[----:B-1----:R-:W2:Y:S04]  /*624d0*/  LDL.LU R12, [R1+0x193c] ;  /* 0x00193c00010c7983 */ /* 0x002ea80000300800 */
[----:B------:R-:W-:Y:S04]  /*624e0*/  STL [R1+0x1978], R46 ;  /* 0x0019782e01007387 */ /* 0x000fe80000100800 */
        /* <DEDUP_REMOVED lines=68> */
[----:B-1----:R-:W2:Y:S01]  /*62930*/  LDL.LU R12, [R1+0x18d4] ;  /* 0x0018d400010c7983 */ /* 0x002ea20000300800 */
[----:B---3--:R-:W-:-:S05]  /*62940*/  IADD3 R13, P2, PT, R13, R60, RZ ;  /* 0x0000003c0d0d7210 */ /* 0x008fca0007f5e0ff */
        /* <DEDUP_REMOVED lines=14> */
[--C-:B------:R-:W-:Y:S01]  /*62a30*/  IMAD.X R46, R46, 0x1, R2.reuse, P5 ;  /* 0x000000012e2e7824 */ /* 0x100fe200028e0602 */
[----:B------:R-:W-:Y:S01]  /*62a40*/  IADD3 R47, P5, PT, R47, R60, RZ ;  /* 0x0000003c2f2f7210 */ /* 0x000fe20007fbe0ff */
[----:B------:R-:W-:-:S03]  /*62a50*/  IMAD.X R6, R6, 0x1, R2, P6 ;  /* 0x0000000106067824 */ /* 0x000fc600030e0602 */
[----:B------:R-:W-:Y:S04]  /*62a60*/  STL [R1+0x1924], R46 ;  /* 0x0019242e01007387 */ /* 0x000fe80000100800 */
[----:B------:R-:W-:Y:S04]  /*62a70*/  STL [R1+0x18f8], R47 ;  /* 0x0018f82f01007387 */ /* 0x000fe80000100800 */
[----:B------:R-:W-:Y:S01]  /*62a80*/  STL [R1+0x191c], R6 ;  /* 0x00191c0601007387 */ /* 0x000fe20000100800 */
[-C--:B--2---:R-:W-:Y:S01]  /*62a90*/  IADD3 R7, P6, PT, R7, R60.reuse, RZ ;  /* 0x0000003c07077210 */ /* 0x084fe20007fde0ff */
        /* <DEDUP_REMOVED lines=71> */
[----:B--2---:R-:W-:-:S05]  /*62f10*/  IADD3.X R12, PT, PT, R12, R2, RZ, P6, !PT ;  /* 0x000000020c0c7210 */ /* 0x004fca00037fe4ff */
[----:B------:R1:W-:Y:S04]  /*62f20*/  STL [R1+0x18bc], R12 ;  /* 0x0018bc0c01007387 */ /* 0x0003e80000100800 */
        /* <DEDUP_REMOVED lines=9> */
[--C-:B------:R-:W-:Y:S01]  /*62fc0*/  IMAD.X R0, R0, 0x1, R2.reuse, P2 ;  /* 0x0000000100007824 */ /* 0x100fe200010e0602 */
[-C--:B------:R-:W-:Y:S02]  /*62fd0*/  IADD3 R46, P2, PT, R46, R60.reuse, RZ ;  /* 0x0000003c2e2e7210 */ /* 0x080fe40007f5e0ff */
[----:B-1----:R-:W4:Y:S04]  /*62fe0*/  LDL.LU R61, [R1+0x1820] ;  /* 0x00182000013d7983 */ /* 0x002f280000300800 */
[----:B------:R1:W-:Y:S01]  /*62ff0*/  STL [R1+0x18ac], R0 ;  /* 0x0018ac0001007387 */ /* 0x0003e20000100800 */
[--C-:B------:R-:W-:Y:S01]  /*63000*/  IMAD.X R47, R47, 0x1, R2.reuse, P3 ;  /* 0x000000012f2f7824 */ /* 0x100fe200018e0602 */
[-C--:B------:R-:W-:Y:S01]  /*63010*/  IADD3 R6, P3, PT, R6, R60.reuse, RZ ;  /* 0x0000003c06067210 */ /* 0x080fe20007f7e0ff */
[--C-:B------:R-:W-:Y:S01]  /*63020*/  IMAD.X R7, R7, 0x1, R2.reuse, P4 ;  /* 0x0000000107077824 */ /* 0x100fe200020e0602 */
[-C--:B------:R-:W-:Y:S01]  /*63030*/  IADD3 R18, P4, PT, R18, R60.reuse, RZ ;  /* 0x0000003c12127210 */ /* 0x080fe20007f9e0ff */
[--C-:B------:R-:W-:Y:S01]  /*63040*/  IMAD.X R19, R19, 0x1, R2.reuse, P5 ;  /* 0x0000000113137824 */ /* 0x100fe200028e0602 */
        /* <DEDUP_REMOVED lines=38> */
[----:B--2---:R-:W-:-:S05]  /*632b0*/  IMAD.X R12, R12, 0x1, R2, P1 ;  /* 0x000000010c0c7824 */ /* 0x004fca00008e0602 */
        /* <DEDUP_REMOVED lines=133> */
[----:B--2---:R-:W-:-:S05]  /*63b10*/  IADD3.X R12, PT, PT, R12, R2, RZ, P2, !PT ;  /* 0x000000020c0c7210 */ /* 0x004fca00017fe4ff */
[----:B------:R1:W-:Y:S04]  /*63b20*/  STL [R1+0x17bc], R12 ;  /* 0x0017bc0c01007387 */ /* 0x0003e80000100800 */
[----:B-1----:R-:W2:Y:S01]  /*63b30*/  LDL.LU R12, [R1+0x1754] ;  /* 0x00175400010c7983 */ /* 0x002ea20000300800 */
[----:B---3--:R-:W-:-:S05]  /*63b40*/  IADD3 R13, P2, PT, R13, R60, RZ ;  /* 0x0000003c0d0d7210 */ /* 0x008fca0007f5e0ff */
        /* <DEDUP_REMOVED lines=95> */
[-C--:B---3--:R-:W-:Y:S01]  /*64140*/  IADD3 R13, P6, PT, R13, R60.reuse, RZ ;  /* 0x0000003c0d0d7210 */ /* 0x088fe20007fde0ff */
[--C-:B----4-:R-:W-:Y:S01]  /*64150*/  IMAD.X R46, R46, 0x1, R2.reuse, P1 ;  /* 0x000000012e2e7824 */ /* 0x110fe200008e0602 */
[-C--:B------:R-:W-:Y:S01]  /*64160*/  IADD3 R47, P1, PT, R47, R60.reuse, RZ ;  /* 0x0000003c2f2f7210 */ /* 0x080fe20007f3e0ff */
[--C-:B------:R-:W-:Y:S02]  /*64170*/  IMAD.X R6, R6, 0x1, R2.reuse, P2 ;  /* 0x0000000106067824 */ /* 0x100fe400010e0602 */
[----:B------:R1:W-:Y:S01]  /*64180*/  STL [R1+0x1710], R13 ;  /* 0x0017100d01007387 */ /* 0x0003e20000100800 */
[-C--:B------:R-:W-:Y:S01]  /*64190*/  IADD3 R7, P2, PT, R7, R60.reuse, RZ ;  /* 0x0000003c07077210 */ /* 0x080fe20007f5e0ff */
[--C-:B------:R-:W-:Y:S01]  /*641a0*/  IMAD.X R18, R18, 0x1, R2.reuse, P3 ;  /* 0x0000000112127824 */ /* 0x100fe200018e0602 */
[-C--:B------:R-:W-:Y:S01]  /*641b0*/  IADD3 R19, P3, PT, R19, R60.reuse, RZ ;  /* 0x0000003c13137210 */ /* 0x080fe20007f7e0ff */
[--C-:B------:R-:W-:Y:S01]  /*641c0*/  IMAD.X R22, R22, 0x1, R2.reuse, P4 ;  /* 0x0000000116167824 */ /* 0x100fe200020e0602 */
[----:B------:R-:W-:Y:S01]  /*641d0*/  IADD3 R23, P4, PT, R23, R60, RZ ;  /* 0x0000003c17177210 */ /* 0x000fe20007f9e0ff */
[----:B-1----:R-:W3:Y:S04]  /*641e0*/  LDL.LU R13, [R1+0x16a8] ;  /* 0x0016a800010d7983 */ /* 0x002ee80000300800 */
        /* <DEDUP_REMOVED lines=45> */
[----:B------:R1:W-:Y:S04]  /*644c0*/  STL [R1+0x16d4], R12 ;  /* 0x0016d40c01007387 */ /* 0x0003e80000100800 */
[----:B-1----:R-:W2:Y:S04]  /*644d0*/  LDL.LU R12, [R1+0x16bc] ;  /* 0x0016bc00010c7983 */ /* 0x002ea80000300800 */
        /* <DEDUP_REMOVED lines=35> */
[----:B--2---:R-:W-:Y:S02]  /*64710*/  IADD3.X R12, PT, PT, R12, R2, RZ, P4, !PT ;  /* 0x000000020c0c7210 */ /* 0x004fe400027fe4ff */
[-C--:B------:R-:W-:Y:S01]  /*64720*/  IADD3 R46, P4, PT, R46, R60.reuse, RZ ;  /* 0x0000003c2e2e7210 */ /* 0x080fe20007f9e0ff */
[--C-:B------:R-:W-:Y:S01]  /*64730*/  IMAD.X R47, R47, 0x1, R2.reuse, P5 ;  /* 0x000000012f2f7824 */ /* 0x100fe200028e0602 */
[----:B------:R-:W-:Y:S01]  /*64740*/  IADD3 R6, P5, PT, R6, R60, RZ ;  /* 0x0000003c06067210 */ /* 0x000fe20007fbe0ff */
[----:B------:R1:W-:Y:S01]  /*64750*/  STL [R1+0x16bc], R12 ;  /* 0x0016bc0c01007387 */ /* 0x0003e20000100800 */
[----:B---3--:R-:W-:-:S03]  /*64760*/  IMAD.X R7, R7, 0x1, R2, P6 ;  /* 0x0000000107077824 */ /* 0x008fc600030e0602 */
[----:B-1----:R-:W2:Y:S01]  /*64770*/  LDL.LU R12, [R1+0x1654] ;  /* 0x00165400010c7983 */ /* 0x002ea20000300800 */
        /* <DEDUP_REMOVED lines=37> */
[----:B-1----:R-:W3:Y:S01]  /*649d0*/  LDL.LU R13, [R1+0x1628] ;  /* 0x00162800010d7983 */ /* 0x002ee20000300800 */
[----:B----4-:R-:W-:-:S03]  /*649e0*/  IMAD.X R16, R16, 0x1, R2, P3 ;  /* 0x0000000110107824 */ /* 0x010fc600018e0602 */
        /* <DEDUP_REMOVED lines=15> */
[----:B--2---:R-:W-:-:S05]  /*64ae0*/  IMAD.X R12, R12, 0x1, R2, P5 ;  /* 0x000000010c0c7824 */ /* 0x004fca00028e0602 */
        /* <DEDUP_REMOVED lines=20> */
[----:B------:R1:W-:Y:S04]  /*64c30*/  STL [R1+0x1628], R13 ;  /* 0x0016280d01007387 */ /* 0x0003e80000100800 */
        /* <DEDUP_REMOVED lines=13> */
[----:B------:R-:W-:Y:S02]  /*64d10*/  IADD3.X R46, PT, PT, R46, R2, RZ, P2, !PT ;  /* 0x000000022e2e7210 */ /* 0x000fe400017fe4ff */
[----:B------:R-:W-:Y:S01]  /*64d20*/  IADD3 R47, P2, PT, R47, R60, RZ ;  /* 0x0000003c2f2f7210 */ /* 0x000fe20007f5e0ff */
[----:B------:R-:W-:-:S02]  /*64d30*/  IMAD.X R6, R6, 0x1, R2, P3 ;  /* 0x0000000106067824 */ /* 0x000fc400018e0602 */
        /* <DEDUP_REMOVED lines=35> */
[----:B------:R-:W-:Y:S04]  /*64f70*/  STL [R1+0x15d0], R42 ;  /* 0x0015d02a01007387 */ /* 0x000fe80000100800 */
[----:B------:R1:W-:Y:S04]  /*64f80*/  STL [R1+0x15ec], R12 ;  /* 0x0015ec0c01007387 */ /* 0x0003e80000100800 */
[----:B------:R-:W-:Y:S04]  /*64f90*/  STL [R1+0x15f4], R43 ;  /* 0x0015f42b01007387 */ /* 0x000fe80000100800 */
[----:B-1----:R-:W2:Y:S04]  /*64fa0*/  LDL.LU R12, [R1+0x15d4] ;  /* 0x0015d400010c7983 */ /* 0x002ea80000300800 */
[----:B------:R-:W-:Y:S01]  /*64fb0*/  STL [R1+0x15c8], R25 ;  /* 0x0015c81901007387 */ /* 0x000fe20000100800 */
        /* <DEDUP_REMOVED lines=36> */
[----:B------:R1:W-:Y:S04]  /*65200*/  STL [R1+0x15d4], R12 ;  /* 0x0015d40c01007387 */ /* 0x0003e80000100800 */
        /* <DEDUP_REMOVED lines=9> */
[----:B------:R-:W-:Y:S01]  /*652a0*/  IMAD.X R0, R0, 0x1, R2, P5 ;  /* 0x0000000100007824 */ /* 0x000fe200028e0602 */
[----:B------:R-:W-:Y:S02]  /*652b0*/  IADD3 R46, P5, PT, R46, R60, RZ ;  /* 0x0000003c2e2e7210 */ /* 0x000fe40007fbe0ff */
[----:B-1----:R-:W4:Y:S04]  /*652c0*/  LDL.LU R61, [R1+0x1538] ;  /* 0x00153800013d7983 */ /* 0x002f280000300800 */
[----:B------:R1:W-:Y:S01]  /*652d0*/  STL [R1+0x15c4], R0 ;  /* 0x0015c40001007387 */ /* 0x0003e20000100800 */
[----:B------:R-:W-:-:S02]  /*652e0*/  IADD3.X R47, PT, PT, R47, R2, RZ, P6, !PT ;  /* 0x000000022f2f7210 */ /* 0x000fc400037fe4ff */
        /* <DEDUP_REMOVED lines=29> */
[----:B------:R-:W-:Y:S01]  /*654c0*/  IADD3.X R42, PT, PT, R42, R2, RZ, P2, !PT ;  /* 0x000000022a2a7210 */ /* 0x000fe200017fe4ff */
[----:B------:R-:W-:Y:S02]  /*654d0*/  IMAD.X R25, R25, 0x1, R2, P3 ;  /* 0x0000000119197824 */ /* 0x000fe400018e0602 */
        /* <DEDUP_REMOVED lines=57> */
[-C--:B------:R-:W-:Y:S01]  /*65870*/  IADD3 R61, P2, PT, R61, R60.reuse, RZ ;  /* 0x0000003c3d3d7210 */ /* 0x080fe20007f5e0ff */
[----:B------:R-:W-:Y:S02]  /*65880*/  IMAD.X R46, R46, 0x1, R2, P3 ;  /* 0x000000012e2e7824 */ /* 0x000fe400018e0602 */
[----:B-1----:R-:W4:Y:S04]  /*65890*/  LDL.LU R16, [R1+0x14e4] ;  /* 0x0014e40001107983 */ /* 0x002f280000300800 */
[----:B------:R1:W-:Y:S01]  /*658a0*/  STL [R1+0x1520], R61 ;  /* 0x0015203d01007387 */ /* 0x0003e20000100800 */
[----:B------:R-:W-:Y:S02]  /*658b0*/  IADD3 R47, P3, PT, R47, R60, RZ ;  /* 0x0000003c2f2f7210 */ /* 0x000fe40007f7e0ff */
[----:B------:R-:W-:-:S02]  /*658c0*/  IADD3.X R6, PT, PT, R6, R2, RZ, P4, !PT ;  /* 0x0000000206067210 */ /* 0x000fc400027fe4ff */
        /* <DEDUP_REMOVED lines=32> */
[----:B------:R-:W-:-:S03]  /*65ad0*/  IADD3.X R43, PT, PT, R43, R2, RZ, P6, !PT ;  /* 0x000000022b2b7210 */ /* 0x000fc600037fe4ff */
        /* <DEDUP_REMOVED lines=55> */
[--C-:B----4-:R-:W-:Y:S01]  /*65e50*/  IMAD.X R16, R16, 0x1, R2.reuse, P6 ;  /* 0x0000000110107824 */ /* 0x110fe200030e0602 */
[-C--:B------:R-:W-:Y:S01]  /*65e60*/  IADD3 R46, P6, PT, R46, R60.reuse, RZ ;  /* 0x0000003c2e2e7210 */ /* 0x080fe20007fde0ff */
[----:B------:R-:W-:Y:S01]  /*65e70*/  IMAD.X R47, R47, 0x1, R2, P1 ;  /* 0x000000012f2f7824 */ /* 0x000fe200008e0602 */
[----:B------:R-:W-:Y:S02]  /*65e80*/  IADD3 R6, P1, PT, R6, R60, RZ ;  /* 0x0000003c06067210 */ /* 0x000fe40007f3e0ff */
[----:B------:R1:W-:Y:S01]  /*65e90*/  STL [R1+0x14cc], R16 ;  /* 0x0014cc1001007387 */ /* 0x0003e20000100800 */
        /* <DEDUP_REMOVED lines=28> */
[----:B------:R-:W-:Y:S01]  /*66060*/  IMAD.X R42, R42, 0x1, R2, P3 ;  /* 0x000000012a2a7824 */ /* 0x000fe200018e0602 */
[----:B------:R-:W-:Y:S02]  /*66070*/  IADD3.X R25, PT, PT, R25, R2, RZ, P4, !PT ;  /* 0x0000000219197210 */ /* 0x000fe400027fe4ff */
        /* <DEDUP_REMOVED lines=22> */
[----:B-1----:R-:W3:Y:S04]  /*661e0*/  LDL.LU R13, [R1+0x1428] ;  /* 0x00142800010d7983 */ /* 0x002ee80000300800 */
[----:B------:R-:W3:Y:S01]  /*661f0*/  LDL.LU R46, [R1+0x144c] ;  /* 0x00144c00012e7983 */ /* 0x000ee20000300800 */
[----:B----4-:R-:W-:-:S03]  /*66200*/  IMAD.X R16, R16, 0x1, R2, P1 ;  /* 0x0000000110107824 */ /* 0x010fc600008e0602 */
        /* <DEDUP_REMOVED lines=34> */
[--C-:B------:R-:W-:Y:S01]  /*66430*/  IMAD.X R46, R46, 0x1, R2.reuse, P4 ;  /* 0x000000012e2e7824 */ /* 0x100fe200020e0602 */
[-C--:B----4-:R-:W-:Y:S01]  /*66440*/  IADD3 R47, P4, PT, R47, R60.reuse, RZ ;  /* 0x0000003c2f2f7210 */ /* 0x090fe20007f9e0ff */
[----:B------:R-:W-:Y:S02]  /*66450*/  IMAD.X R6, R6, 0x1, R2, P5 ;  /* 0x0000000106067824 */ /* 0x000fe400028e0602 */
[----:B------:R1:W-:Y:S01]  /*66460*/  STL [R1+0x1428], R13 ;  /* 0x0014280d01007387 */ /* 0x0003e20000100800 */
[----:B------:R-:W-:-:S02]  /*66470*/  IADD3 R7, P5, PT, R7, R60, RZ ;  /* 0x0000003c07077210 */ /* 0x000fc40007fbe0ff */
[----:B------:R-:W-:Y:S02]  /*66480*/  IADD3.X R18, PT, PT, R18, R2, RZ, P6, !PT ;  /* 0x0000000212127210 */ /* 0x000fe400037fe4ff */
[-C--:B------:R-:W-:Y:S01]  /*66490*/  IADD3 R19, P6, PT, R19, R60.reuse, RZ ;  /* 0x0000003c13137210 */ /* 0x080fe20007fde0ff */
[--C-:B------:R-:W-:Y:S01]  /*664a0*/  IMAD.X R22, R22, 0x1, R2.reuse, P1 ;  /* 0x0000000116167824 */ /* 0x100fe200008e0602 */
[-C--:B------:R-:W-:Y:S01]  /*664b0*/  IADD3 R23, P1, PT, R23, R60.reuse, RZ ;  /* 0x0000003c17177210 */ /* 0x080fe20007f3e0ff */
[----:B------:R-:W-:Y:S01]  /*664c0*/  IMAD.X R31, R31, 0x1, R2, P2 ;  /* 0x000000011f1f7824 */ /* 0x000fe200010e0602 */
[----:B-1----:R-:W3:Y:S04]  /*664d0*/  LDL.LU R13, [R1+0x13c0] ;  /* 0x0013c000010d7983 */ /* 0x002ee80000300800 */
        /* <DEDUP_REMOVED lines=32> */
[----:B-1----:R-:W4:Y:S04]  /*666e0*/  LDL.LU R16, [R1+0x13e4] ;  /* 0x0013e40001107983 */ /* 0x002f280000300800 */
[----:B------:R-:W-:Y:S01]  /*666f0*/  STL [R1+0x13d8], R25 ;  /* 0x0013d81901007387 */ /* 0x000fe20000100800 */
        /* <DEDUP_REMOVED lines=36> */
[----:B------:R1:W-:Y:S04]  /*66940*/  STL [R1+0x13e4], R16 ;  /* 0x0013e41001007387 */ /* 0x0003e80000100800 */
        /* <DEDUP_REMOVED lines=11> */
[-C--:B------:R-:W-:Y:S01]  /*66a00*/  IADD3 R46, P1, PT, R46, R60.reuse, RZ ;  /* 0x0000003c2e2e7210 */ /* 0x080fe20007f3e0ff */
[----:B------:R-:W-:Y:S01]  /*66a10*/  IMAD.X R47, R47, 0x1, R2, P2 ;  /* 0x000000012f2f7824 */ /* 0x000fe200010e0602 */
[----:B------:R-:W-:-:S02]  /*66a20*/  IADD3 R6, P2, PT, R6, R60, RZ ;  /* 0x0000003c06067210 */ /* 0x000fc40007f5e0ff */
[----:B------:R1:W-:Y:S04]  /*66a30*/  STL [R1+0x13d4], R12 ;  /* 0x0013d40c01007387 */ /* 0x0003e80000100800 */
[----:B-1----:R-:W2:Y:S04]  /*66a40*/  LDL.LU R12, [R1+0x136c] ;  /* 0x00136c00010c7983 */ /* 0x002ea80000300800 */
[----:B------:R-:W-:Y:S01]  /*66a50*/  STL [R1+0x13a8], R46 ;  /* 0x0013a82e01007387 */ /* 0x000fe20000100800 */
[----:B---3--:R-:W-:Y:S01]  /*66a60*/  IMAD.X R7, R7, 0x1, R2, P3 ;  /* 0x0000000107077824 */ /* 0x008fe200018e0602 */
        /* <DEDUP_REMOVED lines=36> */
[----:B-1----:R-:W3:Y:S04]  /*66cb0*/  LDL.LU R13, [R1+0x1340] ;  /* 0x00134000010d7983 */ /* 0x002ee80000300800 */
[----:B------:R-:W-:Y:S01]  /*66cc0*/  STL [R1+0x1384], R25 ;  /* 0x0013841901007387 */ /* 0x000fe20000100800 */
[----:B----4-:R-:W-:-:S05]  /*66cd0*/  IADD3.X R16, PT, PT, R16, R2, RZ, P6, !PT ;  /* 0x0000000210107210 */ /* 0x010fca00037fe4ff */
        /* <DEDUP_REMOVED lines=56> */
[----:B------:R-:W-:Y:S01]  /*67060*/  IMAD.X R18, R18, 0x1, R2, P1 ;  /* 0x0000000112127824 */ /* 0x000fe200008e0602 */
[----:B------:R-:W-:-:S02]  /*67070*/  IADD3 R19, P1, PT, R19, R60, RZ ;  /* 0x0000003c13137210 */ /* 0x000fc40007f3e0ff */
[----:B------:R-:W-:Y:S02]  /*67080*/  IADD3.X R22, PT, PT, R22, R2, RZ, P2, !PT ;  /* 0x0000000216167210 */ /* 0x000fe400017fe4ff */
        /* <DEDUP_REMOVED lines=173> */
[-C--:B------:R-:W-:Y:S01]  /*67b60*/  IADD3 R61, P5, PT, R61, R60.reuse, RZ ;  /* 0x0000003c3d3d7210 */ /* 0x080fe20007fbe0ff */
[--C-:B------:R-:W-:Y:S01]  /*67b70*/  IMAD.X R46, R46, 0x1, R2.reuse, P6 ;  /* 0x000000012e2e7824 */ /* 0x100fe200030e0602 */
[-C--:B------:R-:W-:Y:S01]  /*67b80*/  IADD3 R47, P6, PT, R47, R60.reuse, RZ ;  /* 0x0000003c2f2f7210 */ /* 0x080fe20007fde0ff */
[--C-:B------:R-:W-:Y:S02]  /*67b90*/  IMAD.X R6, R6, 0x1, R2.reuse, P1 ;  /* 0x0000000106067824 */ /* 0x100fe400008e0602 */
[----:B------:R1:W-:Y:S01]  /*67ba0*/  STL [R1+0x1238], R61 ;  /* 0x0012383d01007387 */ /* 0x0003e20000100800 */
        /* <DEDUP_REMOVED lines=52> */
[----:B-1----:R-:W4:Y:S04]  /*67ef0*/  LDL.LU R16, [R1+0x11e4] ;  /* 0x0011e40001107983 */ /* 0x002f280000300800 */
[----:B------:R-:W4:Y:S04]  /*67f00*/  LDL.LU R46, [R1+0x11b8] ;  /* 0x0011b800012e7983 */ /* 0x000f280000300800 */
[----:B------:R-:W4:Y:S04]  /*67f10*/  LDL.LU R47, [R1+0x11dc] ;  /* 0x0011dc00012f7983 */ /* 0x000f280000300800 */
[----:B------:R-:W4:Y:S01]  /*67f20*/  LDL.LU R6, [R1+0x11b0] ;  /* 0x0011b00001067983 */ /* 0x000f220000300800 */
[----:B------:R-:W-:-:S05]  /*67f30*/  IADD3 R61, P6, PT, R61, R60, RZ ;  /* 0x0000003c3d3d7210 */ /* 0x000fca0007fde0ff */
        /* <DEDUP_REMOVED lines=33> */
[--C-:B------:R-:W-:Y:S01]  /*68150*/  IMAD.X R47, R47, 0x1, R2.reuse, P4 ;  /* 0x000000012f2f7824 */ /* 0x100fe200020e0602 */
[-C--:B------:R-:W-:Y:S02]  /*68160*/  IADD3 R6, P4, PT, R6, R60.reuse, RZ ;  /* 0x0000003c06067210 */ /* 0x080fe40007f9e0ff */
[----:B------:R1:W-:Y:S01]  /*68170*/  STL [R1+0x11e4], R16 ;  /* 0x0011e41001007387 */ /* 0x0003e20000100800 */
[--C-:B------:R-:W-:Y:S01]  /*68180*/  IMAD.X R7, R7, 0x1, R2.reuse, P5 ;  /* 0x0000000107077824 */ /* 0x100fe200028e0602 */
[-C--:B------:R-:W-:Y:S01]  /*68190*/  IADD3 R18, P5, PT, R18, R60.reuse, RZ ;  /* 0x0000003c12127210 */ /* 0x080fe20007fbe0ff */
[----:B------:R-:W-:Y:S01]  /*681a0*/  IMAD.X R19, R19, 0x1, R2, P6 ;  /* 0x0000000113137824 */ /* 0x000fe200030e0602 */
[----:B-1----:R-:W4:Y:S04]  /*681b0*/  LDL.LU R16, [R1+0x117c] ;  /* 0x00117c0001107983 */ /* 0x002f280000300800 */
        /* <DEDUP_REMOVED lines=36> */
[----:B------:R-:W-:-:S03]  /*68400*/  IMAD.X R0, R0, 0x1, R2, P2 ;  /* 0x0000000100007824 */ /* 0x000fc600010e0602 */
        /* <DEDUP_REMOVED lines=12> */
[----:B------:R-:W3:Y:S04]  /*684d0*/  LDL.LU R46, [R1+0x1164] ;  /* 0x00116400012e7983 */ /* 0x000ee80000300800 */
[----:B------:R-:W3:Y:S04]  /*684e0*/  LDL.LU R47, [R1+0x1138] ;  /* 0x00113800012f7983 */ /* 0x000ee80000300800 */
[----:B------:R-:W3:Y:S01]  /*684f0*/  LDL.LU R6, [R1+0x115c] ;  /* 0x00115c0001067983 */ /* 0x000ee20000300800 */
[----:B----4-:R-:W-:-:S05]  /*68500*/  IADD3.X R16, PT, PT, R16, R2, RZ, P4, !PT ;  /* 0x0000000210107210 */ /* 0x010fca00027fe4ff */
        /* <DEDUP_REMOVED lines=33> */
[-C--:B------:R-:W-:Y:S01]  /*68720*/  IADD3 R47, P1, PT, R47, R60.reuse, RZ ;  /* 0x0000003c2f2f7210 */ /* 0x080fe20007f3e0ff */
[--C-:B------:R-:W-:Y:S02]  /*68730*/  IMAD.X R6, R6, 0x1, R2.reuse, P2 ;  /* 0x0000000106067824 */ /* 0x100fe400010e0602 */
[----:B------:R1:W-:Y:S01]  /*68740*/  STL [R1+0x1140], R13 ;  /* 0x0011400d01007387 */ /* 0x0003e20000100800 */
[-C--:B----4-:R-:W-:Y:S01]  /*68750*/  IADD3 R7, P2, PT, R7, R60.reuse, RZ ;  /* 0x0000003c07077210 */ /* 0x090fe20007f5e0ff */
[--C-:B------:R-:W-:Y:S01]  /*68760*/  IMAD.X R18, R18, 0x1, R2.reuse, P3 ;  /* 0x0000000112127824 */ /* 0x100fe200018e0602 */
[----:B------:R-:W-:Y:S01]  /*68770*/  IADD3 R19, P3, PT, R19, R60, RZ ;  /* 0x0000003c13137210 */ /* 0x000fe20007f7e0ff */
[----:B-1----:R-:W3:Y:S04]  /*68780*/  LDL.LU R13, [R1+0x10d8] ;  /* 0x0010d800010d7983 */ /* 0x002ee80000300800 */
        /* <DEDUP_REMOVED lines=72> */
[----:B----4-:R-:W-:-:S05]  /*68c10*/  IADD3.X R16, PT, PT, R16, R2, RZ, P2, !PT ;  /* 0x0000000210107210 */ /* 0x010fca00017fe4ff */
[----:B------:R1:W-:Y:S04]  /*68c20*/  STL [R1+0x10fc], R16 ;  /* 0x0010fc1001007387 */ /* 0x0003e80000100800 */
        /* <DEDUP_REMOVED lines=16> */
[----:B------:R-:W-:Y:S04]  /*68d30*/  STL [R1+0x10c0], R46 ;  /* 0x0010c02e01007387 */ /* 0x000fe80000100800 */
[----:B------:R-:W-:Y:S01]  /*68d40*/  STL [R1+0x10e4], R47 ;  /* 0x0010e42f01007387 */ /* 0x000fe20000100800 */
[--C-:B---3--:R-:W-:Y:S01]  /*68d50*/  IMAD.X R7, R7, 0x1, R2.reuse, P6 ;  /* 0x0000000107077824 */ /* 0x108fe200030e0602 */
        /* <DEDUP_REMOVED lines=37> */
[----:B----4-:R-:W-:-:S05]  /*68fb0*/  IMAD.X R16, R16, 0x1, R2, P3 ;  /* 0x0000000110107824 */ /* 0x010fca00018e0602 */
        /* <DEDUP_REMOVED lines=139> */
[--C-:B------:R-:W-:Y:S01]  /*69870*/  IMAD.X R0, R0, 0x1, R2.reuse, P5 ;  /* 0x0000000100007824 */ /* 0x100fe200028e0602 */
[-C--:B------:R-:W-:Y:S01]  /*69880*/  IADD3 R46, P5, PT, R46, R60.reuse, RZ ;  /* 0x0000003c2e2e7210 */ /* 0x080fe20007fbe0ff */
[--C-:B------:R-:W-:Y:S01]  /*69890*/  IMAD.X R47, R47, 0x1, R2.reuse, P6 ;  /* 0x000000012f2f7824 */ /* 0x100fe200030e0602 */
[-C--:B------:R-:W-:Y:S02]  /*698a0*/  IADD3 R6, P6, PT, R6, R60.reuse, RZ ;  /* 0x0000003c06067210 */ /* 0x080fe40007fde0ff */
[----:B------:R1:W-:Y:S01]  /*698b0*/  STL [R1+0xff4], R0 ;  /* 0x000ff40001007387 */ /* 0x0003e20000100800 */
        /* <DEDUP_REMOVED lines=52> */
[----:B-1----:R-:W4:Y:S04]  /*69c00*/  LDL.LU R61, [R1+0xf50] ;  /* 0x000f5000013d7983 */ /* 0x002f280000300800 */
[----:B------:R-:W4:Y:S01]  /*69c10*/  LDL.LU R46, [R1+0xf74] ;  /* 0x000f7400012e7983 */ /* 0x000f220000300800 */
[----:B------:R-:W-:-:S03]  /*69c20*/  IMAD.X R0, R0, 0x1, R2, P6 ;  /* 0x0000000100007824 */ /* 0x000fc600030e0602 */
        /* <DEDUP_REMOVED lines=77> */
[----:B-1----:R-:W4:Y:S01]  /*6a100*/  LDL.LU R0, [R1+0xf0c] ;  /* 0x000f0c0001007983 */ /* 0x002f220000300800 */
[----:B------:R-:W-:-:S03]  /*6a110*/  IADD3 R17, P1, PT, R17, R60, RZ ;  /* 0x0000003c11117210 */ /* 0x000fc60007f3e0ff */
        /* <DEDUP_REMOVED lines=36> */
[----:B------:R1:W-:Y:S04]  /*6a360*/  STL [R1+0xf0c], R0 ;  /* 0x000f0c0001007387 */ /* 0x0003e80000100800 */
        /* <DEDUP_REMOVED lines=10> */
[----:B----4-:R-:W-:Y:S02]  /*6a410*/  IADD3.X R16, PT, PT, R16, R2, RZ, P6, !PT ;  /* 0x0000000210107210 */ /* 0x010fe400037fe4ff */
[-C--:B------:R-:W-:Y:S01]  /*6a420*/  IADD3 R46, P6, PT, R46, R60.reuse, RZ ;  /* 0x0000003c2e2e7210 */ /* 0x080fe20007fde0ff */
[--C-:B------:R-:W-:Y:S01]  /*6a430*/  IMAD.X R47, R47, 0x1, R2.reuse, P1 ;  /* 0x000000012f2f7824 */ /* 0x100fe200008e0602 */
[-C--:B------:R-:W-:Y:S01]  /*6a440*/  IADD3 R6, P1, PT, R6, R60.reuse, RZ ;  /* 0x0000003c06067210 */ /* 0x080fe20007f3e0ff */
        /* <DEDUP_REMOVED lines=57> */
[----:B----4-:R-:W-:-:S05]  /*6a7e0*/  IMAD.X R16, R16, 0x1, R2, P1 ;  /* 0x0000000110107824 */ /* 0x010fca00008e0602 */
        /* <DEDUP_REMOVED lines=31> */
[----:B---3--:R-:W-:Y:S02]  /*6a9e0*/  IADD3 R13, P3, PT, R13, R60, RZ ;  /* 0x0000003c0d0d7210 */ /* 0x008fe40007f7e0ff */
[----:B------:R-:W-:Y:S02]  /*6a9f0*/  IADD3.X R46, PT, PT, R46, R2, RZ, P4, !PT ;  /* 0x000000022e2e7210 */ /* 0x000fe400027fe4ff */
[-C--:B------:R-:W-:Y:S01]  /*6aa00*/  IADD3 R47, P4, PT, R47, R60.reuse, RZ ;  /* 0x0000003c2f2f7210 */ /* 0x080fe20007f9e0ff */
[----:B------:R-:W-:Y:S01]  /*6aa10*/  IMAD.X R6, R6, 0x1, R2, P5 ;  /* 0x0000000106067824 */ /* 0x000fe200028e0602 */
[----:B------:R1:W-:Y:S01]  /*6aa20*/  STL [R1+0xe58], R13 ;  /* 0x000e580d01007387 */ /* 0x0003e20000100800 */
[----:B----4-:R-:W-:-:S03]  /*6aa30*/  IADD3 R7, P5, PT, R7, R60, RZ ;  /* 0x0000003c07077210 */ /* 0x010fc60007fbe0ff */
[----:B-1----:R-:W3:Y:S01]  /*6aa40*/  LDL.LU R13, [R1+0x2050] ;  /* 0x00205000010d7983 */ /* 0x002ee20000300800 */
        /* <DEDUP_REMOVED lines=86> */
[--C-:B--2---:R-:W-:Y:S01]  /*6afb0*/  IMAD.X R12, R12, 0x1, R2.reuse, P1 ;  /* 0x000000010c0c7824 */ /* 0x104fe200008e0602 */
[----:B------:R-:W-:Y:S02]  /*6afc0*/  IADD3 R46, P1, PT, R46, R60, RZ ;  /* 0x0000003c2e2e7210 */ /* 0x000fe40007f3e0ff */
[----:B------:R-:W-:Y:S02]  /*6afd0*/  IADD3.X R47, PT, PT, R47, R2, RZ, P2, !PT ;  /* 0x000000022f2f7210 */ /* 0x000fe400017fe4ff */
[-C--:B------:R-:W-:Y:S01]  /*6afe0*/  IADD3 R6, P2, PT, R6, R60.reuse, RZ ;  /* 0x0000003c06067210 */ /* 0x080fe20007f5e0ff */
[----:B------:R1:W-:Y:S04]  /*6aff0*/  STL [R1+0x202c], R12 ;  /* 0x00202c0c01007387 */ /* 0x0003e80000100800 */
[----:B-1----:R-:W2:Y:S04]  /*6b000*/  LDL.LU R12, [R1+0x2094] ;  /* 0x00209400010c7983 */ /* 0x002ea80000300800 */
[----:B------:R-:W-:Y:S04]  /*6b010*/  STL [R1+0x2068], R46 ;  /* 0x0020682e01007387 */ /* 0x000fe80000100800 */
[----:B------:R-:W-:Y:S04]  /*6b020*/  STL [R1+0x2034], R47 ;  /* 0x0020342f01007387 */ /* 0x000fe80000100800 */
[----:B------:R-:W-:Y:S01]  /*6b030*/  STL [R1+0x2070], R6 ;  /* 0x0020700601007387 */ /* 0x000fe20000100800 */
[--C-:B---3--:R-:W-:Y:S01]  /*6b040*/  IMAD.X R7, R7, 0x1, R2.reuse, P3 ;  /* 0x0000000107077824 */ /* 0x108fe200018e0602 */
[-C--:B------:R-:W-:Y:S01]  /*6b050*/  IADD3 R18, P3, PT, R18, R60.reuse, RZ ;  /* 0x0000003c12127210 */ /* 0x080fe20007f7e0ff */
[--C-:B------:R-:W-:Y:S01]  /*6b060*/  IMAD.X R19, R19, 0x1, R2.reuse, P4 ;  /* 0x0000000113137824 */ /* 0x100fe200020e0602 */
        /* <DEDUP_REMOVED lines=84> */
[--C-:B------:R-:W-:Y:S01]  /*6b5b0*/  IMAD.X R46, R46, 0x1, R2.reuse, P5 ;  /* 0x000000012e2e7824 */ /* 0x100fe200028e0602 */
[----:B------:R-:W-:Y:S02]  /*6b5c0*/  IADD3 R47, P5, PT, R47, R60, RZ ;  /* 0x0000003c2f2f7210 */ /* 0x000fe40007fbe0ff */
[----:B------:R-:W-:Y:S02]  /*6b5d0*/  IADD3.X R6, PT, PT, R6, R2, RZ, P6, !PT ;  /* 0x0000000206067210 */ /* 0x000fe400037fe4ff */
        /* <DEDUP_REMOVED lines=87> */
[--C-:B------:R-:W-:Y:S01]  /*6bb50*/  IMAD.X R0, R0, 0x1, R2.reuse, P2 ;  /* 0x0000000100007824 */ /* 0x100fe200010e0602 */
[-C--:B------:R-:W-:Y:S01]  /*6bb60*/  IADD3 R46, P2, PT, R46, R60.reuse, RZ ;  /* 0x0000003c2e2e7210 */ /* 0x080fe20007f5e0ff */
[----:B------:R-:W-:Y:S01]  /*6bb70*/  IMAD.X R47, R47, 0x1, R2, P3 ;  /* 0x000000012f2f7824 */ /* 0x000fe200018e0602 */
[----:B------:R-:W-:Y:S02]  /*6bb80*/  IADD3 R6, P3, PT, R6, R60, RZ ;  /* 0x0000003c06067210 */ /* 0x000fe40007f7e0ff */
[----:B------:R1:W-:Y:S01]  /*6bb90*/  STL [R1+0x2124], R0 ;  /* 0x0021240001007387 */ /* 0x0003e20000100800 */
[----:B------:R-:W-:-:S02]  /*6bba0*/  IADD3.X R7, PT, PT, R7, R2, RZ, P4, !PT ;  /* 0x0000000207077210 */ /* 0x000fc400027fe4ff */
        /* <DEDUP_REMOVED lines=38> */
[----:B------:R-:W-:Y:S01]  /*6be10*/  IADD3 R17, P6, PT, R17, R60, RZ ;  /* 0x0000003c11117210 */ /* 0x000fe20007fde0ff */
[----:B--2---:R-:W-:-:S05]  /*6be20*/  IMAD.X R12, R12, 0x1, R2, P1 ;  /* 0x000000010c0c7824 */ /* 0x004fca00008e0602 */
[----:B------:R1:W-:Y:S04]  /*6be30*/  STL [R1+0x217c], R12 ;  /* 0x00217c0c01007387 */ /* 0x0003e80000100800 */
[----:B------:R-:W-:Y:S04]  /*6be40*/  STL [R1+0x21b0], R17 ;  /* 0x0021b01101007387 */ /* 0x000fe80000100800 */
[----:B-1----:R-:W2:Y:S01]  /*6be50*/  LDL.LU R12, [R1+0x21d0] ;  /* 0x0021d000010c7983 */ /* 0x002ea20000300800 */
[----:B---3--:R-:W-:-:S05]  /*6be60*/  IADD3 R13, P1, PT, R13, R60, RZ ;  /* 0x0000003c0d0d7210 */ /* 0x008fca0007f3e0ff */
[----:B------:R1:W-:Y:S04]  /*6be70*/  STL [R1+0x21b8], R13 ;  /* 0x0021b80d01007387 */ /* 0x0003e80000100800 */
[----:B-1----:R-:W3:Y:S01]  /*6be80*/  LDL.LU R13, [R1+0x21d8] ;  /* 0x0021d800010d7983 */ /* 0x002ee20000300800 */
[----:B----4-:R-:W-:-:S05]  /*6be90*/  IMAD.X R16, R16, 0x1, R2, P2 ;  /* 0x0000000110107824 */ /* 0x010fca00010e0602 */
[----:B------:R1:W-:Y:S04]  /*6bea0*/  STL [R1+0x2184], R16 ;  /* 0x0021841001007387 */ /* 0x0003e80000100800 */
[----:B-1----:R-:W4:Y:S04]  /*6beb0*/  LDL.LU R16, [R1+0x21e0] ;  /* 0x0021e00001107983 */ /* 0x002f280000300800 */
[----:B------:R-:W2:Y:S01]  /*6bec0*/  LDL.LU R17, [R1+0x21e8] ;  /* 0x0021e80001117983 */ /* 0x000ea20000300800 */
[----:B------:R-:W-:-:S05]  /*6bed0*/  IADD3 R61, P2, PT, R61, R60, RZ ;  /* 0x0000003c3d3d7210 */ /* 0x000fca0007f5e0ff */
[----:B------:R1:W-:Y:S04]  /*6bee0*/  STL [R1+0x21c0], R61 ;  /* 0x0021c03d01007387 */ /* 0x0003e80000100800 */
[----:B-1----:R-:W2:Y:S01]  /*6bef0*/  LDL.LU R61, [R1+0x21f0] ;  /* 0x0021f000013d7983 */ /* 0x002ea20000300800 */
[----:B------:R-:W-:-:S05]  /*6bf00*/  IMAD.X R0, R0, 0x1, R2, P3 ;  /* 0x0000000100007824 */ /* 0x000fca00018e0602 */
[----:B------:R1:W-:Y:S04]  /*6bf10*/  STL [R1+0x218c], R0 ;  /* 0x00218c0001007387 */ /* 0x0003e80000100800 */
        /* <DEDUP_REMOVED lines=20> */
[----:B------:R-:W-:-:S05]  /*6c060*/  IADD3 R25, P3, PT, R25, R60, RZ ;  /* 0x0000003c19197210 */ /* 0x000fca0007f7e0ff */
[----:B------:R1:W-:Y:S04]  /*6c070*/  STL [R1+0x21c8], R25 ;  /* 0x0021c81901007387 */ /* 0x0003e80000100800 */
[----:B-1----:R0:W5:Y:S04]  /*6c080*/  LDL.LU R25, [R1+0x2254] ;  /* 0x0022540001197983 */ /* 0x0021680000300800 */
[----:B------:R-:W2:Y:S02]  /*6c090*/  LDL.LU R60, [R1+0x2194] ;  /* 0x00219400013c7983 */ /* 0x000ea40000300800 */
[----:B--2---:R-:W-:-:S05]  /*6c0a0*/  IMAD.X R60, R60, 0x1, R2, P4 ;  /* 0x000000013c3c7824 */ /* 0x004fca00020e0602 */
[----:B------:R1:W-:Y:S02]  /*6c0b0*/  STL [R1+0x2194], R60 ;  /* 0x0021943c01007387 */ /* 0x0003e40000100800 */
[----:B-1----:R-:W1:Y:S02]  /*6c0c0*/  LDC R60, c[0x0][0x3ac] ;  /* 0x0000eb00ff3c7b82 */ /* 0x002e640000000800 */
[----:B-1----:R-:W-:-:S04]  /*6c0d0*/  IMAD.SHL.U32 R60, R60, 0x40, RZ ;  /* 0x000000403c3c7824 */ /* 0x002fc800078e00ff */
[----:B------:R-:W-:-:S05]  /*6c0e0*/  IMAD.SHL.U32 R60, R60, 0x2, RZ ;  /* 0x000000023c3c7824 */ /* 0x000fca00078e00ff */
[----:B------:R-:W-:-:S05]  /*6c0f0*/  IADD3 R12, P4, PT, R12, R60, RZ ;  /* 0x0000003c0c0c7210 */ /* 0x000fca0007f9e0ff */
[----:B------:R1:W-:Y:S04]  /*6c100*/  STL [R1+0x21d0], R12 ;  /* 0x0021d00c01007387 */ /* 0x0003e80000100800 */
[----:B-1----:R0:W5:Y:S04]  /*6c110*/  LDL.LU R12, [R1+0x2250] ;  /* 0x00225000010c7983 */ /* 0x0021680000300800 */
[----:B------:R-:W2:Y:S02]  /*6c120*/  LDL.LU R60, [R1+0x219c] ;  /* 0x00219c00013c7983 */ /* 0x000ea40000300800 */
[----:B--2---:R-:W-:-:S05]  /*6c130*/  IMAD.X R60, R60, 0x1, R2, P5 ;  /* 0x000000013c3c7824 */ /* 0x004fca00028e0602 */
[----:B------:R1:W-:Y:S02]  /*6c140*/  STL [R1+0x219c], R60 ;  /* 0x00219c3c01007387 */ /* 0x0003e40000100800 */
[----:B-1----:R-:W1:Y:S02]  /*6c150*/  LDC R60, c[0x0][0x3ac] ;  /* 0x0000eb00ff3c7b82 */ /* 0x002e640000000800 */
[----:B-1----:R-:W-:-:S05]  /*6c160*/  SHF.L.U32 R60, R60, 0x6, RZ ;  /* 0x000000063c3c7819 */ /* 0x002fca00000006ff */
[----:B------:R-:W-:-:S05]  /*6c170*/  IMAD.SHL.U32 R60, R60, 0x2, RZ ;  /* 0x000000023c3c7824 */ /* 0x000fca00078e00ff */
[----:B---3--:R-:W-:-:S05]  /*6c180*/  IADD3 R13, P5, PT, R13, R60, RZ ;  /* 0x0000003c0d0d7210 */ /* 0x008fca0007fbe0ff */
        /* <DEDUP_REMOVED lines=8> */
[----:B----4-:R-:W-:-:S05]  /*6c210*/  IADD3 R16, P6, PT, R16, R60, RZ ;  /* 0x0000003c10107210 */ /* 0x010fca0007fde0ff */
        /* <DEDUP_REMOVED lines=11> */
[----:B------:R-:W2:Y:S01]  /*6c2d0*/  LDL.LU R60, [R1+0x21b4] ;  /* 0x0021b400013c7983 */ /* 0x000ea20000300800 */
[--C-:B------:R-:W-:Y:S02]  /*6c2e0*/  IMAD.X R0, R0, 0x1, R2.reuse, P3 ;  /* 0x0000000100007824 */ /* 0x100fe400018e0602 */
[----:B------:R-:W-:-:S02]  /*6c2f0*/  IMAD.X R47, R47, 0x1, R2, P4 ;  /* 0x000000012f2f7824 */ /* 0x000fc400020e0602 */
[--C-:B------:R-:W-:Y:S02]  /*6c300*/  IMAD.X R7, R7, 0x1, R2.reuse, P5 ;  /* 0x0000000107077824 */ /* 0x100fe400028e0602 */
[----:B------:R-:W-:Y:S01]  /*6c310*/  IMAD.X R19, R19, 0x1, R2, P6 ;  /* 0x0000000113137824 */ /* 0x000fe200030e0602 */
[-C--:B------:R-:W-:Y:S02]  /*6c320*/  IADD3.X R23, PT, PT, R23, R2.reuse, RZ, P1, !PT ;  /* 0x0000000217177210 */ /* 0x080fe40000ffe4ff */
[----:B--2---:R-:W-:-:S05]  /*6c330*/  IADD3.X R60, PT, PT, R60, R2, RZ, P2, !PT ;  /* 0x000000023c3c7210 */ /* 0x004fca00017fe4ff */
[----:B------:R1:W-:Y:S02]  /*6c340*/  STL [R1+0x21b4], R60 ;  /* 0x0021b43c01007387 */ /* 0x0003e40000100800 */
[----:B-1----:R-:W1:Y:S02]  /*6c350*/  LDC R60, c[0x0][0x3ac] ;  /* 0x0000eb00ff3c7b82 */ /* 0x002e640000000800 */
[----:B-1----:R-:W-:-:S04]  /*6c360*/  IMAD.SHL.U32 R60, R60, 0x40, RZ ;  /* 0x000000403c3c7824 */ /* 0x002fc800078e00ff */
[----:B------:R-:W-:-:S05]  /*6c370*/  IMAD.SHL.U32 R60, R60, 0x2, RZ ;  /* 0x000000023c3c7824 */ /* 0x000fca00078e00ff */
[-C--:B------:R-:W-:Y:S02]  /*6c380*/  IADD3 R61, P2, PT, R61, R60.reuse, RZ ;  /* 0x0000003c3d3d7210 */ /* 0x080fe40007f5e0ff */
[-C--:B------:R-:W-:Y:S02]  /*6c390*/  IADD3 R46, P3, PT, R46, R60.reuse, RZ ;  /* 0x0000003c2e2e7210 */ /* 0x080fe40007f7e0ff */
[-C--:B------:R-:W-:Y:S02]  /*6c3a0*/  IADD3 R6, P4, PT, R6, R60.reuse, RZ ;  /* 0x0000003c06067210 */ /* 0x080fe40007f9e0ff */
[-C--:B------:R-:W-:Y:S01]  /*6c3b0*/  IADD3 R18, P5, PT, R18, R60.reuse, RZ ;  /* 0x0000003c12127210 */ /* 0x080fe20007fbe0ff */
[----:B------:R1:W-:Y:S01]  /*6c3c0*/  STL [R1+0x21f0], R61 ;  /* 0x0021f03d01007387 */ /* 0x0003e20000100800 */
[-C--:B------:R-:W-:Y:S02]  /*6c3d0*/  IADD3 R22, P6, PT, R22, R60.reuse, RZ ;  /* 0x0000003c16167210 */ /* 0x080fe40007fde0ff */
[-C--:B------:R-:W-:Y:S01]  /*6c3e0*/  IADD3 R31, P1, PT, R31, R60.reuse, RZ ;  /* 0x0000003c1f1f7210 */ /* 0x080fe20007f3e0ff */
[----:B------:R-:W-:Y:S01]  /*6c3f0*/  IMAD.X R38, R38, 0x1, R2, P2 ;  /* 0x0000000126267824 */ /* 0x000fe200010e0602 */
[----:B-1----:R0:W5:Y:S04]  /*6c400*/  LDL.LU R61, [R1+0x2240] ;  /* 0x00224000013d7983 */ /* 0x0021680000300800 */
[----:B------:R1:W-:Y:S04]  /*6c410*/  STL [R1+0x21bc], R0 ;  /* 0x0021bc0001007387 */ /* 0x0003e80000100800 */
[----:B------:R-:W-:Y:S04]  /*6c420*/  STL [R1+0x21f8], R46 ;  /* 0x0021f82e01007387 */ /* 0x000fe80000100800 */
[----:B------:R-:W-:Y:S04]  /*6c430*/  STL [R1+0x21c4], R47 ;  /* 0x0021c42f01007387 */ /* 0x000fe80000100800 */
[----:B------:R-:W-:Y:S04]  /*6c440*/  STL [R1+0x2200], R6 ;  /* 0x0022000601007387 */ /* 0x000fe80000100800 */
[----:B------:R-:W-:Y:S04]  /*6c450*/  STL [R1+0x21cc], R7 ;  /* 0x0021cc0701007387 */ /* 0x000fe80000100800 */
[----:B------:R-:W-:Y:S04]  /*6c460*/  STL [R1+0x2208], R18 ;  /* 0x0022081201007387 */ /* 0x000fe80000100800 */
[----:B------:R-:W-:Y:S01]  /*6c470*/  STL [R1+0x21d4], R19 ;  /* 0x0021d41301007387 */ /* 0x000fe20000100800 */
[----:B-1----:R-:W1:Y:S01]  /*6c480*/  S2R R0, SR_TID.X ;  /* 0x0000000000007919 */ /* 0x002e620000002100 */
[----:B------:R-:W-:-:S02]  /*6c490*/  IADD3 R39, P2, PT, R39, R60, RZ ;  /* 0x0000003c27277210 */ /* 0x000fc40007f5e0ff */
        /* <DEDUP_REMOVED lines=13> */
[----:B------:R-:W-:-:S03]  /*6c570*/  IMAD.X R41, R41, 0x1, R2, P6 ;  /* 0x0000000129297824 */ /* 0x000fc600030e0602 */
[----:B------:R-:W-:Y:S01]  /*6c580*/  STL [R1+0x21f4], R55 ;  /* 0x0021f43701007387 */ /* 0x000fe20000100800 */
[----:B------:R-:W-:-:S03]  /*6c590*/  IMAD.X R42, R42, 0x1, R2, P1 ;  /* 0x000000012a2a7824 */ /* 0x000fc600008e0602 */
[----:B------:R-:W-:Y:S04]  /*6c5a0*/  STL [R1+0x222c], R58 ;  /* 0x00222c3a01007387 */ /* 0x000fe80000100800 */
[----:B------:R-:W-:Y:S04]  /*6c5b0*/  STL [R1+0x21fc], R59 ;  /* 0x0021fc3b01007387 */ /* 0x000fe80000100800 */
[----:B------:R-:W-:Y:S04]  /*6c5c0*/  STL [R1+0x2214], R43 ;  /* 0x0022142b01007387 */ /* 0x000fe80000100800 */
[----:B------:R-:W-:Y:S04]  /*6c5d0*/  STL [R1+0x2204], R41 ;  /* 0x0022042901007387 */ /* 0x000fe80000100800 */
[----:B------:R2:W-:Y:S01]  /*6c5e0*/  STL [R1+0x220c], R42 ;  /* 0x00220c2a01007387 */ /* 0x0005e20000100800 */
[----:B-1----:R-:W-:-:S05]  /*6c5f0*/  LOP3.LUT R0, R0, 0x1f, RZ, 0xc0, !PT ;  /* 0x0000001f00007812 */ /* 0x002fca00078ec0ff */
[----:B------:R-:W-:Y:S01]  /*6c600*/  IMAD.SHL.U32 R0, R0, 0x2, RZ ;  /* 0x0000000200007824 */ /* 0x000fe200078e00ff */
[----:B--2---:R-:W2:Y:S04]  /*6c610*/  LDL.LU R42, [R1+0x221c] ;  /* 0x00221c00012a7983 */ /* 0x004ea80000300800 */
[----:B------:R-:W3:Y:S01]  /*6c620*/  LDL.LU R43, [R1+0x2224] ;  /* 0x00222400012b7983 */ /* 0x000ee20000300800 */
[----:B------:R-:W-:Y:S02]  /*6c630*/  IMAD.MOV.U32 R6, RZ, RZ, R5 ;  /* 0x000000ffff067224 */ /* 0x000fe400078e0005 */
[----:B------:R-:W-:Y:S02]  /*6c640*/  IMAD.MOV.U32 R5, RZ, RZ, R9 ;  /* 0x000000ffff057224 */ /* 0x000fe400078e0009 */
[----:B------:R-:W-:Y:S01]  /*6c650*/  IMAD.MOV.U32 R7, RZ, RZ, R8 ;  /* 0x000000ffff077224 */ /* 0x000fe200078e0008 */
[----:B--2---:R-:W-:Y:S01]  /*6c660*/  IADD3.X R42, PT, PT, R42, R2, RZ, P3, !PT ;  /* 0x000000022a2a7210 */ /* 0x004fe20001ffe4ff */
[----:B---3--:R-:W-:-:S04]  /*6c670*/  IMAD.X R43, R43, 0x1, R2, P4 ;  /* 0x000000012b2b7824 */ /* 0x008fc800020e0602 */
[----:B------:R0:W-:Y:S04]  /*6c680*/  STL [R1+0x221c], R42 ;  /* 0x00221c2a01007387 */ /* 0x0001e80000100800 */
[----:B------:R0:W-:Y:S04]  /*6c690*/  STL.64 [R1+0x948], R4 ;  /* 0x0009480401007387 */ /* 0x0001e80000100a00 */
[----:B------:R0:W-:Y:S04]  /*6c6a0*/  STL [R1+0x2224], R43 ;  /* 0x0022242b01007387 */ /* 0x0001e80000100800 */
[----:B------:R0:W-:Y:S01]  /*6c6b0*/  STL.64 [R1+0x950], R6 ;  /* 0x0009500601007387 */ /* 0x0001e20000100a00 */
[----:B------:R-:W-:Y:S05]  /*6c6c0*/  @P0 BRA `(.L_x_1) ;  /* 0xfffffbbc00a80947 */ /* 0x000fea000383ffff */
[----:B------:R-:W2:Y:S04]  /*6c6d0*/  LDL.LU R2, [R1+0x14c] ;  /* 0x00014c0001027983 */ /* 0x000ea80000300800 */
[----:B------:R-:W2:Y:S04]  /*6c6e0*/  LDL.LU R60, [R1+0x35c] ;  /* 0x00035c00013c7983 */ /* 0x000ea80000300800 */
[----:B------:R-:W3:Y:S04]  /*6c6f0*/  LDL.LU R3, [R1+0x144] ;  /* 0x0001440001037983 */ /* 0x000ee80000300800 */
[----:B0-----:R-:W3:Y:S04]  /*6c700*/  LDL.LU R4, [R1+0x354] ;  /* 0x0003540001047983 */ /* 0x001ee80000300800 */
        /* <DEDUP_REMOVED lines=23> */
[----:B------:R-:W-:Y:S04]  /*6c880*/  STL [R1+0x23b4], R27 ;  /* 0x0023b41b01007387 */ /* 0x000fe80000100800 */
[----:B------:R-:W-:Y:S04]  /*6c890*/  STL [R1+0x23b0], R26 ;  /* 0x0023b01a01007387 */ /* 0x000fe80000100800 */
[----:B------:R-:W-:Y:S04]  /*6c8a0*/  STL [R1+0x23ac], R35 ;  /* 0x0023ac2301007387 */ /* 0x000fe80000100800 */
[----:B------:R-:W-:Y:S04]  /*6c8b0*/  STL [R1+0x23a8], R34 ;  /* 0x0023a82201007387 */ /* 0x000fe80000100800 */
        /* <DEDUP_REMOVED lines=22> */
[----:B--2---:R-:W-:-:S05]  /*6ca20*/  F2FP.BF16.F32.PACK_AB R0, R2, R60 ;  /* 0x0000003c0200723e */ /* 0x004fca00000010ff */
[----:B------:R0:W-:Y:S01]  /*6ca30*/  STL [R1+0x9bc], R0 ;  /* 0x0009bc0001007387 */ /* 0x0001e20000100800 */
[----:B---3--:R-:W-:-:S05]  /*6ca40*/  F2FP.BF16.F32.PACK_AB R3, R3, R4 ;  /* 0x000000040303723e */ /* 0x008fca00000010ff */
[----:B------:R1:W-:Y:S01]  /*6ca50*/  STL [R1+0x9b8], R3 ;  /* 0x0009b80301007387 */ /* 0x0003e20000100800 */
[----:B----4-:R-:W-:-:S05]  /*6ca60*/  F2FP.BF16.F32.PACK_AB R2, R9, R5 ;  /* 0x000000050902723e */ /* 0x010fca00000010ff */
[----:B------:R2:W-:Y:S01]  /*6ca70*/  STL [R1+0x9b4], R2 ;  /* 0x0009b40201007387 */ /* 0x0005e20000100800 */
[----:B0-----:R-:W-:Y:S02]  /*6ca80*/  F2FP.BF16.F32.PACK_AB R0, R8, R46 ;  /* 0x0000002e0800723e */ /* 0x001fe400000010ff */
[----:B-1----:R-:W-:-:S03]  /*6ca90*/  F2FP.BF16.F32.PACK_AB R3, R45, R47 ;  /* 0x0000002f2d03723e */ /* 0x002fc600000010ff */
[----:B------:R0:W-:Y:S01]  /*6caa0*/  STL [R1+0x9b0], R0 ;  /* 0x0009b00001007387 */ /* 0x0001e20000100800 */
[----:B--2---:R-:W-:-:S03]  /*6cab0*/  F2FP.BF16.F32.PACK_AB R2, R44, R6 ;  /* 0x000000062c02723e */ /* 0x004fc600000010ff */
[----:B------:R1:W-:Y:S04]  /*6cac0*/  STL [R1+0x9ac], R3 ;  /* 0x0009ac0301007387 */ /* 0x0003e80000100800 */
[----:B------:R2:W-:Y:S01]  /*6cad0*/  STL [R1+0x9a8], R2 ;  /* 0x0009a80201007387 */ /* 0x0005e20000100800 */
[----:B0-----:R-:W-:-:S05]  /*6cae0*/  F2FP.BF16.F32.PACK_AB R0, R7, R18 ;  /* 0x000000120700723e */ /* 0x001fca00000010ff */
[----:B------:R0:W-:Y:S01]  /*6caf0*/  STL [R1+0x9a4], R0 ;  /* 0x0009a40001007387 */ /* 0x0001e20000100800 */
[----:B-1----:R-:W-:Y:S02]  /*6cb00*/  F2FP.BF16.F32.PACK_AB R3, R19, R22 ;  /* 0x000000161303723e */ /* 0x002fe400000010ff */
[----:B--2---:R-:W-:-:S03]  /*6cb10*/  F2FP.BF16.F32.PACK_AB R2, R15, R23 ;  /* 0x000000170f02723e */ /* 0x004fc600000010ff */
[----:B------:R1:W-:Y:S01]  /*6cb20*/  STL [R1+0x9a0], R3 ;  /* 0x0009a00301007387 */ /* 0x0003e20000100800 */
[----:B0-----:R-:W-:-:S03]  /*6cb30*/  F2FP.BF16.F32.PACK_AB R0, R14, R31 ;  /* 0x0000001f0e00723e */ /* 0x001fc600000010ff */
[----:B------:R0:W-:Y:S04]  /*6cb40*/  STL [R1+0x99c], R2 ;  /* 0x00099c0201007387 */ /* 0x0001e80000100800 */
[----:B------:R2:W-:Y:S01]  /*6cb50*/  STL [R1+0x998], R0 ;  /* 0x0009980001007387 */ /* 0x0005e20000100800 */
[----:B-1----:R-:W-:-:S05]  /*6cb60*/  F2FP.BF16.F32.PACK_AB R3, R38, R39 ;  /* 0x000000272603723e */ /* 0x002fca00000010ff */
[----:B------:R1:W-:Y:S01]  /*6cb70*/  STL [R1+0x994], R3 ;  /* 0x0009940301007387 */ /* 0x0003e20000100800 */
[----:B0-----:R-:W-:Y:S02]  /*6cb80*/  F2FP.BF16.F32.PACK_AB R2, R50, R51 ;  /* 0x000000333202723e */ /* 0x001fe400000010ff */
[----:B--2---:R-:W-:-:S03]  /*6cb90*/  F2FP.BF16.F32.PACK_AB R0, R11, R55 ;  /* 0x000000370b00723e */ /* 0x004fc600000010ff */
[----:B------:R0:W-:Y:S01]  /*6cba0*/  STL [R1+0x990], R2 ;  /* 0x0009900201007387 */ /* 0x0001e20000100800 */
[----:B-1----:R-:W-:-:S03]  /*6cbb0*/  F2FP.BF16.F32.PACK_AB R3, R10, R58 ;  /* 0x0000003a0a03723e */ /* 0x002fc600000010ff */
[----:B------:R1:W-:Y:S04]  /*6cbc0*/  STL [R1+0x98c], R0 ;  /* 0x00098c0001007387 */ /* 0x0003e80000100800 */
[----:B------:R-:W-:Y:S01]  /*6cbd0*/  STL [R1+0x988], R3 ;  /* 0x0009880301007387 */ /* 0x000fe20000100800 */
[----:B0-----:R-:W-:-:S03]  /*6cbe0*/  F2FP.BF16.F32.PACK_AB R2, R59, R41 ;  /* 0x000000293b02723e */ /* 0x001fc600000010ff */
[----:B------:R-:W2:Y:S04]  /*6cbf0*/  LDL.LU R30, [R1+0x16c] ;  /* 0x00016c00011e7983 */ /* 0x000ea80000300800 */
[----:B------:R-:W-:Y:S01]  /*6cc00*/  STL [R1+0x984], R2 ;  /* 0x0009840201007387 */ /* 0x000fe20000100800 */
[----:B-1----:R-:W-:-:S03]  /*6cc10*/  F2FP.BF16.F32.PACK_AB R0, R42, R43 ;  /* 0x0000002b2a00723e */ /* 0x002fc600000010ff */
[----:B------:R-:W2:Y:S04]  /*6cc20*/  LDL.LU R27, [R1+0x5ec] ;  /* 0x0005ec00011b7983 */ /* 0x000ea80000300800 */
[----:B------:R0:W-:Y:S04]  /*6cc30*/  STL [R1+0x980], R0 ;  /* 0x0009800001007387 */ /* 0x0001e80000100800 */
[----:B------:R-:W3:Y:S04]  /*6cc40*/  LDL.LU R26, [R1+0x164] ;  /* 0x00016400011a7983 */ /* 0x000ee80000300800 */
        /* <DEDUP_REMOVED lines=58> */
[----:B--2---:R-:W-:-:S03]  /*6cff0*/  F2FP.BF16.F32.PACK_AB R27, R30, R27 ;  /* 0x0000001b1e1b723e */ /* 0x004fc600000010ff */
[----:B------:R-:W2:Y:S04]  /*6d000*/  LDL.LU R30, [R1+0x23b8] ;  /* 0x0023b800011e7983 */ /* 0x000ea80000300800 */
[----:B------:R0:W-:Y:S01]  /*6d010*/  STL [R1+0x97c], R27 ;  /* 0x00097c1b01007387 */ /* 0x0001e20000100800 */
[----:B---3--:R-:W-:-:S03]  /*6d020*/  F2FP.BF16.F32.PACK_AB R35, R26, R35 ;  /* 0x000000231a23723e */ /* 0x008fc600000010ff */
[----:B0-----:R-:W3:Y:S04]  /*6d030*/  LDL.LU R27, [R1+0x23b4] ;  /* 0x0023b400011b7983 */ /* 0x001ee80000300800 */
[----:B------:R-:W3:Y:S01]  /*6d040*/  LDL.LU R26, [R1+0x23b0] ;  /* 0x0023b000011a7983 */ /* 0x000ee20000300800 */
[----:B----4-:R-:W-:-:S03]  /*6d050*/  F2FP.BF16.F32.PACK_AB R57, R34, R57 ;  /* 0x000000392239723e */ /* 0x010fc600000010ff */
[----:B------:R0:W-:Y:S01]  /*6d060*/  STL [R1+0x978], R35 ;  /* 0x0009782301007387 */ /* 0x0001e20000100800 */
[----:B------:R-:W-:-:S03]  /*6d070*/  F2FP.BF16.F32.PACK_AB R54, R56, R54 ;  /* 0x000000363836723e */ /* 0x000fc600000010ff */
[----:B0-----:R-:W4:Y:S01]  /*6d080*/  LDL.LU R35, [R1+0x23ac] ;  /* 0x0023ac0001237983 */ /* 0x001f220000300800 */
[----:B------:R-:W-:-:S03]  /*6d090*/  F2FP.BF16.F32.PACK_AB R53, R40, R53 ;  /* 0x000000352835723e */ /* 0x000fc600000010ff */
[----:B------:R-:W4:Y:S04]  /*6d0a0*/  LDL.LU R34, [R1+0x23a8] ;  /* 0x0023a80001227983 */ /* 0x000f280000300800 */
[----:B------:R0:W-:Y:S01]  /*6d0b0*/  STL [R1+0x974], R57 ;  /* 0x0009743901007387 */ /* 0x0001e20000100800 */
[----:B------:R-:W-:-:S03]  /*6d0c0*/  F2FP.BF16.F32.PACK_AB R49, R52, R49 ;  /* 0x000000313431723e */ /* 0x000fc600000010ff */
[----:B0-----:R-:W4:Y:S04]  /*6d0d0*/  LDL.LU R57, [R1+0x23a4] ;  /* 0x0023a40001397983 */ /* 0x001f280000300800 */
[----:B------:R-:W4:Y:S04]  /*6d0e0*/  LDL.LU R56, [R1+0x23a0] ;  /* 0x0023a00001387983 */ /* 0x000f280000300800 */
[----:B------:R0:W-:Y:S01]  /*6d0f0*/  STL [R1+0x970], R54 ;  /* 0x0009703601007387 */ /* 0x0001e20000100800 */
[----:B------:R-:W-:Y:S02]  /*6d100*/  F2FP.BF16.F32.PACK_AB R37, R48, R37 ;  /* 0x000000253025723e */ /* 0x000fe400000010ff */
[----:B------:R-:W-:Y:S01]  /*6d110*/  F2FP.BF16.F32.PACK_AB R33, R36, R33 ;  /* 0x000000212421723e */ /* 0x000fe200000010ff */
[----:B0-----:R-:W4:Y:S04]  /*6d120*/  LDL.LU R54, [R1+0x239c] ;  /* 0x00239c0001367983 */ /* 0x001f280000300800 */
[----:B------:R-:W4:Y:S04]  /*6d130*/  LDL.LU R40, [R1+0x2398] ;  /* 0x0023980001287983 */ /* 0x000f280000300800 */
[----:B------:R0:W-:Y:S01]  /*6d140*/  STL [R1+0x96c], R53 ;  /* 0x00096c3501007387 */ /* 0x0001e20000100800 */
[----:B------:R-:W-:-:S03]  /*6d150*/  F2FP.BF16.F32.PACK_AB R29, R32, R29 ;  /* 0x0000001d201d723e */ /* 0x000fc600000010ff */
        /* <DEDUP_REMOVED lines=14> */
[----:B------:R0:W-:Y:S04]  /*6d240*/  STL [R1+0x76c], R29 ;  /* 0x00076c1d01007387 */ /* 0x0001e80000100800 */
[----:B0-----:R-:W4:Y:S04]  /*6d250*/  LDL.LU R29, [R1+0x2374] ;  /* 0x00237400011d7983 */ /* 0x001f280000300800 */
[----:B------:R0:W-:Y:S04]  /*6d260*/  STL [R1+0x768], R12 ;  /* 0x0007680c01007387 */ /* 0x0001e80000100800 */
[----:B------:R1:W-:Y:S01]  /*6d270*/  STL [R1+0x764], R13 ;  /* 0x0007640d01007387 */ /* 0x0003e20000100800 */
[----:B0-----:R-:W-:-:S02]  /*6d280*/  F2FP.BF16.F32.PACK_AB R12, R20, R21 ;  /* 0x00000015140c723e */ /* 0x001fc400000010ff */
[----:B-1----:R-:W-:-:S03]  /*6d290*/  F2FP.BF16.F32.PACK_AB R13, R28, R61 ;  /* 0x0000003d1c0d723e */ /* 0x002fc600000010ff */
[----:B------:R0:W-:Y:S04]  /*6d2a0*/  STL [R1+0x760], R12 ;  /* 0x0007600c01007387 */ /* 0x0001e80000100800 */
[----:B------:R-:W-:Y:S01]  /*6d2b0*/  STL [R1+0x75c], R16 ;  /* 0x00075c1001007387 */ /* 0x000fe20000100800 */
[----:B0-----:R-:W-:Y:S02]  /*6d2c0*/  F2FP.BF16.F32.PACK_AB R12, R0, R2 ;  /* 0x00000002000c723e */ /* 0x001fe400000010ff */
[----:B------:R-:W-:Y:S01]  /*6d2d0*/  F2FP.BF16.F32.PACK_AB R2, R60, R3 ;  /* 0x000000033c02723e */ /* 0x000fe200000010ff */
[----:B------:R-:W-:Y:S01]  /*6d2e0*/  STL [R1+0x758], R13 ;  /* 0x0007580d01007387 */ /* 0x000fe20000100800 */
[----:B------:R-:W-:Y:S02]  /*6d2f0*/  F2FP.BF16.F32.PACK_AB R0, R4, R9 ;  /* 0x000000090400723e */ /* 0x000fe400000010ff */
[----:B------:R-:W-:Y:S01]  /*6d300*/  F2FP.BF16.F32.PACK_AB R3, R5, R8 ;  /* 0x000000080503723e */ /* 0x000fe200000010ff */
[----:B------:R-:W-:Y:S04]  /*6d310*/  STL [R1+0x754], R12 ;  /* 0x0007540c01007387 */ /* 0x000fe80000100800 */
[----:B------:R0:W-:Y:S04]  /*6d320*/  STL [R1+0x750], R2 ;  /* 0x0007500201007387 */ /* 0x0001e80000100800 */
[----:B------:R1:W-:Y:S01]  /*6d330*/  STL [R1+0x5fc], R0 ;  /* 0x0005fc0001007387 */ /* 0x0003e20000100800 */
[----:B0-----:R-:W-:-:S03]  /*6d340*/  F2FP.BF16.F32.PACK_AB R2, R44, R45 ;  /* 0x0000002d2c02723e */ /* 0x001fc600000010ff */
[----:B------:R0:W-:Y:S01]  /*6d350*/  STL [R1+0x5f8], R3 ;  /* 0x0005f80301007387 */ /* 0x0001e20000100800 */
[----:B-1----:R-:W-:-:S03]  /*6d360*/  F2FP.BF16.F32.PACK_AB R0, R46, R47 ;  /* 0x0000002f2e00723e */ /* 0x002fc600000010ff */
        /* <DEDUP_REMOVED lines=8> */
[----:B------:R-:W-:Y:S01]  /*6d3f0*/  STL [R1+0x5e4], R0 ;  /* 0x0005e40001007387 */ /* 0x000fe20000100800 */
[----:B0-----:R-:W-:-:S03]  /*6d400*/  F2FP.BF16.F32.PACK_AB R2, R22, R23 ;  /* 0x000000171602723e */ /* 0x001fc600000010ff */
[----:B------:R0:W-:Y:S04]  /*6d410*/  STL [R1+0x5e0], R3 ;  /* 0x0005e00301007387 */ /* 0x0001e80000100800 */
[----:B------:R1:W-:Y:S01]  /*6d420*/  STL [R1+0x5dc], R2 ;  /* 0x0005dc0201007387 */ /* 0x0003e20000100800 */
[----:B0-----:R-:W-:Y:S02]  /*6d430*/  F2FP.BF16.F32.PACK_AB R3, R38, R39 ;  /* 0x000000272603723e */ /* 0x001fe400000010ff */
[----:B-1----:R-:W-:Y:S02]  /*6d440*/  F2FP.BF16.F32.PACK_AB R2, R50, R51 ;  /* 0x000000333202723e */ /* 0x002fe400000010ff */
[----:B--2---:R-:W-:-:S05]  /*6d450*/  F2FP.BF16.F32.PACK_AB R0, R30, R31 ;  /* 0x0000001f1e00723e */ /* 0x004fca00000010ff */
[----:B------:R3:W-:Y:S04]  /*6d460*/  STL [R1+0x5d8], R0 ;  /* 0x0005d80001007387 */ /* 0x0007e80000100800 */
[----:B------:R0:W-:Y:S01]  /*6d470*/  STL [R1+0x5d4], R3 ;  /* 0x0005d40301007387 */ /* 0x0001e20000100800 */
[----:B---3--:R-:W-:-:S03]  /*6d480*/  F2FP.BF16.F32.PACK_AB R0, R27, R55 ;  /* 0x000000371b00723e */ /* 0x008fc600000010ff */
[----:B------:R1:W-:Y:S01]  /*6d490*/  STL [R1+0x5d0], R2 ;  /* 0x0005d00201007387 */ /* 0x0003e20000100800 */
[----:B0-----:R-:W-:-:S03]  /*6d4a0*/  F2FP.BF16.F32.PACK_AB R3, R26, R58 ;  /* 0x0000003a1a03723e */ /* 0x001fc600000010ff */
[----:B------:R0:W-:Y:S01]  /*6d4b0*/  STL [R1+0x41c], R0 ;  /* 0x00041c0001007387 */ /* 0x0001e20000100800 */
[----:B-1----:R-:W-:-:S03]  /*6d4c0*/  F2FP.BF16.F32.PACK_AB R2, R59, R41 ;  /* 0x000000293b02723e */ /* 0x002fc600000010ff */
[----:B------:R-:W-:Y:S01]  /*6d4d0*/  STL [R1+0x418], R3 ;  /* 0x0004180301007387 */ /* 0x000fe20000100800 */
[----:B0-----:R-:W-:-:S03]  /*6d4e0*/  F2FP.BF16.F32.PACK_AB R0, R42, R43 ;  /* 0x0000002b2a00723e */ /* 0x001fc600000010ff */
[----:B------:R-:W2:Y:S04]  /*6d4f0*/  LDL.LU R28, [R1+0x1ac] ;  /* 0x0001ac00011c7983 */ /* 0x000ea80000300800 */
[----:B------:R-:W-:Y:S04]  /*6d500*/  STL [R1+0x414], R2 ;  /* 0x0004140201007387 */ /* 0x000fe80000100800 */
        /* <DEDUP_REMOVED lines=50> */
[----:B0-----:R-:W3:Y:S01]  /*6d830*/  LDL.LU R25, [R1+0x236c] ;  /* 0x00236c0001197983 */ /* 0x001ee20000300800 */
[----:B----4-:R-:W-:-:S03]  /*6d840*/  F2FP.BF16.F32.PACK_AB R17, R20, R17 ;  /* 0x000000111411723e */ /* 0x010fc600000010ff */
[----:B------:R-:W4:Y:S04]  /*6d850*/  LDL.LU R24, [R1+0x2368] ;  /* 0x0023680001187983 */ /* 0x000f280000300800 */
[----:B------:R0:W-:Y:S01]  /*6d860*/  STL [R1+0x408], R21 ;  /* 0x0004081501007387 */ /* 0x0001e20000100800 */
[----:B------:R-:W-:-:S03]  /*6d870*/  F2FP.BF16.F32.PACK_AB R38, R16, R38 ;  /* 0x000000261026723e */ /* 0x000fc600000010ff */
[----:B0-----:R-:W2:Y:S04]  /*6d880*/  LDL.LU R21, [R1+0x2364] ;  /* 0x0023640001157983 */ /* 0x001ea80000300800 */
[----:B------:R-:W2:Y:S04]  /*6d890*/  LDL.LU R20, [R1+0x2360] ;  /* 0x0023600001147983 */ /* 0x000ea80000300800 */
[----:B------:R0:W-:Y:S04]  /*6d8a0*/  STL [R1+0x404], R17 ;  /* 0x0004041101007387 */ /* 0x0001e80000100800 */
[----:B0-----:R-:W2:Y:S04]  /*6d8b0*/  LDL.LU R17, [R1+0x235c] ;  /* 0x00235c0001117983 */ /* 0x001ea80000300800 */
[----:B------:R-:W2:Y:S04]  /*6d8c0*/  LDL.LU R16, [R1+0x2358] ;  /* 0x0023580001107983 */ /* 0x000ea80000300800 */
[----:B------:R0:W-:Y:S01]  /*6d8d0*/  STL [R1+0x400], R38 ;  /* 0x0004002601007387 */ /* 0x0001e20000100800 */
[----:B------:R-:W-:-:S02]  /*6d8e0*/  F2FP.BF16.F32.PACK_AB R39, R13, R39 ;  /* 0x000000270d27723e */ /* 0x000fc400000010ff */
[----:B0-----:R-:W-:Y:S02]  /*6d8f0*/  F2FP.BF16.F32.PACK_AB R38, R35, R58 ;  /* 0x0000003a2326723e */ /* 0x001fe400000010ff */
[----:B------:R-:W-:Y:S02]  /*6d900*/  F2FP.BF16.F32.PACK_AB R35, R34, R59 ;  /* 0x0000003b2223723e */ /* 0x000fe400000010ff */
[----:B------:R-:W2:Y:S04]  /*6d910*/  LDL.LU R34, [R1+0x1dc] ;  /* 0x0001dc0001227983 */ /* 0x000ea80000300800 */
[----:B------:R-:W-:Y:S04]  /*6d920*/  STL [R1+0x3fc], R38 ;  /* 0x0003fc2601007387 */ /* 0x000fe80000100800 */
[----:B------:R-:W2:Y:S04]  /*6d930*/  LDL.LU R59, [R1+0x65c] ;  /* 0x00065c00013b7983 */ /* 0x000ea80000300800 */
[----:B------:R0:W-:Y:S01]  /*6d940*/  STL [R1+0x3f8], R35 ;  /* 0x0003f82301007387 */ /* 0x0001e20000100800 */
[----:B------:R-:W-:-:S03]  /*6d950*/  F2FP.BF16.F32.PACK_AB R41, R55, R41 ;  /* 0x000000293729723e */ /* 0x000fc600000010ff */
[----:B0-----:R-:W3:Y:S04]  /*6d960*/  LDL.LU R35, [R1+0x1d4] ;  /* 0x0001d40001237983 */ /* 0x001ee80000300800 */
[----:B------:R-:W3:Y:S04]  /*6d970*/  LDL.LU R58, [R1+0x654] ;  /* 0x00065400013a7983 */ /* 0x000ee80000300800 */
[----:B------:R-:W4:Y:S04]  /*6d980*/  LDL.LU R38, [R1+0x46c] ;  /* 0x00046c0001267983 */ /* 0x000f280000300800 */
[----:B------:R-:W4:Y:S04]  /*6d990*/  LDL.LU R13, [R1+0x2354] ;  /* 0x00235400010d7983 */ /* 0x000f280000300800 */
[----:B------:R0:W-:Y:S04]  /*6d9a0*/  STL [R1+0x3f4], R39 ;  /* 0x0003f42701007387 */ /* 0x0001e80000100800 */
[----:B0-----:R-:W4:Y:S04]  /*6d9b0*/  LDL.LU R39, [R1+0x464] ;  /* 0x0004640001277983 */ /* 0x001f280000300800 */
[----:B------:R-:W4:Y:S01]  /*6d9c0*/  LDL.LU R55, [R1+0x658] ;  /* 0x0006580001377983 */ /* 0x000f220000300800 */
[----:B------:R-:W-:-:S02]  /*6d9d0*/  F2FP.BF16.F32.PACK_AB R61, R12, R61 ;  /* 0x0000003d0c3d723e */ /* 0x000fc400000010ff */
[----:B------:R-:W-:Y:S01]  /*6d9e0*/  F2FP.BF16.F32.PACK_AB R2, R0, R2 ;  /* 0x000000020002723e */ /* 0x000fe200000010ff */
[----:B------:R0:W-:Y:S01]  /*6d9f0*/  STL [R1+0x3f0], R41 ;  /* 0x0003f02901007387 */ /* 0x0001e20000100800 */
[----:B------:R-:W-:Y:S02]  /*6da00*/  F2FP.BF16.F32.PACK_AB R0, R60, R3 ;  /* 0x000000033c00723e */ /* 0x000fe400000010ff */
[----:B------:R-:W-:Y:S01]  /*6da10*/  F2FP.BF16.F32.PACK_AB R3, R4, R9 ;  /* 0x000000090403723e */ /* 0x000fe200000010ff */
[----:B0-----:R-:W4:Y:S04]  /*6da20*/  LDL.LU R41, [R1+0x650] ;  /* 0x0006500001297983 */ /* 0x001f280000300800 */
[----:B------:R-:W4:Y:S04]  /*6da30*/  LDL.LU R12, [R1+0x2350] ;  /* 0x00235000010c7983 */ /* 0x000f280000300800 */
        /* <DEDUP_REMOVED lines=16> */
[----:B------:R-:W-:Y:S01]  /*6db40*/  STL [R1+0x358], R3 ;  /* 0x0003580301007387 */ /* 0x000fe20000100800 */
[----:B-1----:R-:W-:-:S03]  /*6db50*/  F2FP.BF16.F32.PACK_AB R0, R22, R42 ;  /* 0x0000002a1600723e */ /* 0x002fc600000010ff */
[----:B------:R-:W4:Y:S04]  /*6db60*/  LDL.LU R42, [R1+0x468] ;  /* 0x00046800012a7983 */ /* 0x000f280000300800 */
[----:B------:R0:W-:Y:S04]  /*6db70*/  STL [R1+0x354], R2 ;  /* 0x0003540201007387 */ /* 0x0001e80000100800 */
[----:B------:R1:W-:Y:S01]  /*6db80*/  STL [R1+0x350], R0 ;  /* 0x0003500001007387 */ /* 0x0003e20000100800 */
[----:B0-----:R-:W-:Y:S02]  /*6db90*/  F2FP.BF16.F32.PACK_AB R2, R23, R26 ;  /* 0x0000001a1702723e */ /* 0x001fe400000010ff */
[----:B-1----:R-:W-:-:S02]  /*6dba0*/  F2FP.BF16.F32.PACK_AB R0, R27, R43 ;  /* 0x0000002b1b00723e */ /* 0x002fc400000010ff */
[----:B------:R-:W4:Y:S04]  /*6dbb0*/  LDL.LU R43, [R1+0x460] ;  /* 0x00046000012b7983 */ /* 0x000f280000300800 */
[----:B------:R0:W-:Y:S04]  /*6dbc0*/  STL [R1+0x34c], R2 ;  /* 0x00034c0201007387 */ /* 0x0001e80000100800 */
[----:B------:R1:W-:Y:S04]  /*6dbd0*/  STL [R1+0x348], R0 ;  /* 0x0003480001007387 */ /* 0x0003e80000100800 */
[----:B------:R-:W4:Y:S01]  /*6dbe0*/  LDL.LU R46, [R1+0x1ec] ;  /* 0x0001ec00012e7983 */ /* 0x000f220000300800 */
[----:B0-----:R-:W-:-:S02]  /*6dbf0*/  F2FP.BF16.F32.PACK_AB R2, R30, R31 ;  /* 0x0000001f1e02723e */ /* 0x001fc400000010ff */
[----:B-1----:R-:W-:-:S03]  /*6dc00*/  F2FP.BF16.F32.PACK_AB R0, R50, R51 ;  /* 0x000000333200723e */ /* 0x002fc600000010ff */
[----:B------:R-:W-:Y:S04]  /*6dc10*/  STL [R1+0x344], R2 ;  /* 0x0003440201007387 */ /* 0x000fe80000100800 */
[----:B------:R-:W4:Y:S04]  /*6dc20*/  LDL.LU R51, [R1+0x66c] ;  /* 0x00066c0001337983 */ /* 0x000f280000300800 */
[----:B------:R0:W-:Y:S04]  /*6dc30*/  STL [R1+0x340], R0 ;  /* 0x0003400001007387 */ /* 0x0001e80000100800 */
[----:B------:R-:W4:Y:S04]  /*6dc40*/  LDL.LU R47, [R1+0x1e4] ;  /* 0x0001e400012f7983 */ /* 0x000f280000300800 */
[----:B------:R-:W4:Y:S01]  /*6dc50*/  LDL.LU R50, [R1+0x664] ;  /* 0x0006640001327983 */ /* 0x000f220000300800 */
[----:B--2---:R-:W-:-:S05]  /*6dc60*/  F2FP.BF16.F32.PACK_AB R59, R34, R59 ;  /* 0x0000003b223b723e */ /* 0x004fca00000010ff */
[----:B------:R-:W-:Y:S01]  /*6dc70*/  STL [R1+0x2240], R59 ;  /* 0x0022403b01007387 */ /* 0x000fe20000100800 */
[----:B---3--:R-:W-:Y:S02]  /*6dc80*/  F2FP.BF16.F32.PACK_AB R58, R35, R58 ;  /* 0x0000003a233a723e */ /* 0x008fe400000010ff */
[----:B----4-:R-:W-:-:S03]  /*6dc90*/  F2FP.BF16.F32.PACK_AB R57, R38, R57 ;  /* 0x000000392639723e */ /* 0x010fc600000010ff */
[----:B------:R-:W-:Y:S04]  /*6dca0*/  STL [R1+0x2244], R58 ;  /* 0x0022443a01007387 */ /* 0x000fe80000100800 */
[----:B------:R-:W-:Y:S01]  /*6dcb0*/  STL [R1+0x2248], R57 ;  /* 0x0022483901007387 */ /* 0x000fe20000100800 */
[----:B------:R-:W-:Y:S02]  /*6dcc0*/  F2FP.BF16.F32.PACK_AB R56, R39, R56 ;  /* 0x000000382738723e */ /* 0x000fe400000010ff */
[----:B------:R-:W-:-:S03]  /*6dcd0*/  F2FP.BF16.F32.PACK_AB R55, R54, R55 ;  /* 0x000000373637723e */ /* 0x000fc600000010ff */
[----:B------:R-:W-:Y:S04]  /*6dce0*/  STL [R1+0x224c], R56 ;  /* 0x00224c3801007387 */ /* 0x000fe80000100800 */
[----:B------:R-:W-:Y:S04]  /*6dcf0*/  STL [R1+0x2250], R55 ;  /* 0x0022503701007387 */ /* 0x000fe80000100800 */
[----:B------:R-:W2:Y:S04]  /*6dd00*/  LDL.LU R6, [R1+0x47c] ;  /* 0x00047c0001067983 */ /* 0x000ea80000300800 */
[----:B------:R-:W3:Y:S04]  /*6dd10*/  LDL.LU R7, [R1+0x474] ;  /* 0x0004740001077983 */ /* 0x000ee80000300800 */
[----:B------:R-:W4:Y:S04]  /*6dd20*/  LDL.LU R10, [R1+0x1e8] ;  /* 0x0001e800010a7983 */ /* 0x000f280000300800 */
[----:B------:R-:W4:Y:S04]  /*6dd30*/  LDL.LU R11, [R1+0x668] ;  /* 0x00066800010b7983 */ /* 0x000f280000300800 */
[----:B------:R-:W4:Y:S04]  /*6dd40*/  LDL.LU R14, [R1+0x1e0] ;  /* 0x0001e000010e7983 */ /* 0x000f280000300800 */
[----:B------:R-:W4:Y:S04]  /*6dd50*/  LDL.LU R15, [R1+0x660] ;  /* 0x00066000010f7983 */ /* 0x000f280000300800 */
[----:B------:R-:W4:Y:S04]  /*6dd60*/  LDL.LU R30, [R1+0x478] ;  /* 0x00047800011e7983 */ /* 0x000f280000300800 */
[----:B------:R-:W4:Y:S01]  /*6dd70*/  LDL.LU R31, [R1+0x7e8] ;  /* 0x0007e800011f7983 */ /* 0x000f220000300800 */
[----:B------:R-:W-:-:S03]  /*6dd80*/  F2FP.BF16.F32.PACK_AB R54, R40, R41 ;  /* 0x000000292836723e */ /* 0x000fc600000010ff */
[----:B------:R-:W4:Y:S04]  /*6dd90*/  LDL.LU R34, [R1+0x470] ;  /* 0x0004700001227983 */ /* 0x000f280000300800 */
[----:B------:R-:W4:Y:S04]  /*6dda0*/  LDL.LU R35, [R1+0x7e0] ;  /* 0x0007e00001237983 */ /* 0x000f280000300800 */
[----:B------:R-:W-:Y:S01]  /*6ddb0*/  STL [R1+0x2254], R54 ;  /* 0x0022543601007387 */ /* 0x000fe20000100800 */
[----:B------:R-:W-:-:S05]  /*6ddc0*/  F2FP.BF16.F32.PACK_AB R53, R42, R53 ;  /* 0x000000352a35723e */ /* 0x000fca00000010ff */
[----:B------:R-:W-:Y:S04]  /*6ddd0*/  STL [R1+0x2258], R53 ;  /* 0x0022583501007387 */ /* 0x000fe80000100800 */
[----:B------:R-:W4:Y:S01]  /*6dde0*/  LDL.LU R18, [R1+0x1fc] ;  /* 0x0001fc0001127983 */ /* 0x000f220000300800 */
[----:B------:R-:W-:-:S03]  /*6ddf0*/  F2FP.BF16.F32.PACK_AB R52, R43, R52 ;  /* 0x000000342b34723e */ /* 0x000fc600000010ff */
        /* <DEDUP_REMOVED lines=9> */
[----:B------:R-:W-:-:S03]  /*6de90*/  F2FP.BF16.F32.PACK_AB R51, R46, R51 ;  /* 0x000000332e33723e */ /* 0x000fc600000010ff */
[----:B------:R-:W4:Y:S01]  /*6dea0*/  LDL.LU R27, [R1+0x1f0] ;  /* 0x0001f000011b7983 */ /* 0x000f220000300800 */
[----:B------:R-:W-:-:S03]  /*6deb0*/  F2FP.BF16.F32.PACK_AB R50, R47, R50 ;  /* 0x000000322f32723e */ /* 0x000fc600000010ff */
[----:B------:R-:W4:Y:S04]  /*6dec0*/  LDL.LU R38, [R1+0x670] ;  /* 0x0006700001267983 */ /* 0x000f280000300800 */
[----:B------:R-:W-:Y:S04]  /*6ded0*/  STL [R1+0x225c], R52 ;  /* 0x00225c3401007387 */ /* 0x000fe80000100800 */
[----:B------:R-:W-:Y:S04]  /*6dee0*/  STL [R1+0x2260], R51 ;  /* 0x0022603301007387 */ /* 0x000fe80000100800 */
[----:B------:R-:W-:Y:S01]  /*6def0*/  STL [R1+0x2264], R50 ;  /* 0x0022643201007387 */ /* 0x000fe20000100800 */
[----:B--2---:R-:W-:-:S02]  /*6df00*/  F2FP.BF16.F32.PACK_AB R49, R6, R49 ;  /* 0x000000310631723e */ /* 0x004fc400000010ff */
[----:B---3--:R-:W-:-:S03]  /*6df10*/  F2FP.BF16.F32.PACK_AB R48, R7, R48 ;  /* 0x000000300730723e */ /* 0x008fc600000010ff */
[----:B------:R1:W-:Y:S01]  /*6df20*/  STL [R1+0x2268], R49 ;  /* 0x0022683101007387 */ /* 0x0003e20000100800 */
[----:B----4-:R-:W-:-:S03]  /*6df30*/  F2FP.BF16.F32.PACK_AB R47, R10, R11 ;  /* 0x0000000b0a2f723e */ /* 0x010fc600000010ff */
[----:B------:R-:W-:Y:S01]  /*6df40*/  STL [R1+0x226c], R48 ;  /* 0x00226c3001007387 */ /* 0x000fe20000100800 */
[----:B------:R-:W-:-:S03]  /*6df50*/  F2FP.BF16.F32.PACK_AB R46, R14, R15 ;  /* 0x0000000f0e2e723e */ /* 0x000fc600000010ff */
[----:B------:R-:W-:Y:S01]  /*6df60*/  STL [R1+0x2270], R47 ;  /* 0x0022702f01007387 */ /* 0x000fe20000100800 */
[----:B------:R-:W-:-:S03]  /*6df70*/  F2FP.BF16.F32.PACK_AB R45, R30, R31 ;  /* 0x0000001f1e2d723e */ /* 0x000fc600000010ff */
[----:B------:R-:W-:Y:S04]  /*6df80*/  STL [R1+0x2274], R46 ;  /* 0x0022742e01007387 */ /* 0x000fe80000100800 */
[----:B------:R-:W-:Y:S04]  /*6df90*/  STL [R1+0x2278], R45 ;  /* 0x0022782d01007387 */ /* 0x000fe80000100800 */
[----:B------:R-:W2:Y:S04]  /*6dfa0*/  LDL.LU R10, [R1+0x488] ;  /* 0x00048800010a7983 */ /* 0x000ea80000300800 */
[----:B------:R-:W3:Y:S01]  /*6dfb0*/  LDL.LU R11, [R1+0x480] ;  /* 0x00048000010b7983 */ /* 0x000ee20000300800 */
[----:B------:R-:W-:-:S03]  /*6dfc0*/  F2FP.BF16.F32.PACK_AB R44, R34, R35 ;  /* 0x00000023222c723e */ /* 0x000fc600000010ff */
        /* <DEDUP_REMOVED lines=11> */
[----:B------:R-:W-:Y:S01]  /*6e080*/  STL [R1+0x227c], R44 ;  /* 0x00227c2c01007387 */ /* 0x000fe20000100800 */
[----:B------:R-:W-:-:S03]  /*6e090*/  F2FP.BF16.F32.PACK_AB R42, R19, R42 ;  /* 0x0000002a132a723e */ /* 0x000fc600000010ff */
[----:B------:R-:W-:Y:S01]  /*6e0a0*/  STL [R1+0x2280], R43 ;  /* 0x0022802b01007387 */ /* 0x000fe20000100800 */
[----:B------:R-:W-:-:S03]  /*6e0b0*/  F2FP.BF16.F32.PACK_AB R41, R22, R41 ;  /* 0x000000291629723e */ /* 0x000fc600000010ff */
[----:B------:R-:W-:Y:S01]  /*6e0c0*/  STL [R1+0x2284], R42 ;  /* 0x0022842a01007387 */ /* 0x000fe20000100800 */
[----:B------:R-:W-:-:S03]  /*6e0d0*/  F2FP.BF16.F32.PACK_AB R40, R23, R40 ;  /* 0x000000281728723e */ /* 0x000fc600000010ff */
[----:B------:R-:W-:Y:S01]  /*6e0e0*/  STL [R1+0x2288], R41 ;  /* 0x0022882901007387 */ /* 0x000fe20000100800 */
[----:B------:R-:W-:-:S03]  /*6e0f0*/  F2FP.BF16.F32.PACK_AB R39, R26, R39 ;  /* 0x000000271a27723e */ /* 0x000fc600000010ff */
[----:B------:R-:W-:Y:S04]  /*6e100*/  STL [R1+0x228c], R40 ;  /* 0x00228c2801007387 */ /* 0x000fe80000100800 */
        /* <DEDUP_REMOVED lines=14> */
[----:B------:R-:W-:Y:S01]  /*6e1f0*/  STL [R1+0x2294], R38 ;  /* 0x0022942601007387 */ /* 0x000fe20000100800 */
[----:B--2---:R-:W-:-:S05]  /*6e200*/  F2FP.BF16.F32.PACK_AB R37, R10, R37 ;  /* 0x000000250a25723e */ /* 0x004fca00000010ff */
[----:B------:R-:W-:Y:S04]  /*6e210*/  STL [R1+0x2298], R37 ;  /* 0x0022982501007387 */ /* 0x000fe80000100800 */
[----:B------:R-:W2:Y:S01]  /*6e220*/  LDL.LU R10, [R1+0x4a8] ;  /* 0x0004a800010a7983 */ /* 0x000ea20000300800 */
[----:B---3--:R-:W-:-:S03]  /*6e230*/  F2FP.BF16.F32.PACK_AB R36, R11, R36 ;  /* 0x000000240b24723e */ /* 0x008fc600000010ff */
[----:B------:R-:W3:Y:S01]  /*6e240*/  LDL.LU R11, [R1+0x4a0] ;  /* 0x0004a000010b7983 */ /* 0x000ee20000300800 */
[----:B----4-:R-:W-:-:S03]  /*6e250*/  F2FP.BF16.F32.PACK_AB R35, R0, R35 ;  /* 0x000000230023723e */ /* 0x010fc600000010ff */
        /* <DEDUP_REMOVED lines=11> */
[----:B------:R-:W-:Y:S01]  /*6e310*/  STL [R1+0x22b4], R30 ;  /* 0x0022b41e01007387 */ /* 0x000fe20000100800 */
[----:B------:R-:W-:Y:S02]  /*6e320*/  F2FP.BF16.F32.PACK_AB R29, R5, R29 ;  /* 0x0000001d051d723e */ /* 0x000fe400000010ff */
        /* <DEDUP_REMOVED lines=13> */
[----:B------:R-:W-:-:S03]  /*6e400*/  F2FP.BF16.F32.PACK_AB R22, R19, R22 ;  /* 0x000000161316723e */ /* 0x000fc600000010ff */
        /* <DEDUP_REMOVED lines=12> */
[----:B------:R-:W-:Y:S01]  /*6e4d0*/  STL [R1+0x22d8], R21 ;  /* 0x0022d81501007387 */ /* 0x000fe20000100800 */
[----:B---3--:R-:W-:-:S03]  /*6e4e0*/  F2FP.BF16.F32.PACK_AB R20, R11, R20 ;  /* 0x000000140b14723e */ /* 0x008fc600000010ff */
[----:B------:R-:W2:Y:S04]  /*6e4f0*/  LDL.LU R55, [R1+0x4b8] ;  /* 0x0004b80001377983 */ /* 0x000ea80000300800 */
        /* <DEDUP_REMOVED lines=17> */
[----:B------:R-:W-:Y:S01]  /*6e610*/  STL [R1+0x22dc], R20 ;  /* 0x0022dc1401007387 */ /* 0x000fe20000100800 */
[----:B----4-:R-:W-:-:S02]  /*6e620*/  F2FP.BF16.F32.PACK_AB R19, R49, R19 ;  /* 0x000000133113723e */ /* 0x010fc400000010ff */
        /* <DEDUP_REMOVED lines=11> */
[----:B--2---:R-:W-:Y:S02]  /*6e6e0*/  F2FP.BF16.F32.PACK_AB R13, R55, R13 ;  /* 0x0000000d370d723e */ /* 0x004fe400000010ff */
[----:B---3--:R-:W-:-:S03]  /*6e6f0*/  F2FP.BF16.F32.PACK_AB R12, R56, R12 ;  /* 0x0000000c380c723e */ /* 0x008fc600000010ff */
        /* <DEDUP_REMOVED lines=15> */
[----:B------:R0:W-:Y:S04]  /*6e7f0*/  STL [R1+0x2318], R5 ;  /* 0x0023180501007387 */ /* 0x0001e80000100800 */
[----:B0-----:R-:W2:Y:S04]  /*6e800*/  LDL.LU R5, [R1+0x4dc] ;  /* 0x0004dc0001057983 */ /* 0x001ea80000300800 */
[----:B--2---:R0:W-:Y:S04]  /*6e810*/  STL [R1+0x2344], R5 ;  /* 0x0023440501007387 */ /* 0x0041e80000100800 */
[----:B0-----:R-:W2:Y:S04]  /*6e820*/  LDL.LU R5, [R1+0x244] ;  /* 0x0002440001057983 */ /* 0x001ea80000300800 */
[----:B--2---:R0:W-:Y:S04]  /*6e830*/  STL [R1+0x2348], R5 ;  /* 0x0023480501007387 */ /* 0x0041e80000100800 */
[----:B0-----:R-:W2:Y:S04]  /*6e840*/  LDL.LU R5, [R1+0x6cc] ;  /* 0x0006cc0001057983 */ /* 0x001ea80000300800 */
[----:B------:R-:W3:Y:S01]  /*6e850*/  LDL.LU R6, [R1+0x84c] ;  /* 0x00084c0001067983 */ /* 0x000ee20000300800 */
[----:B------:R-:W-:-:S03]  /*6e860*/  F2FP.BF16.F32.PACK_AB R4, R3, R4 ;  /* 0x000000040304723e */ /* 0x000fc600000010ff */
[----:B---3--:R0:W-:Y:S04]  /*6e870*/  STL [R1+0x234c], R6 ;  /* 0x00234c0601007387 */ /* 0x0081e80000100800 */
[----:B0-----:R-:W2:Y:S04]  /*6e880*/  LDL.LU R6, [R1+0x24c] ;  /* 0x00024c0001067983 */ /* 0x001ea80000300800 */
[----:B------:R-:W3:Y:S04]  /*6e890*/  LDL.LU R7, [R1+0x4d4] ;  /* 0x0004d40001077983 */ /* 0x000ee80000300800 */
[----:B------:R-:W3:Y:S04]  /*6e8a0*/  LDL.LU R8, [R1+0x844] ;  /* 0x0008440001087983 */ /* 0x000ee80000300800 */
[----:B------:R-:W4:Y:S04]  /*6e8b0*/  LDL.LU R9, [R1+0x248] ;  /* 0x0002480001097983 */ /* 0x000f280000300800 */
[----:B------:R-:W4:Y:S04]  /*6e8c0*/  LDL.LU R10, [R1+0x6c8] ;  /* 0x0006c800010a7983 */ /* 0x000f280000300800 */
        /* <DEDUP_REMOVED lines=54> */
[----:B------:R0:W-:Y:S04]  /*6ec30*/  STL [R1+0x231c], R4 ;  /* 0x00231c0401007387 */ /* 0x0001e80000100800 */
[----:B0-----:R-:W3:Y:S01]  /*6ec40*/  LDL.LU R4, [R1+0x6c4] ;  /* 0x0006c40001047983 */ /* 0x001ee20000300800 */
[----:B--2---:R-:W-:-:S03]  /*6ec50*/  F2FP.BF16.F32.PACK_AB R5, R6, R5 ;  /* 0x000000050605723e */ /* 0x004fc600000010ff */
[----:B------:R-:W2:Y:S04]  /*6ec60*/  LDL.LU R6, [R1+0x234c] ;  /* 0x00234c0001067983 */ /* 0x000ea80000300800 */
[----:B------:R0:W-:Y:S04]  /*6ec70*/  STL [R1+0xc], R5 ;  /* 0x00000c0501007387 */ /* 0x0001e80000100800 */
[----:B0-----:R-:W3:Y:S02]  /*6ec80*/  LDL.LU R5, [R1+0x2348] ;  /* 0x0023480001057983 */ /* 0x001ee40000300800 */
[----:B---3--:R-:W-:-:S02]  /*6ec90*/  F2FP.BF16.F32.PACK_AB R4, R5, R4 ;  /* 0x000000040504723e */ /* 0x008fc400000010ff */
[----:B------:R-:W2:Y:S04]  /*6eca0*/  LDL.LU R5, [R1+0x2344] ;  /* 0x0023440001057983 */ /* 0x000ea80000300800 */
[----:B------:R2:W-:Y:S02]  /*6ecb0*/  STL [R1+0x8], R4 ;  /* 0x0000080401007387 */ /* 0x0005e40000100800 */
[----:B--2---:R-:W-:Y:S02]  /*6ecc0*/  F2FP.BF16.F32.PACK_AB R4, R5, R6 ;  /* 0x000000060504723e */ /* 0x004fe400000010ff */
[----:B------:R-:W-:Y:S02]  /*6ecd0*/  F2FP.BF16.F32.PACK_AB R6, R7, R8 ;  /* 0x000000080706723e */ /* 0x000fe400000010ff */
[----:B----4-:R-:W-:Y:S01]  /*6ece0*/  F2FP.BF16.F32.PACK_AB R5, R9, R10 ;  /* 0x0000000a0905723e */ /* 0x010fe200000010ff */
[----:B------:R0:W-:Y:S04]  /*6ecf0*/  STL [R1+0x4], R4 ;  /* 0x0000040401007387 */ /* 0x0001e80000100800 */
[----:B------:R1:W-:Y:S01]  /*6ed00*/  STL [R1], R6 ;  /* 0x0000000601007387 */ /* 0x0003e20000100800 */
[----:B0-----:R-:W-:-:S03]  /*6ed10*/  F2FP.BF16.F32.PACK_AB R4, R11, R12 ;  /* 0x0000000c0b04723e */ /* 0x001fc600000010ff */
[----:B------:R0:W-:Y:S01]  /*6ed20*/  STL [R1+0x1c], R5 ;  /* 0x00001c0501007387 */ /* 0x0001e20000100800 */
[----:B-1----:R-:W-:-:S03]  /*6ed30*/  F2FP.BF16.F32.PACK_AB R6, R13, R14 ;  /* 0x0000000e0d06723e */ /* 0x002fc600000010ff */
[----:B------:R1:W-:Y:S01]  /*6ed40*/  STL [R1+0x18], R4 ;  /* 0x0000180401007387 */ /* 0x0003e20000100800 */
[----:B0-----:R-:W-:-:S03]  /*6ed50*/  F2FP.BF16.F32.PACK_AB R5, R15, R16 ;  /* 0x000000100f05723e */ /* 0x001fc600000010ff */
[----:B------:R0:W-:Y:S01]  /*6ed60*/  STL [R1+0x14], R6 ;  /* 0x0000140601007387 */ /* 0x0001e20000100800 */
[----:B-1----:R-:W-:-:S03]  /*6ed70*/  F2FP.BF16.F32.PACK_AB R4, R17, R18 ;  /* 0x000000121104723e */ /* 0x002fc600000010ff */
[----:B------:R1:W-:Y:S04]  /*6ed80*/  STL [R1+0x10], R5 ;  /* 0x0000100501007387 */ /* 0x0003e80000100800 */
[----:B------:R2:W-:Y:S01]  /*6ed90*/  STL [R1+0x2c], R4 ;  /* 0x00002c0401007387 */ /* 0x0005e20000100800 */
[----:B0-----:R-:W-:Y:S02]  /*6eda0*/  F2FP.BF16.F32.PACK_AB R6, R19, R20 ;  /* 0x000000141306723e */ /* 0x001fe400000010ff */
[----:B-1----:R-:W-:-:S03]  /*6edb0*/  F2FP.BF16.F32.PACK_AB R5, R21, R22 ;  /* 0x000000161505723e */ /* 0x002fc600000010ff */
[----:B------:R0:W-:Y:S01]  /*6edc0*/  STL [R1+0x28], R6 ;  /* 0x0000280601007387 */ /* 0x0001e20000100800 */
[----:B--2---:R-:W-:-:S03]  /*6edd0*/  F2FP.BF16.F32.PACK_AB R4, R23, R24 ;  /* 0x000000181704723e */ /* 0x004fc600000010ff */
        /* <DEDUP_REMOVED lines=34> */
[----:B------:R-:W-:Y:S01]  /*6f000*/  STL [R1+0x60], R6 ;  /* 0x0000600601007387 */ /* 0x000fe20000100800 */
[----:B--2---:R-:W-:-:S03]  /*6f010*/  F2FP.BF16.F32.PACK_AB R4, R59, R61 ;  /* 0x0000003d3b04723e */ /* 0x004fc600000010ff */
[----:B------:R-:W-:Y:S04]  /*6f020*/  STL [R1+0x7c], R5 ;  /* 0x00007c0501007387 */ /* 0x000fe80000100800 */
[----:B------:R0:W-:Y:S04]  /*6f030*/  STL [R1+0x78], R4 ;  /* 0x0000780401007387 */ /* 0x0001e80000100800 */
[----:B0-----:R-:W2:Y:S01]  /*6f040*/  LDL.LU R4, [R1+0x704] ;  /* 0x0007040001047983 */ /* 0x001ea20000300800 */
[----:B------:R-:W-:Y:S02]  /*6f050*/  F2FP.BF16.F32.PACK_AB R2, R0, R2 ;  /* 0x000000020002723e */ /* 0x000fe400000010ff */
[----:B------:R-:W-:-:S03]  /*6f060*/  F2FP.BF16.F32.PACK_AB R0, R60, R3 ;  /* 0x000000033c00723e */ /* 0x000fc600000010ff */
[----:B------:R-:W-:Y:S04]  /*6f070*/  STL [R1+0x74], R2 ;  /* 0x0000740201007387 */ /* 0x000fe80000100800 */
[----:B--2---:R0:W-:Y:S04]  /*6f080*/  STL [R1+0x233c], R4 ;  /* 0x00233c0401007387 */ /* 0x0041e80000100800 */
[----:B------:R-:W-:Y:S04]  /*6f090*/  STL [R1+0x70], R0 ;  /* 0x0000700001007387 */ /* 0x000fe80000100800 */
[----:B0-----:R-:W2:Y:S04]  /*6f0a0*/  LDL.LU R4, [R1+0x70c] ;  /* 0x00070c0001047983 */ /* 0x001ea80000300800 */
[----:B------:R-:W3:Y:S04]  /*6f0b0*/  LDL.LU R5, [R1+0x51c] ;  /* 0x00051c0001057983 */ /* 0x000ee80000300800 */
[----:B---3--:R0:W-:Y:S04]  /*6f0c0*/  STL [R1+0x2338], R5 ;  /* 0x0023380501007387 */ /* 0x0081e80000100800 */
[----:B0-----:R-:W3:Y:S04]  /*6f0d0*/  LDL.LU R5, [R1+0x284] ;  /* 0x0002840001057983 */ /* 0x001ee80000300800 */
[----:B---3--:R0:W-:Y:S04]  /*6f0e0*/  STL [R1+0x2340], R5 ;  /* 0x0023400501007387 */ /* 0x0081e80000100800 */
[----:B0-----:R-:W2:Y:S04]  /*6f0f0*/  LDL.LU R5, [R1+0x28c] ;  /* 0x00028c0001057983 */ /* 0x001ea80000300800 */
        /* <DEDUP_REMOVED lines=59> */
[----:B--2---:R-:W-:-:S03]  /*6f4b0*/  F2FP.BF16.F32.PACK_AB R4, R5, R4 ;  /* 0x000000040504723e */ /* 0x004fc600000010ff */
[----:B------:R-:W2:Y:S04]  /*6f4c0*/  LDL.LU R5, [R1+0x2340] ;  /* 0x0023400001057983 */ /* 0x000ea80000300800 */
[----:B------:R0:W-:Y:S04]  /*6f4d0*/  STL [R1+0x8c], R4 ;  /* 0x00008c0401007387 */ /* 0x0001e80000100800 */
[----:B0-----:R-:W2:Y:S02]  /*6f4e0*/  LDL.LU R4, [R1+0x233c] ;  /* 0x00233c0001047983 */ /* 0x001ea40000300800 */
[----:B--2---:R-:W-:-:S02]  /*6f4f0*/  F2FP.BF16.F32.PACK_AB R4, R5, R4 ;  /* 0x000000040504723e */ /* 0x004fc400000010ff */
[----:B------:R-:W3:Y:S04]  /*6f500*/  LDL.LU R5, [R1+0x2338] ;  /* 0x0023380001057983 */ /* 0x000ee80000300800 */
[----:B------:R3:W-:Y:S02]  /*6f510*/  STL [R1+0x88], R4 ;  /* 0x0000880401007387 */ /* 0x0007e40000100800 */
[----:B---3--:R-:W-:Y:S02]  /*6f520*/  F2FP.BF16.F32.PACK_AB R4, R5, R6 ;  /* 0x000000060504723e */ /* 0x008fe400000010ff */
[----:B----4-:R-:W-:Y:S02]  /*6f530*/  F2FP.BF16.F32.PACK_AB R6, R7, R8 ;  /* 0x000000080706723e */ /* 0x010fe400000010ff */
[----:B------:R-:W-:Y:S01]  /*6f540*/  F2FP.BF16.F32.PACK_AB R5, R9, R10 ;  /* 0x0000000a0905723e */ /* 0x000fe200000010ff */
        /* <DEDUP_REMOVED lines=263> */
[----:B------:R-:W2:Y:S01]  /*705c0*/  LDL.LU R5, [R1+0x2320] ;  /* 0x0023200001057983 */ /* 0x000ea20000300800 */
[----:B----4-:R-:W-:-:S03]  /*705d0*/  F2FP.BF16.F32.PACK_AB R8, R7, R8 ;  /* 0x000000080708723e */ /* 0x010fc600000010ff */
[----:B------:R0:W-:Y:S01]  /*705e0*/  STL [R1+0x188], R4 ;  /* 0x0001880401007387 */ /* 0x0001e20000100800 */
[----:B---3--:R-:W-:Y:S02]  /*705f0*/  F2FP.BF16.F32.PACK_AB R10, R9, R10 ;  /* 0x0000000a090a723e */ /* 0x008fe400000010ff */
[----:B------:R-:W-:Y:S01]  /*70600*/  F2FP.BF16.F32.PACK_AB R12, R11, R12 ;  /* 0x0000000c0b0c723e */ /* 0x000fe200000010ff */
[----:B0-----:R1:W5:Y:S01]  /*70610*/  LDL.LU R4, [R1+0x231c] ;  /* 0x00231c0001047983 */ /* 0x0013620000300800 */
[----:B------:R-:W-:Y:S02]  /*70620*/  F2FP.BF16.F32.PACK_AB R14, R13, R14 ;  /* 0x0000000e0d0e723e */ /* 0x000fe400000010ff */
[----:B------:R-:W-:Y:S02]  /*70630*/  F2FP.BF16.F32.PACK_AB R16, R15, R16 ;  /* 0x000000100f10723e */ /* 0x000fe400000010ff */
[----:B------:R-:W-:Y:S02]  /*70640*/  F2FP.BF16.F32.PACK_AB R18, R17, R18 ;  /* 0x000000121112723e */ /* 0x000fe400000010ff */
[----:B------:R-:W-:-:S02]  /*70650*/  F2FP.BF16.F32.PACK_AB R20, R19, R20 ;  /* 0x000000141314723e */ /* 0x000fc400000010ff */
[----:B------:R-:W-:Y:S02]  /*70660*/  F2FP.BF16.F32.PACK_AB R22, R21, R22 ;  /* 0x000000161516723e */ /* 0x000fe400000010ff */
[----:B------:R-:W-:Y:S02]  /*70670*/  F2FP.BF16.F32.PACK_AB R24, R23, R24 ;  /* 0x000000181718723e */ /* 0x000fe400000010ff */
        /* <DEDUP_REMOVED lines=20> */
[----:B--2---:R-:W-:Y:S02]  /*707c0*/  F2FP.BF16.F32.PACK_AB R6, R5, R6 ;  /* 0x000000060506723e */ /* 0x004fe400000010ff */
[----:B------:R1:W5:Y:S04]  /*707d0*/  LDL.LU R5, [R1+0x2318] ;  /* 0x0023180001057983 */ /* 0x0003680000300800 */
[----:B------:R0:W-:Y:S04]  /*707e0*/  STL [R1+0x184], R6 ;  /* 0x0001840601007387 */ /* 0x0001e80000100800 */
[----:B0-----:R1:W5:Y:S04]  /*707f0*/  LDL.LU R6, [R1+0x2314] ;  /* 0x0023140001067983 */ /* 0x0013680000300800 */
        /* <DEDUP_REMOVED lines=80> */
[----:B------:R1:W-:Y:S04]  /*70d00*/  STL [R1+0x1f0], R0 ;  /* 0x0001f00001007387 */ /* 0x0003e80000100800 */
[----:B------:R1:W-:Y:S02]  /*70d10*/  STL [R1+0x1f4], R2 ;  /* 0x0001f40201007387 */ /* 0x0003e40000100800 */
.L_x_0:
[----:B------:R-:W2:Y:S01]  /*70d20*/  LDL.LU R60, [R1+0x198] ;  /* 0x00019800013c7983 */ /* 0x000ea20000300800 */
[----:B------:R-:W3:Y:S01]  /*70d30*/  S2UR UR5, SR_CgaCtaId ;  /* 0x00000000000579c3 */ /* 0x000ee20000008800 */
[----:B------:R-:W4:Y:S02]  /*70d40*/  LDCU.64 UR26, c[0x0][0x398] ;  /* 0x00007300ff1a77ac */ /* 0x000f240008000a00 */
[----:B-----5:R-:W2:Y:S01]  /*70d50*/  LDL.LU R3, [R1+0x19c] ;  /* 0x00019c0001037983 */ /* 0x020ea20000300800 */
[----:B------:R-:W-:Y:S01]  /*70d60*/  UMOV UR4, 0x400 ;  /* 0x0000040000047882 */ /* 0x000fe20000000000 */
[----:B------:R-:W0:Y:S02]  /*70d70*/  LDCU.64 UR10, c[0x0][0x398] ;  /* 0x00007300ff0a77ac */ /* 0x000e240008000a00 */
[----:B-1----:R-:W2:Y:S01]  /*70d80*/  LDL.LU R61, [R1+0x1a8] ;  /* 0x0001a800013d7983 */ /* 0x002ea20000300800 */
[----:B------:R-:W1:Y:S03]  /*70d90*/  LDCU.64 UR6, c[0x0][0x390] ;  /* 0x00007200ff0677ac */ /* 0x000e660008000a00 */
[----:B------:R-:W2:Y:S01]  /*70da0*/  LDL.LU R2, [R1+0x1ac] ;  /* 0x0001ac0001027983 */ /* 0x000ea20000300800 */
[----:B------:R-:W0:Y:S03]  /*70db0*/  LDCU.64 UR28, c[0x0][0x398] ;  /* 0x00007300ff1c77ac */ /* 0x000e260008000a00 */
[----:B------:R-:W4:Y:S01]  /*70dc0*/  LDL R0, [R1+0x940] ;  /* 0x0009400001007983 */ /* 0x000f220000100800 */
[----:B------:R-:W0:Y:S03]  /*70dd0*/  LDCU UR24, c[0x0][0x3b8] ;  /* 0x00007700ff1877ac */ /* 0x000e260008000800 */
[----:B------:R-:W-:Y:S01]  /*70de0*/  STL.64 [R1+0x22f0], R26 ;  /* 0x0022f01a01007387 */ /* 0x000fe20000100a00 */
[----:B------:R-:W0:Y:S03]  /*70df0*/  LDCU.64 UR12, c[0x0][0x398] ;  /* 0x00007300ff0c77ac */ /* 0x000e260008000a00 */
[----:B------:R0:W-:Y:S01]  /*70e00*/  STL.64 [R1+0x22e8], R24 ;  /* 0x0022e81801007387 */ /* 0x0001e20000100a00 */
[----:B------:R-:W0:Y:S03]  /*70e10*/  LDCU.64 UR30, c[0x0][0x398] ;  /* 0x00007300ff1e77ac */ /* 0x000e260008000a00 */
[----:B------:R-:W-:Y:S01]  /*70e20*/  STL.64 [R1+0x22e0], R30 ;  /* 0x0022e01e01007387 */ /* 0x000fe20000100a00 */
        /* <DEDUP_REMOVED lines=10> */
[----:B------:R-:W0:Y:S03]  /*70ed0*/  LDCU UR66, c[0x0][0x398] ;  /* 0x00007300ff4277ac */ /* 0x000e260008000800 */
        /* <DEDUP_REMOVED lines=13> */
[----:B------:R-:W1:Y:S03]  /*70fb0*/  LDCU UR63, c[0x0][0x39c] ;  /* 0x00007380ff3f77ac */ /* 0x000e660008000800 */
[----:B------:R0:W-:Y:S01]  /*70fc0*/  STL.64 [R1+0x2278], R52 ;  /* 0x0022783401007387 */ /* 0x0001e20000100a00 */
[----:B------:R-:W1:Y:S03]  /*70fd0*/  LDCU UR46, c[0x0][0x3b8] ;  /* 0x00007700ff2e77ac */ /* 0x000e660008000800 */
[----:B------:R-:W-:Y:S01]  /*70fe0*/  STL.64 [R1+0x2270], R58 ;  /* 0x0022703a01007387 */ /* 0x000fe20000100a00 */
[----:B------:R-:W1:Y:S03]  /*70ff0*/  LDCU UR47, c[0x0][0x398] ;  /* 0x00007300ff2f77ac */ /* 0x000e660008000800 */
[----:B------:R-:W-:Y:S01]  /*71000*/  STL.64 [R1+0x2268], R56 ;  /* 0x0022683801007387 */ /* 0x000fe20000100a00 */
[----:B------:R-:W1:Y:S03]  /*71010*/  LDCU UR76, c[0x0][0x39c] ;  /* 0x00007380ff4c77ac */ /* 0x000e660008000800 */
[----:B0-----:R-:W4:Y:S01]  /*71020*/  LDL.LU R24, [R1+0x180] ;  /* 0x0001800001187983 */ /* 0x001f220000300800 */
[----:B------:R-:W0:Y:S03]  /*71030*/  LDCU UR49, c[0x0][0x398] ;  /* 0x00007300ff3177ac */ /* 0x000e260008000800 */
[----:B------:R-:W4:Y:S01]  /*71040*/  LDL.LU R25, [R1+0x184] ;  /* 0x0001840001197983 */ /* 0x000f220000300800 */
        /* <DEDUP_REMOVED lines=52> */
[----:B---3--:R-:W-:Y:S01]  /*71390*/  ULEA UR4, UR5, UR4, 0x18 ;  /* 0x0000000405047291 */ /* 0x008fe2000f8ec0ff */
[----:B------:R-:W3:Y:S01]  /*713a0*/  LDCU UR51, c[0x0][0x39c] ;  /* 0x00007380ff3377ac */ /* 0x000ee20008000800 */
[----:B------:R-:W0:Y:S01]  /*713b0*/  LDCU UR70, c[0x0][0x3b8] ;  /* 0x00007700ff4677ac */ /* 0x000e220008000800 */
[----:B------:R-:W0:Y:S01]  /*713c0*/  LDCU UR34, c[0x0][0x398] ;  /* 0x00007300ff2277ac */ /* 0x000e220008000800 */
[----:B------:R-:W0:Y:S01]  /*713d0*/  LDCU UR41, c[0x0][0x398] ;  /* 0x00007300ff2977ac */ /* 0x000e220008000800 */
[----:B------:R-:W0:Y:S01]  /*713e0*/  LDCU UR39, c[0x0][0x39c] ;  /* 0x00007380ff2777ac */ /* 0x000e220008000800 */
[----:B------:R-:W0:Y:S01]  /*713f0*/  LDCU UR25, c[0x0][0x398] ;  /* 0x00007300ff1977ac */ /* 0x000e220008000800 */
[----:B------:R-:W0:Y:S01]  /*71400*/  LDCU UR67, c[0x0][0x39c] ;  /* 0x00007380ff4377ac */ /* 0x000e220008000800 */
[----:B------:R-:W0:Y:S01]  /*71410*/  LDCU UR69, c[0x0][0x3b8] ;  /* 0x00007700ff4577ac */ /* 0x000e220008000800 */
[----:B------:R-:W0:Y:S01]  /*71420*/  LDCU UR40, c[0x0][0x398] ;  /* 0x00007300ff2877ac */ /* 0x000e220008000800 */
[----:B--2---:R-:W-:-:S02]  /*71430*/  IMAD.MOV.U32 R35, RZ, RZ, R2 ;  /* 0x000000ffff237224 */ /* 0x004fc400078e0002 */
[----:B------:R-:W2:Y:S01]  /*71440*/  S2R R2, SR_TID.X ;  /* 0x0000000000027919 */ /* 0x000ea20000002100 */
[----:B----4-:R-:W-:Y:S01]  /*71450*/  VIADD R0, R0, 0xff ;  /* 0x000000ff00007836 */ /* 0x010fe20000000000 */
[----:B------:R-:W-:Y:S04]  /*71460*/  BAR.SYNC.DEFER_BLOCKING 0x0 ;  /* 0x0000000000007b1d */ /* 0x000fe80000010000 */
[----:B------:R-:W-:Y:S01]  /*71470*/  ISETP.GE.AND P1, PT, R0, UR27, PT ;  /* 0x0000001b00007c0c */ /* 0x000fe2000bf26270 */
[----:B------:R-:W-:Y:S01]  /*71480*/  IMAD.MOV.U32 R34, RZ, RZ, R61 ;  /* 0x000000ffff227224 */ /* 0x000fe200078e003d */
[----:B------:R-:W-:Y:S01]  /*71490*/  MOV R30, R60 ;  /* 0x0000003c001e7202 */ /* 0x000fe20000000f00 */
[----:B------:R-:W-:Y:S01]  /*714a0*/  IMAD.MOV.U32 R31, RZ, RZ, R3 ;  /* 0x000000ffff1f7224 */ /* 0x000fe200078e0003 */
[----:B------:R-:W4:Y:S01]  /*714b0*/  LDCU UR27, c[0x0][0x39c] ;  /* 0x00007380ff1b77ac */ /* 0x000f220008000800 */
[----:B--2---:R-:W-:-:S04]  /*714c0*/  LOP3.LUT R2, R2, 0x1f, RZ, 0xc0, !PT ;  /* 0x0000001f02027812 */ /* 0x004fc800078ec0ff */
[----:B------:R-:W-:Y:S01]  /*714d0*/  LEA R0, R2, UR4, 0x4 ;  /* 0x0000000402007c11 */ /* 0x000fe2000f8e20ff */
[----:B------:R-:W2:Y:S04]  /*714e0*/  LDCU UR4, c[0x0][0x3b4] ;  /* 0x00007680ff0477ac */ /* 0x000ea80008000800 */
[----:B------:R-:W-:Y:S01]  /*714f0*/  STSM.16.M88.4 [R0], R52 ;  /* 0x0000003400007844 */ /* 0x000fe20000000200 */
[----:B------:R-:W-:-:S03]  /*71500*/  NOP ;  /* 0x0000000000007918 */ /* 0x000fc60000000000 */
[----:B------:R-:W0:Y:S01]  /*71510*/  LDS.128 R52, [R0] ;  /* 0x0000000000347984 */ /* 0x000e220000000c00 */
[----:B------:R-:W-:-:S03]  /*71520*/  NOP ;  /* 0x0000000000007918 */ /* 0x000fc60000000000 */
        /* <DEDUP_REMOVED lines=10> */
[----:B------:R-:W1:Y:S01]  /*715d0*/  LDS.128 R40, [R0] ;  /* 0x0000000000287984 */ /* 0x000e620000000c00 */
[----:B------:R-:W-:-:S03]  /*715e0*/  NOP ;  /* 0x0000000000007918 */ /* 0x000fc60000000000 */
[----:B------:R-:W-:Y:S01]  /*715f0*/  STSM.16.M88.4 [R0], R36 ;  /* 0x0000002400007844 */ /* 0x000fe20000000200 */
[----:B------:R-:W-:-:S03]  /*71600*/  NOP ;  /* 0x0000000000007918 */ /* 0x000fc60000000000 */
[----:B------:R-:W1:Y:S01]  /*71610*/  LDS.128 R36, [R0] ;  /* 0x0000000000247984 */ /* 0x000e620000000c00 */
[----:B------:R-:W-:-:S03]  /*71620*/  NOP ;  /* 0x0000000000007918 */ /* 0x000fc60000000000 */
[----:B------:R-:W-:Y:S01]  /*71630*/  STSM.16.M88.4 [R0], R32 ;  /* 0x0000002000007844 */ /* 0x000fe20000000200 */
[----:B------:R-:W-:-:S03]  /*71640*/  NOP ;  /* 0x0000000000007918 */ /* 0x000fc60000000000 */
[----:B------:R-:W2:Y:S01]  /*71650*/  LDS.128 R32, [R0] ;  /* 0x0000000000207984 */ /* 0x000ea20000000c00 */
[----:B------:R-:W-:-:S03]  /*71660*/  NOP ;  /* 0x0000000000007918 */ /* 0x000fc60000000000 */
[----:B------:R-:W-:Y:S01]  /*71670*/  STSM.16.M88.4 [R0], R28 ;  /* 0x0000001c00007844 */ /* 0x000fe20000000200 */
[----:B------:R-:W-:-:S03]  /*71680*/  NOP ;  /* 0x0000000000007918 */ /* 0x000fc60000000000 */
[----:B------:R-:W2:Y:S01]  /*71690*/  LDS.128 R28, [R0] ;  /* 0x00000000001c7984 */ /* 0x000ea20000000c00 */
[----:B------:R-:W-:-:S03]  /*716a0*/  NOP ;  /* 0x0000000000007918 */ /* 0x000fc60000000000 */
[----:B0-----:R0:W-:Y:S04]  /*716b0*/  STL.64 [R1+0x1f0], R52 ;  /* 0x0001f03401007387 */ /* 0x0011e80000100a00 */
[----:B------:R0:W-:Y:S04]  /*716c0*/  STL.64 [R1+0x1f8], R54 ;  /* 0x0001f83601007387 */ /* 0x0001e80000100a00 */
[----:B------:R0:W-:Y:S04]  /*716d0*/  STL.64 [R1+0x1e0], R48 ;  /* 0x0001e03001007387 */ /* 0x0001e80000100a00 */
[----:B------:R0:W-:Y:S04]  /*716e0*/  STL.64 [R1+0x1e8], R50 ;  /* 0x0001e83201007387 */ /* 0x0001e80000100a00 */
[----:B------:R0:W-:Y:S04]  /*716f0*/  STL.64 [R1+0x1d0], R44 ;  /* 0x0001d02c01007387 */ /* 0x0001e80000100a00 */
[----:B------:R0:W-:Y:S04]  /*71700*/  STL.64 [R1+0x1d8], R46 ;  /* 0x0001d82e01007387 */ /* 0x0001e80000100a00 */
[----:B-1----:R1:W-:Y:S04]  /*71710*/  STL.64 [R1+0x1c0], R40 ;  /* 0x0001c02801007387 */ /* 0x0023e80000100a00 */
[----:B------:R0:W-:Y:S04]  /*71720*/  STL.64 [R1+0x1c8], R42 ;  /* 0x0001c82a01007387 */ /* 0x0001e80000100a00 */
[----:B------:R0:W-:Y:S04]  /*71730*/  STL.64 [R1+0x1b0], R36 ;  /* 0x0001b02401007387 */ /* 0x0001e80000100a00 */
[----:B------:R0:W-:Y:S04]  /*71740*/  STL.64 [R1+0x1b8], R38 ;  /* 0x0001b82601007387 */ /* 0x0001e80000100a00 */
[----:B--2---:R2:W-:Y:S04]  /*71750*/  STL.64 [R1+0x1a0], R32 ;  /* 0x0001a02001007387 */ /* 0x0045e80000100a00 */
[----:B------:R0:W-:Y:S04]  /*71760*/  STL.64 [R1+0x1a8], R34 ;  /* 0x0001a82201007387 */ /* 0x0001e80000100a00 */
[----:B------:R1:W-:Y:S04]  /*71770*/  STL.64 [R1+0x190], R28 ;  /* 0x0001901c01007387 */ /* 0x0003e80000100a00 */
[----:B------:R1:W-:Y:S04]  /*71780*/  STL.64 [R1+0x198], R30 ;  /* 0x0001981e01007387 */ /* 0x0003e80000100a00 */
        /* <DEDUP_REMOVED lines=28> */
[----:B------:R0:W-:Y:S01]  /*71950*/  STSM.16.M88.4 [R0], R24 ;  /* 0x0000001800007844 */ /* 0x0001e20000000200 */
[----:B------:R-:W-:-:S03]  /*71960*/  NOP ;  /* 0x0000000000007918 */ /* 0x000fc60000000000 */
[----:B------:R-:W1:Y:S01]  /*71970*/  LDS.128 R56, [R0] ;  /* 0x0000000000387984 */ /* 0x000e620000000c00 */
[----:B------:R-:W-:-:S03]  /*71980*/  NOP ;  /* 0x0000000000007918 */ /* 0x000fc60000000000 */
[----:B0-----:R-:W2:Y:S04]  /*71990*/  LDL.LU R24, [R1+0x100] ;  /* 0x0001000001187983 */ /* 0x001ea80000300800 */
[----:B------:R-:W2:Y:S04]  /*719a0*/  LDL.LU R25, [R1+0x104] ;  /* 0x0001040001197983 */ /* 0x000ea80000300800 */
[----:B------:R-:W2:Y:S04]  /*719b0*/  LDL.LU R26, [R1+0x108] ;  /* 0x00010800011a7983 */ /* 0x000ea80000300800 */
[----:B------:R-:W2:Y:S04]  /*719c0*/  LDL.LU R27, [R1+0x10c] ;  /* 0x00010c00011b7983 */ /* 0x000ea80000300800 */
[----:B-1----:R-:W-:Y:S04]  /*719d0*/  STL.64 [R1+0x180], R56 ;  /* 0x0001803801007387 */ /* 0x002fe80000100a00 */
[----:B------:R-:W-:Y:S04]  /*719e0*/  STL.64 [R1+0x188], R58 ;  /* 0x0001883a01007387 */ /* 0x000fe80000100a00 */
[----:B---3--:R-:W-:Y:S01]  /*719f0*/  STSM.16.M88.4 [R0], R52 ;  /* 0x0000003400007844 */ /* 0x008fe20000000200 */
[----:B------:R-:W-:-:S03]  /*71a00*/  NOP ;  /* 0x0000000000007918 */ /* 0x000fc60000000000 */
[----:B------:R-:W0:Y:S01]  /*71a10*/  LDS.128 R52, [R0] ;  /* 0x0000000000347984 */ /* 0x000e220000000c00 */
[----:B------:R-:W-:-:S03]  /*71a20*/  NOP ;  /* 0x0000000000007918 */ /* 0x000fc60000000000 */
[----:B----4-:R-:W-:Y:S01]  /*71a30*/  STSM.16.M88.4 [R0], R48 ;  /* 0x0000003000007844 */ /* 0x010fe20000000200 */
[----:B------:R-:W-:-:S03]  /*71a40*/  NOP ;  /* 0x0000000000007918 */ /* 0x000fc60000000000 */
[----:B------:R-:W1:Y:S01]  /*71a50*/  LDS.128 R48, [R0] ;  /* 0x0000000000307984 */ /* 0x000e620000000c00 */
[----:B------:R-:W-:-:S03]  /*71a60*/  NOP ;  /* 0x0000000000007918 */ /* 0x000fc60000000000 */
[----:B------:R-:W-:Y:S01]  /*71a70*/  STSM.16.M88.4 [R0], R44 ;  /* 0x0000002c00007844 */ /* 0x000fe20000000200 */
[----:B------:R-:W-:-:S03]  /*71a80*/  NOP ;  /* 0x0000000000007918 */ /* 0x000fc60000000000 */
[----:B------:R-:W3:Y:S01]  /*71a90*/  LDS.128 R44, [R0] ;  /* 0x00000000002c7984 */ /* 0x000ee20000000c00 */
[----:B------:R-:W-:-:S03]  /*71aa0*/  NOP ;  /* 0x0000000000007918 */ /* 0x000fc60000000000 */
[----:B------:R-:W-:Y:S01]  /*71ab0*/  STSM.16.M88.4 [R0], R40 ;  /* 0x0000002800007844 */ /* 0x000fe20000000200 */
[----:B------:R-:W-:-:S03]  /*71ac0*/  NOP ;  /* 0x0000000000007918 */ /* 0x000fc60000000000 */
[----:B------:R-:W4:Y:S01]  /*71ad0*/  LDS.128 R40, [R0] ;  /* 0x0000000000287984 */ /* 0x000f220000000c00 */
[----:B------:R-:W-:-:S03]  /*71ae0*/  NOP ;  /* 0x0000000000007918 */ /* 0x000fc60000000000 */
[----:B------:R-:W-:Y:S01]  /*71af0*/  STSM.16.M88.4 [R0], R36 ;  /* 0x0000002400007844 */ /* 0x000fe20000000200 */
[----:B------:R-:W-:-:S03]  /*71b00*/  NOP ;  /* 0x0000000000007918 */ /* 0x000fc60000000000 */
[----:B------:R-:W1:Y:S01]  /*71b10*/  LDS.128 R36, [R0] ;  /* 0x0000000000247984 */ /* 0x000e620000000c00 */
[----:B------:R-:W-:-:S03]  /*71b20*/  NOP ;  /* 0x0000000000007918 */ /* 0x000fc60000000000 */
[----:B--2---:R-:W-:Y:S01]  /*71b30*/  STSM.16.M88.4 [R0], R32 ;  /* 0x0000002000007844 */ /* 0x004fe20000000200 */
        /* <DEDUP_REMOVED lines=9> */
[----:B-1----:R1:W-:Y:S04]  /*71bd0*/  STL.64 [R1+0x160], R48 ;  /* 0x0001603001007387 */ /* 0x0023e80000100a00 */
[----:B------:R0:W-:Y:S04]  /*71be0*/  STL.64 [R1+0x168], R50 ;  /* 0x0001683201007387 */ /* 0x0001e80000100a00 */
[----:B---3--:R3:W-:Y:S04]  /*71bf0*/  STL.64 [R1+0x150], R44 ;  /* 0x0001502c01007387 */ /* 0x0087e80000100a00 */
[----:B------:R0:W-:Y:S04]  /*71c00*/  STL.64 [R1+0x158], R46 ;  /* 0x0001582e01007387 */ /* 0x0001e80000100a00 */
[----:B----4-:R4:W-:Y:S04]  /*71c10*/  STL.64 [R1+0x140], R40 ;  /* 0x0001402801007387 */ /* 0x0109e80000100a00 */
[----:B------:R0:W-:Y:S04]  /*71c20*/  STL.64 [R1+0x148], R42 ;  /* 0x0001482a01007387 */ /* 0x0001e80000100a00 */
[----:B------:R0:W-:Y:S04]  /*71c30*/  STL.64 [R1+0x130], R36 ;  /* 0x0001302401007387 */ /* 0x0001e80000100a00 */
[----:B------:R0:W-:Y:S04]  /*71c40*/  STL.64 [R1+0x138], R38 ;  /* 0x0001382601007387 */ /* 0x0001e80000100a00 */
[----:B--2---:R2:W-:Y:S04]  /*71c50*/  STL.64 [R1+0x120], R32 ;  /* 0x0001202001007387 */ /* 0x0045e80000100a00 */
[----:B------:R0:W-:Y:S04]  /*71c60*/  STL.64 [R1+0x128], R34 ;  /* 0x0001282201007387 */ /* 0x0001e80000100a00 */
[----:B------:R1:W-:Y:S04]  /*71c70*/  STL.64 [R1+0x110], R28 ;  /* 0x0001101c01007387 */ /* 0x0003e80000100a00 */
[----:B------:R1:W-:Y:S04]  /*71c80*/  STL.64 [R1+0x118], R30 ;  /* 0x0001181e01007387 */ /* 0x0003e80000100a00 */
[----:B0-----:R-:W2:Y:S04]  /*71c90*/  LDL.LU R52, [R1+0xf0] ;  /* 0x0000f00001347983 */ /* 0x001ea80000300800 */
[----:B------:R-:W2:Y:S04]  /*71ca0*/  LDL.LU R53, [R1+0xf4] ;  /* 0x0000f40001357983 */ /* 0x000ea80000300800 */
[----:B------:R-:W2:Y:S04]  /*71cb0*/  LDL.LU R54, [R1+0xf8] ;  /* 0x0000f80001367983 */ /* 0x000ea80000300800 */
[----:B------:R-:W2:Y:S04]  /*71cc0*/  LDL.LU R55, [R1+0xfc] ;  /* 0x0000fc0001377983 */ /* 0x000ea80000300800 */
[----:B-1----:R-:W2:Y:S04]  /*71cd0*/  LDL.LU R48, [R1+0xe0] ;  /* 0x0000e00001307983 */ /* 0x002ea80000300800 */
[----:B------:R-:W2:Y:S04]  /*71ce0*/  LDL.LU R49, [R1+0xe4] ;  /* 0x0000e40001317983 */ /* 0x000ea80000300800 */
[----:B------:R-:W2:Y:S04]  /*71cf0*/  LDL.LU R50, [R1+0xe8] ;  /* 0x0000e80001327983 */ /* 0x000ea80000300800 */
[----:B------:R-:W2:Y:S04]  /*71d00*/  LDL.LU R51, [R1+0xec] ;  /* 0x0000ec0001337983 */ /* 0x000ea80000300800 */
[----:B---3--:R-:W3:Y:S04]  /*71d10*/  LDL.LU R44, [R1+0xd0] ;  /* 0x0000d000012c7983 */ /* 0x008ee80000300800 */
[----:B------:R-:W3:Y:S04]  /*71d20*/  LDL.LU R45, [R1+0xd4] ;  /* 0x0000d400012d7983 */ /* 0x000ee80000300800 */
[----:B------:R-:W3:Y:S04]  /*71d30*/  LDL.LU R46, [R1+0xd8] ;  /* 0x0000d800012e7983 */ /* 0x000ee80000300800 */
[----:B------:R-:W3:Y:S04]  /*71d40*/  LDL.LU R47, [R1+0xdc] ;  /* 0x0000dc00012f7983 */ /* 0x000ee80000300800 */
[----:B----4-:R-:W4:Y:S04]  /*71d50*/  LDL.LU R40, [R1+0xc0] ;  /* 0x0000c00001287983 */ /* 0x010f280000300800 */
        /* <DEDUP_REMOVED lines=33> */
[----:B---3--:R-:W-:Y:S01]  /*71f70*/  STSM.16.M88.4 [R0], R44 ;  /* 0x0000002c00007844 */ /* 0x008fe20000000200 */
[----:B------:R-:W-:-:S03]  /*71f80*/  NOP ;  /* 0x0000000000007918 */ /* 0x000fc60000000000 */
[----:B------:R-:W3:Y:S01]  /*71f90*/  LDS.128 R44, [R0] ;  /* 0x00000000002c7984 */ /* 0x000ee20000000c00 */
[----:B------:R-:W-:-:S03]  /*71fa0*/  NOP ;  /* 0x0000000000007918 */ /* 0x000fc60000000000 */
[----:B----4-:R-:W-:Y:S01]  /*71fb0*/  STSM.16.M88.4 [R0], R40 ;  /* 0x0000002800007844 */ /* 0x010fe20000000200 */
        /* <DEDUP_REMOVED lines=15> */
[----:B0-----:R-:W-:Y:S04]  /*720b0*/  STL.64 [R1+0xf0], R52 ;  /* 0x0000f03401007387 */ /* 0x001fe80000100a00 */
[----:B------:R-:W-:Y:S04]  /*720c0*/  STL.64 [R1+0xf8], R54 ;  /* 0x0000f83601007387 */ /* 0x000fe80000100a00 */
[----:B-1----:R-:W-:Y:S04]  /*720d0*/  STL.64 [R1+0xe0], R48 ;  /* 0x0000e03001007387 */ /* 0x002fe80000100a00 */
[----:B------:R-:W-:Y:S04]  /*720e0*/  STL.64 [R1+0xe8], R50 ;  /* 0x0000e83201007387 */ /* 0x000fe80000100a00 */
[----:B---3--:R-:W-:Y:S04]  /*720f0*/  STL.64 [R1+0xd0], R44 ;  /* 0x0000d02c01007387 */ /* 0x008fe80000100a00 */
[----:B------:R-:W-:Y:S04]  /*72100*/  STL.64 [R1+0xd8], R46 ;  /* 0x0000d82e01007387 */ /* 0x000fe80000100a00 */
[----:B----4-:R-:W-:Y:S04]  /*72110*/  STL.64 [R1+0xc0], R40 ;  /* 0x0000c02801007387 */ /* 0x010fe80000100a00 */
[----:B------:R-:W-:Y:S04]  /*72120*/  STL.64 [R1+0xc8], R42 ;  /* 0x0000c82a01007387 */ /* 0x000fe80000100a00 */
[----:B------:R-:W-:Y:S04]  /*72130*/  STL.64 [R1+0xb0], R36 ;  /* 0x0000b02401007387 */ /* 0x000fe80000100a00 */
[----:B------:R-:W-:Y:S04]  /*72140*/  STL.64 [R1+0xb8], R38 ;  /* 0x0000b82601007387 */ /* 0x000fe80000100a00 */
[----:B--2---:R-:W-:Y:S04]  /*72150*/  STL.64 [R1+0xa0], R32 ;  /* 0x0000a02001007387 */ /* 0x004fe80000100a00 */
        /* <DEDUP_REMOVED lines=31> */
[----:B------:R-:W4:Y:S04]  /*72350*/  LDL.LU R56, [R1] ;  /* 0x0000000001387983 */ /* 0x000f280000300800 */
[----:B------:R-:W4:Y:S04]  /*72360*/  LDL.LU R57, [R1+0x4] ;  /* 0x0000040001397983 */ /* 0x000f280000300800 */
[----:B------:R-:W4:Y:S04]  /*72370*/  LDL.LU R58, [R1+0x8] ;  /* 0x00000800013a7983 */ /* 0x000f280000300800 */
[----:B------:R-:W4:Y:S04]  /*72380*/  LDL.LU R59, [R1+0xc] ;  /* 0x00000c00013b7983 */ /* 0x000f280000300800 */
[----:B------:R-:W-:Y:S01]  /*72390*/  STSM.16.M88.4 [R0], R24 ;  /* 0x0000001800007844 */ /* 0x000fe20000000200 */
[----:B------:R-:W-:-:S03]  /*723a0*/  NOP ;  /* 0x0000000000007918 */ /* 0x000fc60000000000 */
[----:B------:R-:W0:Y:S01]  /*723b0*/  LDS.128 R24, [R0] ;  /* 0x0000000000187984 */ /* 0x000e220000000c00 */
[----:B------:R-:W-:-:S03]  /*723c0*/  NOP ;  /* 0x0000000000007918 */ /* 0x000fc60000000000 */
[----:B0-----:R-:W-:Y:S04]  /*723d0*/  STL.64 [R1+0x80], R24 ;  /* 0x0000801801007387 */ /* 0x001fe80000100a00 */
[----:B------:R0:W-:Y:S04]  /*723e0*/  STL.64 [R1+0x88], R26 ;  /* 0x0000881a01007387 */ /* 0x0001e80000100a00 */
[----:B0-----:R-:W4:Y:S04]  /*723f0*/  LDL.LU.64 R26, [R1+0x22f0] ;  /* 0x0022f000011a7983 */ /* 0x001f280000300a00 */
[----:B------:R-:W4:Y:S04]  /*72400*/  LDL.LU.64 R24, [R1+0x22e8] ;  /* 0x0022e80001187983 */ /* 0x000f280000300a00 */
[----:B--2---:R-:W-:Y:S01]  /*72410*/  STSM.16.M88.4 [R0], R28 ;  /* 0x0000001c00007844 */ /* 0x004fe20000000200 */
[----:B------:R-:W-:-:S03]  /*72420*/  NOP ;  /* 0x0000000000007918 */ /* 0x000fc60000000000 */
[----:B------:R-:W0:Y:S01]  /*72430*/  LDS.128 R28, [R0] ;  /* 0x00000000001c7984 */ /* 0x000e220000000c00 */
[----:B------:R-:W-:-:S03]  /*72440*/  NOP ;  /* 0x0000000000007918 */ /* 0x000fc60000000000 */
[----:B---3--:R-:W-:Y:S01]  /*72450*/  STSM.16.M88.4 [R0], R32 ;  /* 0x0000002000007844 */ /* 0x008fe20000000200 */
[----:B------:R-:W-:-:S03]  /*72460*/  NOP ;  /* 0x0000000000007918 */ /* 0x000fc60000000000 */
[----:B------:R-:W1:Y:S01]  /*72470*/  LDS.128 R32, [R0] ;  /* 0x0000000000207984 */ /* 0x000e620000000c00 */
[----:B------:R-:W-:-:S03]  /*72480*/  NOP ;  /* 0x0000000000007918 */ /* 0x000fc60000000000 */
[----:B----4-:R-:W-:Y:S01]  /*72490*/  STSM.16.M88.4 [R0], R36 ;  /* 0x0000002400007844 */ /* 0x010fe20000000200 */
[----:B------:R-:W-:-:S03]  /*724a0*/  NOP ;  /* 0x0000000000007918 */ /* 0x000fc60000000000 */
[----:B------:R-:W2:Y:S01]  /*724b0*/  LDS.128 R36, [R0] ;  /* 0x0000000000247984 */ /* 0x000ea20000000c00 */
[----:B------:R-:W-:-:S03]  /*724c0*/  NOP ;  /* 0x0000000000007918 */ /* 0x000fc60000000000 */
[----:B0-----:R-:W-:Y:S04]  /*724d0*/  STL.64 [R1+0x70], R28 ;  /* 0x0000701c01007387 */ /* 0x001fe80000100a00 */
[----:B------:R0:W-:Y:S04]  /*724e0*/  STL.64 [R1+0x78], R30 ;  /* 0x0000781e01007387 */ /* 0x0001e80000100a00 */
[----:B0-----:R-:W3:Y:S04]  /*724f0*/  LDL.LU.64 R30, [R1+0x22e0] ;  /* 0x0022e000011e7983 */ /* 0x001ee80000300a00 */
[----:B------:R-:W3:Y:S04]  /*72500*/  LDL.LU.64 R28, [R1+0x22d8] ;  /* 0x0022d800011c7983 */ /* 0x000ee80000300a00 */
[----:B------:R-:W-:Y:S01]  /*72510*/  STSM.16.M88.4 [R0], R40 ;  /* 0x0000002800007844 */ /* 0x000fe20000000200 */
[----:B------:R-:W-:-:S03]  /*72520*/  NOP ;  /* 0x0000000000007918 */ /* 0x000fc60000000000 */
[----:B------:R-:W0:Y:S01]  /*72530*/  LDS.128 R40, [R0] ;  /* 0x0000000000287984 */ /* 0x000e220000000c00 */
[----:B------:R-:W-:-:S03]  /*72540*/  NOP ;  /* 0x0000000000007918 */ /* 0x000fc60000000000 */
[----:B------:R-:W-:Y:S01]  /*72550*/  STSM.16.M88.4 [R0], R44 ;  /* 0x0000002c00007844 */ /* 0x000fe20000000200 */
[----:B------:R-:W-:-:S03]  /*72560*/  NOP ;  /* 0x0000000000007918 */ /* 0x000fc60000000000 */
[----:B------:R-:W4:Y:S01]  /*72570*/  LDS.128 R44, [R0] ;  /* 0x00000000002c7984 */ /* 0x000f220000000c00 */
[----:B------:R-:W-:-:S03]  /*72580*/  NOP ;  /* 0x0000000000007918 */ /* 0x000fc60000000000 */
[----:B------:R-:W-:Y:S01]  /*72590*/  STSM.16.M88.4 [R0], R48 ;  /* 0x0000003000007844 */ /* 0x000fe20000000200 */
[----:B------:R-:W-:-:S03]  /*725a0*/  NOP ;  /* 0x0000000000007918 */ /* 0x000fc60000000000 */
[----:B------:R-:W0:Y:S01]  /*725b0*/  LDS.128 R48, [R0] ;  /* 0x0000000000307984 */ /* 0x000e220000000c00 */
[----:B------:R-:W-:-:S03]  /*725c0*/  NOP ;  /* 0x0000000000007918 */ /* 0x000fc60000000000 */
[----:B-1----:R-:W-:Y:S04]  /*725d0*/  STL.64 [R1+0x60], R32 ;  /* 0x0000602001007387 */ /* 0x002fe80000100a00 */
[----:B------:R1:W-:Y:S04]  /*725e0*/  STL.64 [R1+0x68], R34 ;  /* 0x0000682201007387 */ /* 0x0003e80000100a00 */
[----:B------:R-:W-:Y:S01]  /*725f0*/  STSM.16.M88.4 [R0], R52 ;  /* 0x0000003400007844 */ /* 0x000fe20000000200 */
[----:B------:R-:W-:-:S03]  /*72600*/  NOP ;  /* 0x0000000000007918 */ /* 0x000fc60000000000 */
[----:B------:R-:W0:Y:S01]  /*72610*/  LDS.128 R52, [R0] ;  /* 0x0000000000347984 */ /* 0x000e220000000c00 */
[----:B------:R-:W-:-:S03]  /*72620*/  NOP ;  /* 0x0000000000007918 */ /* 0x000fc60000000000 */
[----:B-1----:R-:W3:Y:S04]  /*72630*/  LDL.LU.64 R34, [R1+0x22d0] ;  /* 0x0022d00001227983 */ /* 0x002ee80000300a00 */
[----:B------:R-:W3:Y:S04]  /*72640*/  LDL.LU.64 R32, [R1+0x22c8] ;  /* 0x0022c80001207983 */ /* 0x000ee80000300a00 */
[----:B--2---:R-:W-:Y:S04]  /*72650*/  STL.64 [R1+0x50], R36 ;  /* 0x0000502401007387 */ /* 0x004fe80000100a00 */
[----:B------:R1:W-:Y:S04]  /*72660*/  STL.64 [R1+0x58], R38 ;  /* 0x0000582601007387 */ /* 0x0003e80000100a00 */
[----:B------:R-:W-:Y:S01]  /*72670*/  STSM.16.M88.4 [R0], R56 ;  /* 0x0000003800007844 */ /* 0x000fe20000000200 */
[----:B------:R-:W-:-:S03]  /*72680*/  NOP ;  /* 0x0000000000007918 */ /* 0x000fc60000000000 */
[----:B------:R-:W2:Y:S01]  /*72690*/  LDS.128 R56, [R0] ;  /* 0x0000000000387984 */ /* 0x000ea20000000c00 */
[----:B------:R-:W-:-:S03]  /*726a0*/  NOP ;  /* 0x0000000000007918 */ /* 0x000fc60000000000 */
[----:B-1----:R-:W3:Y:S04]  /*726b0*/  LDL.LU.64 R38, [R1+0x22c0] ;  /* 0x0022c00001267983 */ /* 0x002ee80000300a00 */
[----:B------:R-:W3:Y:S04]  /*726c0*/  LDL.LU.64 R36, [R1+0x22b8] ;  /* 0x0022b80001247983 */ /* 0x000ee80000300a00 */
[----:B------:R-:W-:Y:S01]  /*726d0*/  STSM.16.M88.4 [R0], R4 ;  /* 0x0000000400007844 */ /* 0x000fe20000000200 */
[----:B------:R-:W-:-:S03]  /*726e0*/  NOP ;  /* 0x0000000000007918 */ /* 0x000fc60000000000 */
[----:B------:R-:W1:Y:S01]  /*726f0*/  LDS.128 R4, [R0] ;  /* 0x0000000000047984 */ /* 0x000e620000000c00 */
[----:B------:R-:W-:-:S03]  /*72700*/  NOP ;  /* 0x0000000000007918 */ /* 0x000fc60000000000 */
[----:B0-----:R-:W-:Y:S04]  /*72710*/  STL.64 [R1+0x40], R40 ;  /* 0x0000402801007387 */ /* 0x001fe80000100a00 */
[----:B------:R0:W-:Y:S04]  /*72720*/  STL.64 [R1+0x48], R42 ;  /* 0x0000482a01007387 */ /* 0x0001e80000100a00 */
[----:B0-----:R-:W3:Y:S04]  /*72730*/  LDL.LU.64 R42, [R1+0x22b0] ;  /* 0x0022b000012a7983 */ /* 0x001ee80000300a00 */
[----:B------:R-:W3:Y:S04]  /*72740*/  LDL.LU.64 R40, [R1+0x22a8] ;  /* 0x0022a80001287983 */ /* 0x000ee80000300a00 */
[----:B----4-:R-:W-:Y:S04]  /*72750*/  STL.64 [R1+0x30], R44 ;  /* 0x0000302c01007387 */ /* 0x010fe80000100a00 */
[----:B------:R0:W-:Y:S04]  /*72760*/  STL.64 [R1+0x38], R46 ;  /* 0x0000382e01007387 */ /* 0x0001e80000100a00 */
[----:B0-----:R-:W4:Y:S04]  /*72770*/  LDL.LU.64 R46, [R1+0x22a0] ;  /* 0x0022a000012e7983 */ /* 0x001f280000300a00 */
[----:B------:R-:W4:Y:S04]  /*72780*/  LDL.LU.64 R44, [R1+0x2298] ;  /* 0x00229800012c7983 */ /* 0x000f280000300a00 */
[----:B------:R-:W-:Y:S04]  /*72790*/  STL.64 [R1+0x20], R48 ;  /* 0x0000203001007387 */ /* 0x000fe80000100a00 */
[----:B------:R0:W-:Y:S04]  /*727a0*/  STL.64 [R1+0x28], R50 ;  /* 0x0000283201007387 */ /* 0x0001e80000100a00 */
[----:B0-----:R-:W4:Y:S04]  /*727b0*/  LDL.LU.64 R50, [R1+0x2290] ;  /* 0x0022900001327983 */ /* 0x001f280000300a00 */
[----:B------:R-:W4:Y:S04]  /*727c0*/  LDL.LU.64 R48, [R1+0x2288] ;  /* 0x0022880001307983 */ /* 0x000f280000300a00 */
[----:B------:R-:W-:Y:S04]  /*727d0*/  STL.64 [R1+0x10], R52 ;  /* 0x0000103401007387 */ /* 0x000fe80000100a00 */
[----:B------:R0:W-:Y:S04]  /*727e0*/  STL.64 [R1+0x18], R54 ;  /* 0x0000183601007387 */ /* 0x0001e80000100a00 */
[----:B------:R-:W-:Y:S01]  /*727f0*/  STSM.16.M88.4 [R0], R8 ;  /* 0x0000000800007844 */ /* 0x000fe20000000200 */
[----:B------:R-:W-:-:S03]  /*72800*/  NOP ;  /* 0x0000000000007918 */ /* 0x000fc60000000000 */
[----:B0-----:R-:W4:Y:S04]  /*72810*/  LDL.LU.64 R54, [R1+0x2280] ;  /* 0x0022800001367983 */ /* 0x001f280000300a00 */
[----:B------:R-:W4:Y:S04]  /*72820*/  LDL.LU.64 R52, [R1+0x2278] ;  /* 0x0022780001347983 */ /* 0x000f280000300a00 */
[----:B--2---:R-:W-:Y:S04]  /*72830*/  STL.64 [R1], R56 ;  /* 0x0000003801007387 */ /* 0x004fe80000100a00 */
[----:B------:R0:W-:Y:S04]  /*72840*/  STL.64 [R1+0x8], R58 ;  /* 0x0000083a01007387 */ /* 0x0001e80000100a00 */
[----:B0-----:R-:W2:Y:S04]  /*72850*/  LDL.LU.64 R58, [R1+0x2270] ;  /* 0x00227000013a7983 */ /* 0x001ea80000300a00 */
[----:B------:R-:W2:Y:S04]  /*72860*/  LDL.LU.64 R56, [R1+0x2268] ;  /* 0x0022680001387983 */ /* 0x000ea80000300a00 */
[----:B-1----:R-:W-:Y:S04]  /*72870*/  STL.64 [R1+0x200], R4 ;  /* 0x0002000401007387 */ /* 0x002fe80000100a00 */
[----:B------:R-:W-:Y:S04]  /*72880*/  STL.64 [R1+0x208], R6 ;  /* 0x0002080601007387 */ /* 0x000fe80000100a00 */
[----:B------:R-:W0:Y:S01]  /*72890*/  LDS.128 R4, [R0] ;  /* 0x0000000000047984 */ /* 0x000e220000000c00 */
[----:B------:R-:W-:-:S03]  /*728a0*/  NOP ;  /* 0x0000000000007918 */ /* 0x000fc60000000000 */
[----:B------:R-:W-:Y:S04]  /*728b0*/  STSM.16.M88.4 [R0], R12 ;  /* 0x0000000c00007844 */ /* 0x000fe80000000200 */
[----:B0-----:R-:W-:Y:S04]  /*728c0*/  STL.64 [R1+0x210], R4 ;  /* 0x0002100401007387 */ /* 0x001fe80000100a00 */
[----:B------:R-:W-:Y:S01]  /*728d0*/  STL.64 [R1+0x218], R6 ;  /* 0x0002180601007387 */ /* 0x000fe20000100a00 */
[----:B------:R-:W-:-:S03]  /*728e0*/  NOP ;  /* 0x0000000000007918 */ /* 0x000fc60000000000 */
[----:B------:R-:W0:Y:S01]  /*728f0*/  LDS.128 R4, [R0] ;  /* 0x0000000000047984 */ /* 0x000e220000000c00 */
[----:B------:R-:W-:-:S03]  /*72900*/  NOP ;  /* 0x0000000000007918 */ /* 0x000fc60000000000 */
[----:B------:R-:W-:Y:S01]  /*72910*/  STSM.16.M88.4 [R0], R16 ;  /* 0x0000001000007844 */ /* 0x000fe20000000200 */
[----:B------:R-:W-:-:S03]  /*72920*/  NOP ;  /* 0x0000000000007918 */ /* 0x000fc60000000000 */
[----:B0-----:R-:W-:Y:S04]  /*72930*/  STL.64 [R1+0x220], R4 ;  /* 0x0002200401007387 */ /* 0x001fe80000100a00 */
        /* <DEDUP_REMOVED lines=15> */
[----:B---3--:R-:W-:Y:S04]  /*72a30*/  STSM.16.M88.4 [R0], R28 ;  /* 0x0000001c00007844 */ /* 0x008fe80000000200 */
        /* <DEDUP_REMOVED lines=13> */
[----:B------:R-:W1:Y:S01]  /*72b10*/  LDS.128 R8, [R0] ;  /* 0x0000000000087984 */ /* 0x000e620000000c00 */
[----:B------:R-:W-:-:S03]  /*72b20*/  NOP ;  /* 0x0000000000007918 */ /* 0x000fc60000000000 */
[----:B------:R-:W-:Y:S04]  /*72b30*/  STSM.16.M88.4 [R0], R40 ;  /* 0x0000002800007844 */ /* 0x000fe80000000200 */
[----:B0-----:R0:W-:Y:S04]  /*72b40*/  STL.64 [R1+0x270], R4 ;  /* 0x0002700401007387 */ /* 0x0011e80000100a00 */
[----:B------:R3:W-:Y:S04]  /*72b50*/  STL.64 [R1+0x278], R6 ;  /* 0x0002780601007387 */ /* 0x0007e80000100a00 */
[----:B0-----:R-:W2:Y:S04]  /*72b60*/  LDL.LU R4, [R1+0x340] ;  /* 0x0003400001047983 */ /* 0x001ea80000300800 */
[----:B-1----:R-:W-:Y:S04]  /*72b70*/  STL.64 [R1+0x280], R8 ;  /* 0x0002800801007387 */ /* 0x002fe80000100a00 */
[----:B------:R-:W-:Y:S01]  /*72b80*/  STL.64 [R1+0x288], R10 ;  /* 0x0002880a01007387 */ /* 0x000fe20000100a00 */
[----:B------:R-:W-:-:S03]  /*72b90*/  NOP ;  /* 0x0000000000007918 */ /* 0x000fc60000000000 */
[----:B------:R-:W0:Y:S01]  /*72ba0*/  LDS.128 R8, [R0] ;  /* 0x0000000000087984 */ /* 0x000e220000000c00 */
[----:B------:R-:W-:-:S03]  /*72bb0*/  NOP ;  /* 0x0000000000007918 */ /* 0x000fc60000000000 */
[----:B------:R-:W2:Y:S04]  /*72bc0*/  LDL.LU R5, [R1+0x344] ;  /* 0x0003440001057983 */ /* 0x000ea80000300800 */
[----:B---3--:R-:W3:Y:S04]  /*72bd0*/  LDL.LU R6, [R1+0x348] ;  /* 0x0003480001067983 */ /* 0x008ee80000300800 */
[----:B------:R-:W3:Y:S04]  /*72be0*/  LDL.LU R7, [R1+0x34c] ;  /* 0x00034c0001077983 */ /* 0x000ee80000300800 */
[----:B------:R-:W3:Y:S04]  /*72bf0*/  LDL.LU R12, [R1+0x350] ;  /* 0x00035000010c7983 */ /* 0x000ee80000300800 */
[----:B0-----:R0:W-:Y:S04]  /*72c00*/  STL.64 [R1+0x290], R8 ;  /* 0x0002900801007387 */ /* 0x0011e80000100a00 */
[----:B------:R1:W-:Y:S04]  /*72c10*/  STL.64 [R1+0x298], R10 ;  /* 0x0002980a01007387 */ /* 0x0003e80000100a00 */
[----:B------:R-:W3:Y:S04]  /*72c20*/  LDL.LU R13, [R1+0x354] ;  /* 0x00035400010d7983 */ /* 0x000ee80000300800 */
[----:B------:R-:W3:Y:S04]  /*72c30*/  LDL.LU R14, [R1+0x358] ;  /* 0x00035800010e7983 */ /* 0x000ee80000300800 */
[----:B------:R-:W3:Y:S04]  /*72c40*/  LDL.LU R15, [R1+0x35c] ;  /* 0x00035c00010f7983 */ /* 0x000ee80000300800 */
[----:B----4-:R-:W-:Y:S01]  /*72c50*/  STSM.16.M88.4 [R0], R44 ;  /* 0x0000002c00007844 */ /* 0x010fe20000000200 */
[----:B------:R-:W-:-:S03]  /*72c60*/  NOP ;  /* 0x0000000000007918 */ /* 0x000fc60000000000 */
[----:B------:R-:W4:Y:S01]  /*72c70*/  LDS.128 R16, [R0] ;  /* 0x0000000000107984 */ /* 0x000f220000000c00 */
[----:B------:R-:W-:-:S03]  /*72c80*/  NOP ;  /* 0x0000000000007918 */ /* 0x000fc60000000000 */
[----:B0-----:R-:W3:Y:S04]  /*72c90*/  LDL.LU R8, [R1+0x3d0] ;  /* 0x0003d00001087983 */ /* 0x001ee80000300800 */
[----:B------:R-:W3:Y:S04]  /*72ca0*/  LDL.LU R9, [R1+0x3d4] ;  /* 0x0003d40001097983 */ /* 0x000ee80000300800 */
[----:B-1----:R-:W3:Y:S04]  /*72cb0*/  LDL.LU R10, [R1+0x3d8] ;  /* 0x0003d800010a7983 */ /* 0x002ee80000300800 */
[----:B------:R-:W3:Y:S04]  /*72cc0*/  LDL.LU R11, [R1+0x3dc] ;  /* 0x0003dc00010b7983 */ /* 0x000ee80000300800 */
[----:B------:R-:W-:Y:S04]  /*72cd0*/  STSM.16.M88.4 [R0], R48 ;  /* 0x0000003000007844 */ /* 0x000fe80000000200 */
[----:B----4-:R-:W-:Y:S04]  /*72ce0*/  STL.64 [R1+0x2a0], R16 ;  /* 0x0002a01001007387 */ /* 0x010fe80000100a00 */
        /* <DEDUP_REMOVED lines=10> */
[----:B--2---:R-:W-:Y:S01]  /*72d90*/  STSM.16.M88.4 [R0], R56 ;  /* 0x0000003800007844 */ /* 0x004fe20000000200 */
[----:B------:R-:W-:-:S03]  /*72da0*/  NOP ;  /* 0x0000000000007918 */ /* 0x000fc60000000000 */
[----:B------:R-:W1:Y:S01]  /*72db0*/  LDS.128 R56, [R0] ;  /* 0x0000000000387984 */ /* 0x000e620000000c00 */
[----:B------:R-:W-:-:S03]  /*72dc0*/  NOP ;  /* 0x0000000000007918 */ /* 0x000fc60000000000 */
[----:B0-----:R-:W-:Y:S04]  /*72dd0*/  STL.64 [R1+0x2c0], R16 ;  /* 0x0002c01001007387 */ /* 0x001fe80000100a00 */
[----:B------:R-:W-:Y:S04]  /*72de0*/  STL.64 [R1+0x2c8], R18 ;  /* 0x0002c81201007387 */ /* 0x000fe80000100a00 */
[----:B-1----:R-:W-:Y:S04]  /*72df0*/  STL [R1+0x2264], R56 ;  /* 0x0022643801007387 */ /* 0x002fe80000100800 */
[----:B------:R-:W-:Y:S04]  /*72e00*/  STL [R1+0x2260], R57 ;  /* 0x0022603901007387 */ /* 0x000fe80000100800 */
[----:B------:R-:W-:Y:S04]  /*72e10*/  STL [R1+0x225c], R58 ;  /* 0x00225c3a01007387 */ /* 0x000fe80000100800 */
[----:B------:R-:W-:Y:S04]  /*72e20*/  STL [R1+0x2258], R59 ;  /* 0x0022583b01007387 */ /* 0x000fe80000100800 */
[----:B---3--:R0:W-:Y:S01]  /*72e30*/  STSM.16.M88.4 [R0], R4 ;  /* 0x0000000400007844 */ /* 0x0081e20000000200 */
[----:B------:R-:W-:-:S03]  /*72e40*/  NOP ;  /* 0x0000000000007918 */ /* 0x000fc60000000000 */
[----:B------:R-:W1:Y:S01]  /*72e50*/  LDS.128 R16, [R0] ;  /* 0x0000000000107984 */ /* 0x000e620000000c00 */
[----:B------:R-:W-:-:S03]  /*72e60*/  NOP ;  /* 0x0000000000007918 */ /* 0x000fc60000000000 */
[----:B0-----:R-:W2:Y:S04]  /*72e70*/  LDL.LU R4, [R1+0x3e0] ;  /* 0x0003e00001047983 */ /* 0x001ea80000300800 */
[----:B------:R-:W2:Y:S04]  /*72e80*/  LDL.LU R5, [R1+0x3e4] ;  /* 0x0003e40001057983 */ /* 0x000ea80000300800 */
[----:B------:R-:W2:Y:S04]  /*72e90*/  LDL.LU R6, [R1+0x3e8] ;  /* 0x0003e80001067983 */ /* 0x000ea80000300800 */
[----:B------:R-:W2:Y:S04]  /*72ea0*/  LDL.LU R7, [R1+0x3ec] ;  /* 0x0003ec0001077983 */ /* 0x000ea80000300800 */
[----:B------:R-:W-:Y:S01]  /*72eb0*/  STSM.16.M88.4 [R0], R12 ;  /* 0x0000000c00007844 */ /* 0x000fe20000000200 */
[----:B------:R-:W-:-:S03]  /*72ec0*/  NOP ;  /* 0x0000000000007918 */ /* 0x000fc60000000000 */
[----:B------:R-:W0:Y:S01]  /*72ed0*/  LDS.128 R12, [R0] ;  /* 0x00000000000c7984 */ /* 0x000e220000000c00 */
[----:B------:R-:W-:-:S03]  /*72ee0*/  NOP ;  /* 0x0000000000007918 */ /* 0x000fc60000000000 */
[----:B-1----:R1:W-:Y:S04]  /*72ef0*/  STL.64 [R1+0x2d0], R16 ;  /* 0x0002d01001007387 */ /* 0x0023e80000100a00 */
[----:B------:R3:W-:Y:S04]  /*72f00*/  STL.64 [R1+0x2d8], R18 ;  /* 0x0002d81201007387 */ /* 0x0007e80000100a00 */
[----:B0-----:R-:W-:Y:S04]  /*72f10*/  STL.64 [R1+0x2e0], R12 ;  /* 0x0002e00c01007387 */ /* 0x001fe80000100a00 */
        /* <DEDUP_REMOVED lines=15> */
[----:B---3--:R-:W3:Y:S04]  /*73010*/  LDL.LU R18, [R1+0x5d8] ;  /* 0x0005d80001127983 */ /* 0x008ee80000300800 */
[----:B------:R-:W3:Y:S04]  /*73020*/  LDL.LU R19, [R1+0x5dc] ;  /* 0x0005dc0001137983 */ /* 0x000ee80000300800 */
[----:B------:R0:W-:Y:S01]  /*73030*/  STSM.16.M88.4 [R0], R8 ;  /* 0x0000000800007844 */ /* 0x0001e20000000200 */
[----:B------:R-:W-:-:S03]  /*73040*/  NOP ;  /* 0x0000000000007918 */ /* 0x000fc60000000000 */
[----:B------:R-:W1:Y:S01]  /*73050*/  LDS.128 R12, [R0] ;  /* 0x00000000000c7984 */ /* 0x000e620000000c00 */
[----:B------:R-:W-:-:S03]  /*73060*/  NOP ;  /* 0x0000000000007918 */ /* 0x000fc60000000000 */
[----:B0-----:R-:W3:Y:S04]  /*73070*/  LDL.LU R8, [R1+0x5e0] ;  /* 0x0005e00001087983 */ /* 0x001ee80000300800 */
[----:B------:R-:W3:Y:S04]  /*73080*/  LDL.LU R9, [R1+0x5e4] ;  /* 0x0005e40001097983 */ /* 0x000ee80000300800 */
[----:B------:R-:W3:Y:S04]  /*73090*/  LDL.LU R10, [R1+0x5e8] ;  /* 0x0005e800010a7983 */ /* 0x000ee80000300800 */
[----:B------:R-:W3:Y:S04]  /*730a0*/  LDL.LU R11, [R1+0x5ec] ;  /* 0x0005ec00010b7983 */ /* 0x000ee80000300800 */
[----:B-1----:R0:W-:Y:S04]  /*730b0*/  STL.64 [R1+0x2f0], R12 ;  /* 0x0002f00c01007387 */ /* 0x0021e80000100a00 */
[----:B------:R1:W-:Y:S04]  /*730c0*/  STL.64 [R1+0x2f8], R14 ;  /* 0x0002f80e01007387 */ /* 0x0003e80000100a00 */
[----:B0-----:R-:W3:Y:S04]  /*730d0*/  LDL.LU R12, [R1+0x5f0] ;  /* 0x0005f000010c7983 */ /* 0x001ee80000300800 */
[----:B------:R-:W3:Y:S04]  /*730e0*/  LDL.LU R13, [R1+0x5f4] ;  /* 0x0005f400010d7983 */ /* 0x000ee80000300800 */
[----:B-1----:R-:W3:Y:S04]  /*730f0*/  LDL.LU R14, [R1+0x5f8] ;  /* 0x0005f800010e7983 */ /* 0x002ee80000300800 */
[----:B------:R-:W3:Y:S04]  /*73100*/  LDL.LU R15, [R1+0x5fc] ;  /* 0x0005fc00010f7983 */ /* 0x000ee80000300800 */
[----:B--2---:R-:W-:Y:S01]  /*73110*/  STSM.16.M88.4 [R0], R4 ;  /* 0x0000000400007844 */ /* 0x004fe20000000200 */
[----:B------:R-:W-:-:S03]  /*73120*/  NOP ;  /* 0x0000000000007918 */ /* 0x000fc60000000000 */
[----:B------:R-:W0:Y:S01]  /*73130*/  LDS.128 R4, [R0] ;  /* 0x0000000000047984 */ /* 0x000e220000000c00 */
[----:B------:R-:W-:-:S03]  /*73140*/  NOP ;  /* 0x0000000000007918 */ /* 0x000fc60000000000 */
[----:B0-----:R-:W-:Y:S04]  /*73150*/  STL [R1+0x2250], R4 ;  /* 0x0022500401007387 */ /* 0x001fe80000100800 */
[----:B------:R-:W-:Y:S04]  /*73160*/  STL [R1+0x224c], R5 ;  /* 0x00224c0501007387 */ /* 0x000fe80000100800 */
[----:B------:R-:W-:Y:S04]  /*73170*/  STL [R1+0x2248], R6 ;  /* 0x0022480601007387 */ /* 0x000fe80000100800 */
[----:B------:R-:W-:Y:S04]  /*73180*/  STL [R1+0x2244], R7 ;  /* 0x0022440701007387 */ /* 0x000fe80000100800 */
[----:B----4-:R-:W-:Y:S01]  /*73190*/  STSM.16.M88.4 [R0], R28 ;  /* 0x0000001c00007844 */ /* 0x010fe20000000200 */
        /* <DEDUP_REMOVED lines=25> */
[----:B0-----:R-:W-:Y:S04]  /*73330*/  STL.64 [R1+0x300], R4 ;  /* 0x0003000401007387 */ /* 0x001fe80000100a00 */
[----:B------:R-:W-:Y:S04]  /*73340*/  STL.64 [R1+0x308], R6 ;  /* 0x0003080601007387 */ /* 0x000fe80000100a00 */
[----:B------:R-:W2:Y:S04]  /*73350*/  LDL.LU R16, [R1+0x750] ;  /* 0x0007500001107983 */ /* 0x000ea80000300800 */
[----:B------:R-:W2:Y:S04]  /*73360*/  LDL.LU R17, [R1+0x754] ;  /* 0x0007540001117983 */ /* 0x000ea80000300800 */
[----:B------:R-:W2:Y:S04]  /*73370*/  LDL.LU R18, [R1+0x758] ;  /* 0x0007580001127983 */ /* 0x000ea80000300800 */
[----:B------:R-:W2:Y:S04]  /*73380*/  LDL.LU R19, [R1+0x75c] ;  /* 0x00075c0001137983 */ /* 0x000ea80000300800 */
[----:B-1----:R-:W-:Y:S04]  /*73390*/  STL [R1+0x2254], R11 ;  /* 0x0022540b01007387 */ /* 0x002fe80000100800 */
        /* <DEDUP_REMOVED lines=28> */
[----:B------:R-:W-:Y:S01]  /*73560*/  STSM.16.M88.4 [R0], R12 ;  /* 0x0000000c00007844 */ /* 0x000fe20000000200 */
[----:B------:R-:W-:-:S03]  /*73570*/  NOP ;  /* 0x0000000000007918 */ /* 0x000fc60000000000 */
[----:B------:R-:W-:Y:S01]  /*73580*/  LDS.128 R12, [R0] ;  /* 0x00000000000c7984 */ /* 0x000fe20000000c00 */
[----:B------:R-:W-:-:S03]  /*73590*/  NOP ;  /* 0x0000000000007918 */ /* 0x000fc60000000000 */
[----:B------:R-:W4:Y:S04]  /*735a0*/  LDL.LU R61, [R1+0x944] ;  /* 0x00094400013d7983 */ /* 0x000f280000300800 */
[----:B------:R-:W4:Y:S04]  /*735b0*/  LDL.LU R47, [R1+0x1f0] ;  /* 0x0001f000012f7983 */ /* 0x000f280000300800 */
[----:B--2---:R-:W-:Y:S01]  /*735c0*/  STSM.16.M88.4 [R0], R16 ;  /* 0x0000001000007844 */ /* 0x004fe20000000200 */
[----:B------:R-:W-:-:S03]  /*735d0*/  NOP ;  /* 0x0000000000007918 */ /* 0x000fc60000000000 */
[----:B------:R-:W-:Y:S01]  /*735e0*/  LDS.128 R16, [R0] ;  /* 0x0000000000107984 */ /* 0x000fe20000000c00 */
[----:B------:R-:W-:-:S03]  /*735f0*/  NOP ;  /* 0x0000000000007918 */ /* 0x000fc60000000000 */
[----:B---3--:R-:W-:Y:S01]  /*73600*/  STSM.16.M88.4 [R0], R20 ;  /* 0x0000001400007844 */ /* 0x008fe20000000200 */
[----:B------:R-:W-:-:S03]  /*73610*/  NOP ;  /* 0x0000000000007918 */ /* 0x000fc60000000000 */
[----:B------:R-:W-:Y:S01]  /*73620*/  LDS.128 R20, [R0] ;  /* 0x0000000000147984 */ /* 0x000fe20000000c00 */
[----:B------:R-:W-:-:S03]  /*73630*/  NOP ;  /* 0x0000000000007918 */ /* 0x000fc60000000000 */
[----:B----4-:R-:W-:Y:S01]  /*73640*/  STSM.16.M88.4 [R0], R24 ;  /* 0x0000001800007844 */ /* 0x010fe20000000200 */
[----:B------:R-:W-:-:S03]  /*73650*/  NOP ;  /* 0x0000000000007918 */ /* 0x000fc60000000000 */
[----:B------:R-:W-:Y:S01]  /*73660*/  LDS.128 R24, [R0] ;  /* 0x0000000000187984 */ /* 0x000fe20000000c00 */
[----:B------:R-:W-:-:S03]  /*73670*/  NOP ;  /* 0x0000000000007918 */ /* 0x000fc60000000000 */
[----:B------:R-:W-:Y:S01]  /*73680*/  STSM.16.M88.4 [R0], R28 ;  /* 0x0000001c00007844 */ /* 0x000fe20000000200 */
        /* <DEDUP_REMOVED lines=13> */
[----:B------:R-:W0:Y:S01]  /*73760*/  LDS.128 R40, [R0] ;  /* 0x0000000000287984 */ /* 0x000e220000000c00 */
[----:B------:R-:W-:-:S03]  /*73770*/  NOP ;  /* 0x0000000000007918 */ /* 0x000fc60000000000 */
[----:B------:R-:W-:Y:S04]  /*73780*/  STSM.16.M88.4 [R0], R56 ;  /* 0x0000003800007844 */ /* 0x000fe80000000200 */
[----:B0-----:R0:W-:Y:S04]  /*73790*/  STL [R1+0x2240], R43 ;  /* 0x0022402b01007387 */ /* 0x0011e80000100800 */
[----:B0-----:R-:W2:Y:S04]  /*737a0*/  LDL.LU R43, [R1+0x940] ;  /* 0x00094000012b7983 */ /* 0x001ea80000300800 */
[----:B------:R-:W3:Y:S04]  /*737b0*/  LDL.LU R4, [R1+0x1e0] ;  /* 0x0001e00001047983 */ /* 0x000ee80000300800 */
[----:B------:R-:W4:Y:S04]  /*737c0*/  LDL.LU R59, [R1+0x1f4] ;  /* 0x0001f400013b7983 */ /* 0x000f280000300800 */
[----:B------:R-:W3:Y:S04]  /*737d0*/  LDL.LU R58, [R1+0x1e4] ;  /* 0x0001e400013a7983 */ /* 0x000ee80000300800 */
[----:B------:R-:W3:Y:S04]  /*737e0*/  LDL.LU R57, [R1+0x1f8] ;  /* 0x0001f80001397983 */ /* 0x000ee80000300800 */
[----:B------:R-:W3:Y:S04]  /*737f0*/  LDL.LU R56, [R1+0x1e8] ;  /* 0x0001e80001387983 */ /* 0x000ee80000300800 */
[----:B------:R-:W3:Y:S04]  /*73800*/  LDL.LU R52, [R1+0x1fc] ;  /* 0x0001fc0001347983 */ /* 0x000ee80000300800 */
[----:B------:R-:W3:Y:S04]  /*73810*/  LDL.LU R50, [R1+0x1ec] ;  /* 0x0001ec0001327983 */ /* 0x000ee80000300800 */
[----:B------:R-:W3:Y:S01]  /*73820*/  LDL.LU R60, [R1+0x958] ;  /* 0x00095800013c7983 */ /* 0x000ee20000300800 */
[C---:B------:R-:W-:Y:S01]  /*73830*/  IMAD R3, R61.reuse, UR4, RZ ;  /* 0x000000043d037c24 */ /* 0x040fe2000f8e02ff */
[----:B------:R-:W-:-:S02]  /*73840*/  ISETP.GE.AND P0, PT, R61, UR10, PT ;  /* 0x0000000a3d007c0c */ /* 0x000fc4000bf06270 */
[----:B------:R-:W-:Y:S01]  /*73850*/  PRMT R49, R47, 0x7632, R49 ;  /* 0x000076322f317816 */ /* 0x000fe20000000031 */
[----:B------:R-:W4:Y:S01]  /*73860*/  LDL.LU R6, [R1+0x1d0] ;  /* 0x0001d00001067983 */ /* 0x000f220000300800 */
[----:B------:R-:W-:-:S03]  /*73870*/  LEA R2, P2, R3, UR6, 0x1 ;  /* 0x0000000603027c11 */ /* 0x000fc6000f8408ff */
[----:B------:R-:W4:Y:S01]  /*73880*/  LDL.LU R5, [R1+0x1c0] ;  /* 0x0001c00001057983 */ /* 0x000f220000300800 */
[----:B------:R-:W-:Y:S01]  /*73890*/  LEA.HI.X.SX32 R3, R3, UR7, 0x1, P2 ;  /* 0x0000000703037c11 */ /* 0x000fe200090f0eff */
[----:B------:R-:W-:Y:S01]  /*738a0*/  NOP ;  /* 0x0000000000007918 */ /* 0x000fe20000000000 */
[C---:B--2---:R-:W-:Y:S01]  /*738b0*/  ISETP.LT.AND P0, PT, R43.reuse, UR29, !P0 ;  /* 0x0000001d2b007c0c */ /* 0x044fe2000c701270 */
[----:B------:R-:W-:Y:S01]  /*738c0*/  IMAD R48, R43, UR24, RZ ;  /* 0x000000182b307c24 */ /* 0x000fe2000f8e02ff */
[----:B------:R-:W0:Y:S03]  /*738d0*/  LDCU UR29, c[0x0][0x398] ;  /* 0x00007300ff1d77ac */ /* 0x000e260008000800 */
[----:B------:R-:W-:-:S08]  /*738e0*/  IMAD.WIDE R44, R48, 0x2, R2 ;  /* 0x00000002302c7825 */ /* 0x000fd000078e0202 */
[----:B------:R3:W-:Y:S02]  /*738f0*/  @P0 STG.E.U16 desc[UR8][R44.64], R47 ;  /* 0x0000002f2c000986 */ /* 0x0007e4000c101508 */
[C---:B---3--:R-:W-:Y:S01]  /*73900*/  IMAD R45, R60.reuse, UR4, RZ ;  /* 0x000000043c2d7c24 */ /* 0x048fe2000f8e02ff */
[----:B------:R-:W-:Y:S01]  /*73910*/  ISETP.GE.AND P0, PT, R60, UR12, PT ;  /* 0x0000000c3c007c0c */ /* 0x000fe2000bf06270 */
[----:B------:R-:W1:Y:S03]  /*73920*/  LDCU.64 UR4, c[0x0][0x398] ;  /* 0x00007300ff0477ac */ /* 0x000e660008000a00 */
[----:B------:R-:W-:Y:S02]  /*73930*/  LEA R44, P2, R45, UR6, 0x1 ;  /* 0x000000062d2c7c11 */ /* 0x000fe4000f8408ff */
[----:B------:R-:W-:Y:S01]  /*73940*/  ISETP.LT.AND P0, PT, R43, UR31, !P0 ;  /* 0x0000001f2b007c0c */ /* 0x000fe2000c701270 */
[----:B------:R-:W2:Y:S01]  /*73950*/  LDCU UR31, c[0x0][0x3b8] ;  /* 0x00007700ff1f77ac */ /* 0x000ea20008000800 */
[----:B------:R-:W-:Y:S01]  /*73960*/  LEA.HI.X.SX32 R45, R45, UR7, 0x1, P2 ;  /* 0x000000072d2d7c11 */ /* 0x000fe200090f0eff */
[----:B------:R-:W3:Y:S02]  /*73970*/  LDCU.64 UR6, c[0x0][0x398] ;  /* 0x00007300ff0677ac */ /* 0x000ee40008000a00 */
[----:B------:R-:W-:-:S08]  /*73980*/  IMAD.WIDE R46, R48, 0x2, R44 ;  /* 0x00000002302e7825 */ /* 0x000fd000078e022c */
[----:B------:R0:W-:Y:S02]  /*73990*/  @P0 STG.E.U16 desc[UR8][R46.64], R49 ;  /* 0x000000312e000986 */ /* 0x0001e4000c101508 */
[----:B0-----:R-:W-:-:S05]  /*739a0*/  VIADD R46, R43, 0x1 ;  /* 0x000000012b2e7836 */ /* 0x001fca0000000000 */
[----:B------:R-:W-:Y:S01]  /*739b0*/  ISETP.GE.AND P0, PT, R46, UR11, PT ;  /* 0x0000000b2e007c0c */ /* 0x000fe2000bf06270 */
[----:B------:R-:W0:Y:S03]  /*739c0*/  LDCU.64 UR10, c[0x0][0x398] ;  /* 0x00007300ff0a77ac */ /* 0x000e260008000a00 */
[----:B------:R-:W-:Y:S01]  /*739d0*/  ISETP.LT.AND P2, PT, R61, UR20, !P0 ;  /* 0x000000143d007c0c */ /* 0x000fe2000c741270 */
[----:B------:R-:W-:Y:S01]  /*739e0*/  VIADD R48, R48, UR24 ;  /* 0x0000001830307c36 */ /* 0x000fe20008000000 */
[----:B------:R-:W-:Y:S01]  /*739f0*/  PRMT R49, R4, 0x7632, R49 ;  /* 0x0000763204317816 */ /* 0x000fe20000000031 */
[----:B------:R-:W1:Y:S02]  /*73a00*/  LDCU UR20, c[0x0][0x39c] ;  /* 0x00007380ff1477ac */ /* 0x000e640008000800 */
[----:B------:R-:W-:Y:S01]  /*73a10*/  IMAD.WIDE R46, R48, 0x2, R2 ;  /* 0x00000002302e7825 */ /* 0x000fe200078e0202 */
[----:B0-----:R-:W-:-:S07]  /*73a20*/  ISETP.LT.AND P0, PT, R60, UR10, !P0 ;  /* 0x0000000a3c007c0c */ /* 0x001fce000c701270 */
[----:B------:R0:W-:Y:S01]  /*73a30*/  @P2 STG.E.U16 desc[UR8][R46.64], R4 ;  /* 0x000000042e002986 */ /* 0x0001e2000c101508 */
[----:B------:R-:W1:Y:S01]  /*73a40*/  LDCU UR10, c[0x0][0x398] ;  /* 0x00007300ff0a77ac */ /* 0x000e620008000800 */
[----:B0-----:R-:W-:Y:S02]  /*73a50*/  IMAD.WIDE R46, R48, 0x2, R44 ;  /* 0x00000002302e7825 */ /* 0x001fe400078e022c */
[----:B------:R-:W2:Y:S04]  /*73a60*/  LDL.LU R4, [R1+0x1d4] ;  /* 0x0001d40001047983 */ /* 0x000ea80000300800 */
[----:B------:R0:W-:Y:S02]  /*73a70*/  @P0 STG.E.U16 desc[UR8][R46.64], R49 ;  /* 0x000000312e000986 */ /* 0x0001e4000c101508 */
[----:B0-----:R-:W-:-:S05]  /*73a80*/  VIADD R46, R43, 0x2 ;  /* 0x000000022b2e7836 */ /* 0x001fca0000000000 */
[----:B------:R-:W-:Y:S01]  /*73a90*/  ISETP.GE.AND P0, PT, R46, UR13, PT ;  /* 0x0000000d2e007c0c */ /* 0x000fe2000bf06270 */
[----:B------:R-:W-:Y:S01]  /*73aa0*/  VIADD R48, R48, UR24 ;  /* 0x0000001830307c36 */ /* 0x000fe20008000000 */
[----:B----4-:R-:W-:Y:S01]  /*73ab0*/  PRMT R49, R59, 0x7632, R49 ;  /* 0x000076323b317816 */ /* 0x010fe20000000031 */
[----:B------:R-:W0:Y:S01]  /*73ac0*/  LDCU.64 UR12, c[0x0][0x398] ;  /* 0x00007300ff0c77ac */ /* 0x000e220008000a00 */
[----:B-1----:R-:W-:Y:S02]  /*73ad0*/  ISETP.LT.AND P2, PT, R61, UR4, !P0 ;  /* 0x000000043d007c0c */ /* 0x002fe4000c741270 */
[----:B------:R-:W-:Y:S01]  /*73ae0*/  ISETP.LT.AND P0, PT, R60, UR14, !P0 ;  /* 0x0000000e3c007c0c */ /* 0x000fe2000c701270 */
[----:B------:R-:W1:Y:S01]  /*73af0*/  LDCU UR4, c[0x0][0x39c] ;  /* 0x00007380ff0477ac */ /* 0x000e620008000800 */
[C---:B------:R-:W-:Y:S01]  /*73b00*/  IMAD.WIDE R46, R48.reuse, 0x2, R2 ;  /* 0x00000002302e7825 */ /* 0x040fe200078e0202 */
[----:B------:R-:W4:Y:S08]  /*73b10*/  LDCU UR14, c[0x0][0x398] ;  /* 0x00007300ff0e77ac */ /* 0x000f300008000800 */
[----:B------:R0:W-:Y:S02]  /*73b20*/  @P2 STG.E.U16 desc[UR8][R46.64], R59 ;  /* 0x0000003b2e002986 */ /* 0x0001e4000c101508 */
[----:B0-----:R-:W-:-:S02]  /*73b30*/  IMAD.WIDE R46, R48, 0x2, R44 ;  /* 0x00000002302e7825 */ /* 0x001fc400078e022c */
[----:B------:R-:W2:Y:S04]  /*73b40*/  LDL.LU R59, [R1+0x1c4] ;  /* 0x0001c400013b7983 */ /* 0x000ea80000300800 */
[----:B------:R0:W-:Y:S02]  /*73b50*/  @P0 STG.E.U16 desc[UR8][R46.64], R49 ;  /* 0x000000312e000986 */ /* 0x0001e4000c101508 */
[----:B0-----:R-:W-:-:S05]  /*73b60*/  VIADD R46, R43, 0x3 ;  /* 0x000000032b2e7836 */ /* 0x001fca0000000000 */
[----:B-1----:R-:W-:Y:S01]  /*73b70*/  ISETP.GE.AND P0, PT, R46, UR4, PT ;  /* 0x000000042e007c0c */ /* 0x002fe2000bf06270 */
[----:B------:R-:W-:Y:S01]  /*73b80*/  VIADD R46, R48, UR24 ;  /* 0x00000018302e7c36 */ /* 0x000fe20008000000 */
[----:B------:R-:W0:Y:S02]  /*73b90*/  LDCU UR4, c[0x0][0x39c] ;  /* 0x00007380ff0477ac */ /* 0x000e240008000800 */
[----:B------:R-:W-:Y:S02]  /*73ba0*/  ISETP.LT.AND P2, PT, R61, UR22, !P0 ;  /* 0x000000163d007c0c */ /* 0x000fe4000c741270 */
[----:B---3--:R-:W-:Y:S01]  /*73bb0*/  ISETP.LT.AND P0, PT, R60, UR6, !P0 ;  /* 0x000000063c007c0c */ /* 0x008fe2000c701270 */
[----:B------:R-:W-:Y:S01]  /*73bc0*/  IMAD.WIDE R48, R46, 0x2, R2 ;  /* 0x000000022e307825 */ /* 0x000fe200078e0202 */
[----:B------:R-:W-:Y:S01]  /*73bd0*/  PRMT R47, R58, 0x7632, R47 ;  /* 0x000076323a2f7816 */ /* 0x000fe2000000002f */
[----:B------:R-:W1:Y:S01]  /*73be0*/  LDCU UR6, c[0x0][0x398] ;  /* 0x00007300ff0677ac */ /* 0x000e620008000800 */
[----:B------:R-:W3:Y:S07]  /*73bf0*/  LDCU UR22, c[0x0][0x398] ;  /* 0x00007300ff1677ac */ /* 0x000eee0008000800 */
[----:B------:R0:W-:Y:S02]  /*73c00*/  @P2 STG.E.U16 desc[UR8][R48.64], R58 ;  /* 0x0000003a30002986 */ /* 0x0001e4000c101508 */
[----:B0-----:R-:W-:-:S02]  /*73c10*/  IMAD.WIDE R48, R46, 0x2, R44 ;  /* 0x000000022e307825 */ /* 0x001fc400078e022c */
[----:B------:R-:W2:Y:S04]  /*73c20*/  LDL.LU R58, [R1+0x1d8] ;  /* 0x0001d800013a7983 */ /* 0x000ea80000300800 */
[----:B------:R0:W-:Y:S02]  /*73c30*/  @P0 STG.E.U16 desc[UR8][R48.64], R47 ;  /* 0x0000002f30000986 */ /* 0x0001e4000c101508 */
[----:B0-----:R-:W-:-:S04]  /*73c40*/  IADD3 R47, PT, PT, R43, 0x4, RZ ;  /* 0x000000042b2f7810 */ /* 0x001fc80007ffe0ff */
[----:B------:R-:W-:Y:S01]  /*73c50*/  ISETP.GE.AND P0, PT, R47, UR4, PT ;  /* 0x000000042f007c0c */ /* 0x000fe2000bf06270 */
[----:B------:R-:W-:Y:S01]  /*73c60*/  VIADD R46, R46, UR24 ;  /* 0x000000182e2e7c36 */ /* 0x000fe20008000000 */
[----:B------:R-:W0:Y:S02]  /*73c70*/  LDCU UR4, c[0x0][0x39c] ;  /* 0x00007380ff0477ac */ /* 0x000e240008000800 */
[----:B------:R-:W-:Y:S02]  /*73c80*/  ISETP.LT.AND P2, PT, R61, UR18, !P0 ;  /* 0x000000123d007c0c */ /* 0x000fe4000c741270 */
[----:B------:R-:W-:Y:S01]  /*73c90*/  ISETP.LT.AND P0, PT, R60, UR16, !P0 ;  /* 0x000000103c007c0c */ /* 0x000fe2000c701270 */
[C---:B------:R-:W-:Y:S01]  /*73ca0*/  IMAD.WIDE R48, R46.reuse, 0x2, R2 ;  /* 0x000000022e307825 */ /* 0x040fe200078e0202 */
[----:B------:R-:W-:Y:S01]  /*73cb0*/  PRMT R47, R57, 0x7632, R47 ;  /* 0x00007632392f7816 */ /* 0x000fe2000000002f */
[----:B------:R-:W0:Y:S01]  /*73cc0*/  LDCU UR16, c[0x0][0x39c] ;  /* 0x00007380ff1077ac */ /* 0x000e220008000800 */
[----:B------:R-:W0:Y:S07]  /*73cd0*/  LDCU UR18, c[0x0][0x398] ;  /* 0x00007300ff1277ac */ /* 0x000e2e0008000800 */
[----:B------:R0:W-:Y:S02]  /*73ce0*/  @P2 STG.E.U16 desc[UR8][R48.64], R57 ;  /* 0x0000003930002986 */ /* 0x0001e4000c101508 */
[----:B0-----:R-:W-:-:S02]  /*73cf0*/  IMAD.WIDE R48, R46, 0x2, R44 ;  /* 0x000000022e307825 */ /* 0x001fc400078e022c */
[----:B------:R-:W3:Y:S04]  /*73d00*/  LDL.LU R57, [R1+0x1c8] ;  /* 0x0001c80001397983 */ /* 0x000ee80000300800 */
[----:B------:R0:W-:Y:S02]  /*73d10*/  @P0 STG.E.U16 desc[UR8][R48.64], R47 ;  /* 0x0000002f30000986 */ /* 0x0001e4000c101508 */
[----:B0-----:R-:W-:-:S05]  /*73d20*/  VIADD R47, R43, 0x5 ;  /* 0x000000052b2f7836 */ /* 0x001fca0000000000 */
[----:B------:R-:W-:Y:S01]  /*73d30*/  ISETP.GE.AND P0, PT, R47, UR4, PT ;  /* 0x000000042f007c0c */ /* 0x000fe2000bf06270 */
[----:B------:R-:W-:Y:S01]  /*73d40*/  VIADD R46, R46, UR24 ;  /* 0x000000182e2e7c36 */ /* 0x000fe20008000000 */
[----:B------:R-:W0:Y:S02]  /*73d50*/  LDCU UR4, c[0x0][0x39c] ;  /* 0x00007380ff0477ac */ /* 0x000e240008000800 */
[----:B------:R-:W-:Y:S02]  /*73d60*/  ISETP.LT.AND P2, PT, R61, UR12, !P0 ;  /* 0x0000000c3d007c0c */ /* 0x000fe4000c741270 */
[----:B------:R-:W-:Y:S01]  /*73d70*/  ISETP.LT.AND P0, PT, R60, UR26, !P0 ;  /* 0x0000001a3c007c0c */ /* 0x000fe2000c701270 */
[----:B------:R-:W-:Y:S01]  /*73d80*/  IMAD.WIDE R48, R46, 0x2, R2 ;  /* 0x000000022e307825 */ /* 0x000fe200078e0202 */
[----:B------:R-:W-:Y:S01]  /*73d90*/  PRMT R47, R56, 0x7632, R47 ;  /* 0x00007632382f7816 */ /* 0x000fe2000000002f */
[----:B------:R-:W0:Y:S01]  /*73da0*/  LDCU UR12, c[0x0][0x398] ;  /* 0x00007300ff0c77ac */ /* 0x000e220008000800 */
[----:B------:R-:W0:Y:S07]  /*73db0*/  LDCU UR26, c[0x0][0x398] ;  /* 0x00007300ff1a77ac */ /* 0x000e2e0008000800 */
[----:B------:R0:W-:Y:S02]  /*73dc0*/  @P2 STG.E.U16 desc[UR8][R48.64], R56 ;  /* 0x0000003830002986 */ /* 0x0001e4000c101508 */
[----:B0-----:R-:W-:-:S05]  /*73dd0*/  IMAD.WIDE R48, R46, 0x2, R44 ;  /* 0x000000022e307825 */ /* 0x001fca00078e022c */
        /* <DEDUP_REMOVED lines=18> */
[----:B------:R-:W-:Y:S01]  /*73f00*/  PRMT R47, R50, 0x7632, R47 ;  /* 0x00007632322f7816 */ /* 0x000fe2000000002f */
[----:B------:R-:W0:Y:S01]  /*73f10*/  LDCU UR4, c[0x0][0x39c] ;  /* 0x00007380ff0477ac */ /* 0x000e220008000800 */
[----:B-1----:R-:W-:Y:S01]  /*73f20*/  ISETP.LT.AND P2, PT, R61, UR6, !P0 ;  /* 0x000000063d007c0c */ /* 0x002fe2000c741270 */
[----:B------:R-:W-:Y:S01]  /*73f30*/  IMAD.WIDE R48, R46, 0x2, R2 ;  /* 0x000000022e307825 */ /* 0x000fe200078e0202 */
[----:B------:R-:W1:Y:S11]  /*73f40*/  LDCU UR6, c[0x0][0x398] ;  /* 0x00007300ff0677ac */ /* 0x000e760008000800 */
[----:B------:R0:W-:Y:S04]  /*73f50*/  @P2 STG.E.U16 desc[UR8][R48.64], R50 ;  /* 0x0000003230002986 */ /* 0x0001e8000c101508 */
[----:B0-----:R-:W4:Y:S01]  /*73f60*/  LDL.LU R50, [R1+0x1cc] ;  /* 0x0001cc0001327983 */ /* 0x001f220000300800 */
[----:B------:R-:W-:Y:S01]  /*73f70*/  ISETP.LT.AND P0, PT, R60, UR10, !P0 ;  /* 0x0000000a3c007c0c */ /* 0x000fe2000c701270 */
[----:B------:R-:W-:Y:S01]  /*73f80*/  IMAD.WIDE R48, R46, 0x2, R44 ;  /* 0x000000022e307825 */ /* 0x000fe200078e022c */
[----:B------:R-:W0:Y:S01]  /*73f90*/  LDCU UR10, c[0x0][0x398] ;  /* 0x00007300ff0a77ac */ /* 0x000e220008000800 */
[----:B------:R-:W4:Y:S10]  /*73fa0*/  LDL.LU R56, [R1+0x1b0] ;  /* 0x0001b00001387983 */ /* 0x000f340000300800 */
[----:B------:R0:W-:Y:S02]  /*73fb0*/  @P0 STG.E.U16 desc[UR8][R48.64], R47 ;  /* 0x0000002f30000986 */ /* 0x0001e4000c101508 */
[----:B0-----:R-:W-:-:S04]  /*73fc0*/  IADD3 R47, PT, PT, R43, 0x8, RZ ;  /* 0x000000082b2f7810 */ /* 0x001fc80007ffe0ff */
[----:B------:R-:W-:Y:S01]  /*73fd0*/  ISETP.GE.AND P0, PT, R47, UR4, PT ;  /* 0x000000042f007c0c */ /* 0x000fe2000bf06270 */
[----:B------:R-:W-:Y:S01]  /*73fe0*/  VIADD R46, R46, UR24 ;  /* 0x000000182e2e7c36 */ /* 0x000fe20008000000 */
[----:B------:R-:W0:Y:S02]  /*73ff0*/  LDCU UR4, c[0x0][0x39c] ;  /* 0x00007380ff0477ac */ /* 0x000e240008000800 */
[----:B-1----:R-:W-:Y:S02]  /*74000*/  ISETP.LT.AND P2, PT, R61, UR6, !P0 ;  /* 0x000000063d007c0c */ /* 0x002fe4000c741270 */
[----:B------:R-:W-:Y:S01]  /*74010*/  ISETP.LT.AND P0, PT, R60, UR10, !P0 ;  /* 0x0000000a3c007c0c */ /* 0x000fe2000c701270 */
[----:B------:R-:W-:Y:S01]  /*74020*/  IMAD.WIDE R48, R46, 0x2, R2 ;  /* 0x000000022e307825 */ /* 0x000fe200078e0202 */
[----:B------:R-:W1:Y:S01]  /*74030*/  LDCU UR6, c[0x0][0x398] ;  /* 0x00007300ff0677ac */ /* 0x000e620008000800 */
[----:B------:R-:W-:Y:S01]  /*74040*/  PRMT R47, R6, 0x7632, R47 ;  /* 0x00007632062f7816 */ /* 0x000fe2000000002f */
        /* <DEDUP_REMOVED lines=8> */
[----:B-1----:R-:W-:Y:S02]  /*740d0*/  ISETP.LT.AND P2, PT, R61, UR6, !P0 ;  /* 0x000000063d007c0c */ /* 0x002fe4000c741270 */
[----:B------:R-:W-:Y:S01]  /*740e0*/  ISETP.LT.AND P0, PT, R60, UR10, !P0 ;  /* 0x0000000a3c007c0c */ /* 0x000fe2000c701270 */
[C---:B------:R-:W-:Y:S01]  /*740f0*/  IMAD.WIDE R48, R46.reuse, 0x2, R2 ;  /* 0x000000022e307825 */ /* 0x040fe200078e0202 */
        /* <DEDUP_REMOVED lines=12> */
[----:B------:R-:W-:Y:S01]  /*741c0*/  IMAD.WIDE R48, R46, 0x2, R2 ;  /* 0x000000022e307825 */ /* 0x000fe200078e0202 */
[----:B------:R-:W1:Y:S01]  /*741d0*/  LDCU UR6, c[0x0][0x398] ;  /* 0x00007300ff0677ac */ /* 0x000e620008000800 */
[----:B--2---:R-:W-:Y:S01]  /*741e0*/  PRMT R47, R4, 0x7632, R47 ;  /* 0x00007632042f7816 */ /* 0x004fe2000000002f */
[----:B------:R-:W2:Y:S07]  /*741f0*/  LDCU UR10, c[0x0][0x398] ;  /* 0x00007300ff0a77ac */ /* 0x000eae0008000800 */
        /* <DEDUP_REMOVED lines=8> */
[----:B--2---:R-:W-:Y:S01]  /*74280*/  ISETP.LT.AND P0, PT, R60, UR10, !P0 ;  /* 0x0000000a3c007c0c */ /* 0x004fe2000c701270 */
[C---:B------:R-:W-:Y:S01]  /*74290*/  IMAD.WIDE R48, R46.reuse, 0x2, R2 ;  /* 0x000000022e307825 */ /* 0x040fe200078e0202 */
[----:B------:R-:W1:Y:S01]  /*742a0*/  LDCU UR6, c[0x0][0x398] ;  /* 0x00007300ff0677ac */ /* 0x000e620008000800 */
[----:B------:R-:W-:Y:S01]  /*742b0*/  PRMT R47, R59, 0x7632, R47 ;  /* 0x000076323b2f7816 */ /* 0x000fe2000000002f */
[----:B------:R-:W2:Y:S07]  /*742c0*/  LDCU UR10, c[0x0][0x398] ;  /* 0x00007300ff0a77ac */ /* 0x000eae0008000800 */
[----:B------:R0:W-:Y:S02]  /*742d0*/  @P2 STG.E.U16 desc[UR8][R48.64], R59 ;  /* 0x0000003b30002986 */ /* 0x0001e4000c101508 */
[----:B0-----:R-:W-:-:S05]  /*742e0*/  IMAD.WIDE R48, R46, 0x2, R44 ;  /* 0x000000022e307825 */ /* 0x001fca00078e022c */
[----:B------:R0:W-:Y:S02]  /*742f0*/  @P0 STG.E.U16 desc[UR8][R48.64], R47 ;  /* 0x0000002f30000986 */ /* 0x0001e4000c101508 */
[----:B0-----:R-:W-:-:S04]  /*74300*/  IADD3 R47, PT, PT, R43, 0xc, RZ ;  /* 0x0000000c2b2f7810 */ /* 0x001fc80007ffe0ff */
[----:B------:R-:W-:Y:S01]  /*74310*/  ISETP.GE.AND P0, PT, R47, UR4, PT ;  /* 0x000000042f007c0c */ /* 0x000fe2000bf06270 */
[----:B------:R-:W-:Y:S01]  /*74320*/  VIADD R46, R46, UR24 ;  /* 0x000000182e2e7c36 */ /* 0x000fe20008000000 */
[----:B------:R-:W0:Y:S02]  /*74330*/  LDCU UR4, c[0x0][0x39c] ;  /* 0x00007380ff0477ac */ /* 0x000e240008000800 */
[----:B-1----:R-:W-:Y:S02]  /*74340*/  ISETP.LT.AND P2, PT, R61, UR6, !P0 ;  /* 0x000000063d007c0c */ /* 0x002fe4000c741270 */
[----:B--2---:R-:W-:Y:S01]  /*74350*/  ISETP.LT.AND P0, PT, R60, UR10, !P0 ;  /* 0x0000000a3c007c0c */ /* 0x004fe2000c701270 */
[----:B------:R-:W-:Y:S01]  /*74360*/  IMAD.WIDE R48, R46, 0x2, R2 ;  /* 0x000000022e307825 */ /* 0x000fe200078e0202 */
[----:B------:R-:W1:Y:S01]  /*74370*/  LDCU UR6, c[0x0][0x398] ;  /* 0x00007300ff0677ac */ /* 0x000e620008000800 */
[----:B------:R-:W-:Y:S01]  /*74380*/  PRMT R47, R58, 0x7632, R47 ;  /* 0x000076323a2f7816 */ /* 0x000fe2000000002f */
        /* <DEDUP_REMOVED lines=12> */
[----:B---3--:R-:W-:Y:S01]  /*74450*/  PRMT R47, R57, 0x7632, R47 ;  /* 0x00007632392f7816 */ /* 0x008fe2000000002f */
[----:B------:R-:W2:Y:S07]  /*74460*/  LDCU UR10, c[0x0][0x398] ;  /* 0x00007300ff0a77ac */ /* 0x000eae0008000800 */
[----:B------:R3:W-:Y:S02]  /*74470*/  @P2 STG.E.U16 desc[UR8][R48.64], R57 ;  /* 0x0000003930002986 */ /* 0x0007e4000c101508 */
[----:B---3--:R-:W-:-:S05]  /*74480*/  IMAD.WIDE R48, R46, 0x2, R44 ;  /* 0x000000022e307825 */ /* 0x008fca00078e022c */
[----:B------:R3:W-:Y:S02]  /*74490*/  @P0 STG.E.U16 desc[UR8][R48.64], R47 ;  /* 0x0000002f30000986 */ /* 0x0007e4000c101508 */
[----:B---3--:R-:W-:-:S05]  /*744a0*/  VIADD R47, R43, 0xe ;  /* 0x0000000e2b2f7836 */ /* 0x008fca0000000000 */
[----:B0-----:R-:W-:Y:S01]  /*744b0*/  ISETP.GE.AND P0, PT, R47, UR4, PT ;  /* 0x000000042f007c0c */ /* 0x001fe2000bf06270 */
        /* <DEDUP_REMOVED lines=8> */
[----:B------:R3:W-:Y:S04]  /*74540*/  @P2 STG.E.U16 desc[UR8][R46.64], R52 ;  /* 0x000000342e002986 */ /* 0x0007e8000c101508 */
[----:B---3--:R-:W3:Y:S01]  /*74550*/  LDL.LU R52, [R1+0x1a0] ;  /* 0x0001a00001347983 */ /* 0x008ee20000300800 */
[----:B------:R-:W-:-:S05]  /*74560*/  IMAD.WIDE R46, R48, 0x2, R44 ;  /* 0x00000002302e7825 */ /* 0x000fca00078e022c */
[----:B------:R0:W-:Y:S02]  /*74570*/  @P0 STG.E.U16 desc[UR8][R46.64], R49 ;  /* 0x000000312e000986 */ /* 0x0001e4000c101508 */
[----:B0-----:R-:W-:-:S05]  /*74580*/  VIADD R46, R43, 0xf ;  /* 0x0000000f2b2e7836 */ /* 0x001fca0000000000 */
[----:B------:R-:W-:Y:S01]  /*74590*/  ISETP.GE.AND P0, PT, R46, UR4, PT ;  /* 0x000000042e007c0c */ /* 0x000fe2000bf06270 */
[----:B------:R-:W-:Y:S01]  /*745a0*/  VIADD R48, R48, UR24 ;  /* 0x0000001830307c36 */ /* 0x000fe20008000000 */
[----:B----4-:R-:W-:Y:S01]  /*745b0*/  PRMT R49, R50, 0x7632, R49 ;  /* 0x0000763232317816 */ /* 0x010fe20000000031 */
[----:B------:R-:W0:Y:S01]  /*745c0*/  LDCU UR4, c[0x0][0x39c] ;  /* 0x00007380ff0477ac */ /* 0x000e220008000800 */
[----:B-1----:R-:W-:Y:S01]  /*745d0*/  ISETP.LT.AND P2, PT, R61, UR6, !P0 ;  /* 0x000000063d007c0c */ /* 0x002fe2000c741270 */
[----:B------:R-:W-:Y:S01]  /*745e0*/  IMAD.WIDE R46, R48, 0x2, R2 ;  /* 0x00000002302e7825 */ /* 0x000fe200078e0202 */
[----:B------:R-:W1:Y:S11]  /*745f0*/  LDCU UR6, c[0x0][0x398] ;  /* 0x00007300ff0677ac */ /* 0x000e760008000800 */
[----:B------:R4:W-:Y:S04]  /*74600*/  @P2 STG.E.U16 desc[UR8][R46.64], R50 ;  /* 0x000000322e002986 */ /* 0x0009e8000c101508 */
[----:B----4-:R-:W4:Y:S01]  /*74610*/  LDL.LU R50, [R1+0x1b4] ;  /* 0x0001b40001327983 */ /* 0x010f220000300800 */
[----:B--2---:R-:W-:Y:S01]  /*74620*/  ISETP.LT.AND P0, PT, R60, UR10, !P0 ;  /* 0x0000000a3c007c0c */ /* 0x004fe2000c701270 */
[----:B------:R-:W-:Y:S01]  /*74630*/  IMAD.WIDE R46, R48, 0x2, R44 ;  /* 0x00000002302e7825 */ /* 0x000fe200078e022c */
[----:B------:R-:W2:Y:S11]  /*74640*/  LDCU UR10, c[0x0][0x398] ;  /* 0x00007300ff0a77ac */ /* 0x000eb60008000800 */
[----:B------:R0:W-:Y:S02]  /*74650*/  @P0 STG.E.U16 desc[UR8][R46.64], R49 ;  /* 0x000000312e000986 */ /* 0x0001e4000c101508 */
[----:B0-----:R-:W-:-:S04]  /*74660*/  IADD3 R46, PT, PT, R43, 0x10, RZ ;  /* 0x000000102b2e7810 */ /* 0x001fc80007ffe0ff */
[----:B------:R-:W-:Y:S01]  /*74670*/  ISETP.GE.AND P0, PT, R46, UR4, PT ;  /* 0x000000042e007c0c */ /* 0x000fe2000bf06270 */
[----:B------:R-:W-:Y:S01]  /*74680*/  VIADD R48, R48, UR24 ;  /* 0x0000001830307c36 */ /* 0x000fe20008000000 */
[----:B------:R-:W-:Y:S01]  /*74690*/  PRMT R49, R56, 0x7632, R49 ;  /* 0x0000763238317816 */ /* 0x000fe20000000031 */
[----:B------:R-:W0:Y:S01]  /*746a0*/  LDCU UR4, c[0x0][0x3b8] ;  /* 0x00007700ff0477ac */ /* 0x000e220008000800 */
[----:B-1----:R-:W-:Y:S02]  /*746b0*/  ISETP.LT.AND P2, PT, R61, UR6, !P0 ;  /* 0x000000063d007c0c */ /* 0x002fe4000c741270 */
[----:B--2---:R-:W-:Y:S01]  /*746c0*/  ISETP.LT.AND P0, PT, R60, UR10, !P0 ;  /* 0x0000000a3c007c0c */ /* 0x004fe2000c701270 */
[----:B------:R-:W1:Y:S01]  /*746d0*/  LDCU UR6, c[0x0][0x39c] ;  /* 0x00007380ff0677ac */ /* 0x000e620008000800 */
[C---:B------:R-:W-:Y:S01]  /*746e0*/  IMAD.WIDE R46, R48.reuse, 0x2, R2 ;  /* 0x00000002302e7825 */ /* 0x040fe200078e0202 */
[----:B------:R-:W2:Y:S01]  /*746f0*/  LDCU UR10, c[0x0][0x398] ;  /* 0x00007300ff0a77ac */ /* 0x000ea20008000800 */
[----:B------:R-:W0:Y:S07]  /*74700*/  LDCU UR24, c[0x0][0x398] ;  /* 0x00007300ff1877ac */ /* 0x000e2e0008000800 */
[----:B------:R0:W-:Y:S02]  /*74710*/  @P2 STG.E.U16 desc[UR8][R46.64], R56 ;  /* 0x000000382e002986 */ /* 0x0001e4000c101508 */
[----:B0-----:R-:W-:-:S05]  /*74720*/  IMAD.WIDE R46, R48, 0x2, R44 ;  /* 0x00000002302e7825 */ /* 0x001fca00078e022c */
[----:B------:R0:W-:Y:S02]  /*74730*/  @P0 STG.E.U16 desc[UR8][R46.64], R49 ;  /* 0x000000312e000986 */ /* 0x0001e4000c101508 */
[----:B0-----:R-:W-:-:S05]  /*74740*/  VIADD R46, R43, 0x11 ;  /* 0x000000112b2e7836 */ /* 0x001fca0000000000 */
[----:B-1----:R-:W-:Y:S01]  /*74750*/  ISETP.GE.AND P0, PT, R46, UR6, PT ;  /* 0x000000062e007c0c */ /* 0x002fe2000bf06270 */
[----:B------:R-:W-:Y:S01]  /*74760*/  VIADD R48, R48, UR4 ;  /* 0x0000000430307c36 */ /* 0x000fe20008000000 */
[----:B------:R-:W0:Y:S02]  /*74770*/  LDCU UR6, c[0x0][0x39c] ;  /* 0x00007380ff0677ac */ /* 0x000e240008000800 */
[----:B--2---:R-:W-:Y:S02]  /*74780*/  ISETP.LT.AND P2, PT, R61, UR10, !P0 ;  /* 0x0000000a3d007c0c */ /* 0x004fe4000c741270 */
[----:B------:R-:W-:Y:S01]  /*74790*/  ISETP.LT.AND P0, PT, R60, UR12, !P0 ;  /* 0x0000000c3c007c0c */ /* 0x000fe2000c701270 */
[----:B------:R-:W-:Y:S01]  /*747a0*/  IMAD.WIDE R46, R48, 0x2, R2 ;  /* 0x00000002302e7825 */ /* 0x000fe200078e0202 */
[----:B------:R-:W1:Y:S01]  /*747b0*/  LDCU UR10, c[0x0][0x398] ;  /* 0x00007300ff0a77ac */ /* 0x000e620008000800 */
[----:B------:R-:W2:Y:S01]  /*747c0*/  LDCU UR4, c[0x0][0x3b8] ;  /* 0x00007700ff0477ac */ /* 0x000ea20008000800 */
[----:B------:R-:W0:Y:S07]  /*747d0*/  LDCU UR12, c[0x0][0x398] ;  /* 0x00007300ff0c77ac */ /* 0x000e2e0008000800 */
[----:B---3--:R3:W-:Y:S01]  /*747e0*/  @P2 STG.E.U16 desc[UR8][R46.64], R52 ;  /* 0x000000342e002986 */ /* 0x0087e2000c101508 */
[----:B------:R-:W-:Y:S01]  /*747f0*/  PRMT R49, R52, 0x7632, R49 ;  /* 0x0000763234317816 */ /* 0x000fe20000000031 */
[----:B---3--:R-:W-:-:S05]  /*74800*/  IMAD.WIDE R46, R48, 0x2, R44 ;  /* 0x00000002302e7825 */ /* 0x008fca00078e022c */
[----:B------:R3:W-:Y:S02]  /*74810*/  @P0 STG.E.U16 desc[UR8][R46.64], R49 ;  /* 0x000000312e000986 */ /* 0x0007e4000c101508 */
[----:B---3--:R-:W-:-:S05]  /*74820*/  VIADD R46, R43, 0x12 ;  /* 0x000000122b2e7836 */ /* 0x008fca0000000000 */
[----:B0-----:R-:W-:Y:S01]  /*74830*/  ISETP.GE.AND P0, PT, R46, UR6, PT ;  /* 0x000000062e007c0c */ /* 0x001fe2000bf06270 */
[----:B--2---:R-:W-:Y:S01]  /*74840*/  VIADD R48, R48, UR4 ;  /* 0x0000000430307c36 */ /* 0x004fe20008000000 */
[----:B------:R-:W0:Y:S02]  /*74850*/  LDCU UR6, c[0x0][0x39c] ;  /* 0x00007380ff0677ac */ /* 0x000e240008000800 */
[----:B-1----:R-:W-:Y:S01]  /*74860*/  ISETP.LT.AND P2, PT, R61, UR10, !P0 ;  /* 0x0000000a3d007c0c */ /* 0x002fe2000c741270 */
[----:B------:R-:W-:Y:S01]  /*74870*/  IMAD.WIDE R46, R48, 0x2, R2 ;  /* 0x00000002302e7825 */ /* 0x000fe200078e0202 */
[----:B------:R-:W1:Y:S01]  /*74880*/  LDCU UR10, c[0x0][0x3b8] ;  /* 0x00007700ff0a77ac */ /* 0x000e620008000800 */
[----:B------:R-:W2:Y:S10]  /*74890*/  LDCU UR4, c[0x0][0x3b8] ;  /* 0x00007700ff0477ac */ /* 0x000eb40008000800 */
[----:B----4-:R3:W-:Y:S01]  /*748a0*/  @P2 STG.E.U16 desc[UR8][R46.64], R50 ;  /* 0x000000322e002986 */ /* 0x0107e2000c101508 */
[----:B------:R-:W-:-:S03]  /*748b0*/  PRMT R49, R50, 0x7632, R49 ;  /* 0x0000763232317816 */ /* 0x000fc60000000031 */
[----:B---3--:R-:W3:Y:S04]  /*748c0*/  LDL.LU R50, [R1+0x1a4] ;  /* 0x0001a40001327983 */ /* 0x008ee80000300800 */
[----:B------:R-:W4:Y:S04]  /*748d0*/  LDL.LU R52, [R1+0x1b8] ;  /* 0x0001b80001347983 */ /* 0x000f280000300800 */
[----:B------:R-:W2:Y:S01]  /*748e0*/  LDL.LU R56, [R1+0x1a8] ;  /* 0x0001a80001387983 */ /* 0x000ea20000300800 */
[----:B------:R-:W-:Y:S01]  /*748f0*/  ISETP.LT.AND P0, PT, R60, UR12, !P0 ;  /* 0x0000000c3c007c0c */ /* 0x000fe2000c701270 */
[----:B------:R-:W-:Y:S01]  /*74900*/  IMAD.WIDE R46, R48, 0x2, R44 ;  /* 0x00000002302e7825 */ /* 0x000fe200078e022c */
[----:B------:R-:W0:Y:S11]  /*74910*/  LDCU UR12, c[0x0][0x398] ;  /* 0x00007300ff0c77ac */ /* 0x000e360008000800 */
[----:B------:R0:W-:Y:S02]  /*74920*/  @P0 STG.E.U16 desc[UR8][R46.64], R49 ;  /* 0x000000312e000986 */ /* 0x0001e4000c101508 */
[----:B0-----:R-:W-:-:S05]  /*74930*/  VIADD R46, R43, 0x13 ;  /* 0x000000132b2e7836 */ /* 0x001fca0000000000 */
[----:B------:R-:W-:Y:S01]  /*74940*/  ISETP.GE.AND P0, PT, R46, UR6, PT ;  /* 0x000000062e007c0c */ /* 0x000fe2000bf06270 */
[----:B------:R-:W-:Y:S01]  /*74950*/  VIADD R48, R48, UR52 ;  /* 0x0000003430307c36 */ /* 0x000fe20008000000 */
[----:B------:R-:W0:Y:S02]  /*74960*/  LDCU UR6, c[0x0][0x3b8] ;  /* 0x00007700ff0677ac */ /* 0x000e240008000800 */
[----:B------:R-:W-:Y:S01]  /*74970*/  ISETP.LT.AND P2, PT, R61, UR66, !P0 ;  /* 0x000000423d007c0c */ /* 0x000fe2000c741270 */
[----:B------:R-:W-:Y:S01]  /*74980*/  IMAD.WIDE R46, R48, 0x2, R2 ;  /* 0x00000002302e7825 */ /* 0x000fe200078e0202 */
[----:B------:R-:W0:Y:S01]  /*74990*/  LDCU UR66, c[0x0][0x398] ;  /* 0x00007300ff4277ac */ /* 0x000e220008000800 */
[----:B------:R-:W0:Y:S10]  /*749a0*/  LDCU UR52, c[0x0][0x398] ;  /* 0x00007300ff3477ac */ /* 0x000e340008000800 */
[----:B---3--:R3:W-:Y:S01]  /*749b0*/  @P2 STG.E.U16 desc[UR8][R46.64], R50 ;  /* 0x000000322e002986 */ /* 0x0087e2000c101508 */
[----:B------:R-:W-:Y:S01]  /*749c0*/  ISETP.LT.AND P2, PT, R60, UR50, !P0 ;  /* 0x000000323c007c0c */ /* 0x000fe2000c741270 */
[----:B------:R-:W0:Y:S01]  /*749d0*/  LDCU UR50, c[0x0][0x3b8] ;  /* 0x00007700ff3277ac */ /* 0x000e220008000800 */
[----:B------:R-:W-:-:S02]  /*749e0*/  PRMT R49, R50, 0x7632, R49 ;  /* 0x0000763232317816 */ /* 0x000fc40000000031 */
[----:B---3--:R-:W-:-:S04]  /*749f0*/  IADD3 R46, PT, PT, R43, 0x14, RZ ;  /* 0x000000142b2e7810 */ /* 0x008fc80007ffe0ff */
[----:B------:R-:W-:Y:S01]  /*74a00*/  ISETP.GE.AND P0, PT, R46, UR27, PT ;  /* 0x0000001b2e007c0c */ /* 0x000fe2000bf06270 */
[----:B------:R-:W-:Y:S01]  /*74a10*/  IMAD.WIDE R46, R48, 0x2, R44 ;  /* 0x00000002302e7825 */ /* 0x000fe200078e022c */
[----:B----4-:R-:W-:Y:S01]  /*74a20*/  PRMT R51, R52, 0x7632, R51 ;  /* 0x0000763234337816 */ /* 0x010fe20000000033 */
[----:B------:R-:W3:Y:S01]  /*74a30*/  LDCU UR27, c[0x0][0x39c] ;  /* 0x00007380ff1b77ac */ /* 0x000ee20008000800 */
[----:B------:R-:W-:Y:S01]  /*74a40*/  ISETP.LT.AND P3, PT, R61, UR68, !P0 ;  /* 0x000000443d007c0c */ /* 0x000fe2000c761270 */
[----:B-1----:R-:W-:Y:S01]  /*74a50*/  VIADD R50, R48, UR10 ;  /* 0x0000000a30327c36 */ /* 0x002fe20008000000 */
[----:B------:R1:W-:Y:S01]  /*74a60*/  @P2 STG.E.U16 desc[UR8][R46.64], R49 ;  /* 0x000000312e002986 */ /* 0x0003e2000c101508 */
[----:B------:R-:W-:Y:S01]  /*74a70*/  ISETP.LT.AND P4, PT, R60, UR65, !P0 ;  /* 0x000000413c007c0c */ /* 0x000fe2000c781270 */
[----:B------:R-:W4:Y:S01]  /*74a80*/  LDCU UR10, c[0x0][0x398] ;  /* 0x00007300ff0a77ac */ /* 0x000f220008000800 */
[----:B------:R-:W0:Y:S01]  /*74a90*/  LDCU UR68, c[0x0][0x398] ;  /* 0x00007300ff4477ac */ /* 0x000e220008000800 */
[----:B------:R-:W0:Y:S01]  /*74aa0*/  LDCU UR65, c[0x0][0x3b8] ;  /* 0x00007700ff4177ac */ /* 0x000e220008000800 */
[----:B-1----:R-:W-:-:S02]  /*74ab0*/  VIADD R46, R43, 0x15 ;  /* 0x000000152b2e7836 */ /* 0x002fc40000000000 */
[----:B------:R-:W-:-:S03]  /*74ac0*/  IMAD.WIDE R48, R50, 0x2, R2 ;  /* 0x0000000232307825 */ /* 0x000fc600078e0202 */
[----:B------:R-:W-:Y:S02]  /*74ad0*/  ISETP.GE.AND P2, PT, R46, UR20, PT ;  /* 0x000000142e007c0c */ /* 0x000fe4000bf46270 */
[----:B------:R1:W-:Y:S01]  /*74ae0*/  @P3 STG.E.U16 desc[UR8][R48.64], R52 ;  /* 0x0000003430003986 */ /* 0x0003e2000c101508 */
[C---:B--2---:R-:W-:Y:S01]  /*74af0*/  VIADD R46, R50.reuse, UR4 ;  /* 0x00000004322e7c36 */ /* 0x044fe20008000000 */
[----:B------:R-:W-:Y:S01]  /*74b00*/  ISETP.LT.AND P3, PT, R61, UR12, !P2 ;  /* 0x0000000c3d007c0c */ /* 0x000fe2000d761270 */
[----:B------:R-:W-:Y:S01]  /*74b10*/  VIADD R47, R43, 0x16 ;  /* 0x000000162b2f7836 */ /* 0x000fe20000000000 */
[----:B------:R-:W2:Y:S01]  /*74b20*/  LDCU UR20, c[0x0][0x398] ;  /* 0x00007300ff1477ac */ /* 0x000ea20008000800 */
[----:B-1----:R-:W-:Y:S01]  /*74b30*/  IMAD.WIDE R48, R50, 0x2, R44 ;  /* 0x0000000232307825 */ /* 0x002fe200078e022c */
[----:B------:R-:W2:Y:S01]  /*74b40*/  LDL.LU R52, [R1+0x1bc] ;  /* 0x0001bc0001347983 */ /* 0x000ea20000300800 */
[----:B------:R-:W1:Y:S03]  /*74b50*/  LDCU UR4, c[0x0][0x39c] ;  /* 0x00007380ff0477ac */ /* 0x000e660008000800 */
[----:B------:R0:W-:Y:S01]  /*74b60*/  @P4 STG.E.U16 desc[UR8][R48.64], R51 ;  /* 0x0000003330004986 */ /* 0x0001e2000c101508 */
[----:B------:R-:W1:Y:S01]  /*74b70*/  LDCU UR12, c[0x0][0x398] ;  /* 0x00007300ff0c77ac */ /* 0x000e620008000800 */
[----:B0-----:R-:W-:-:S04]  /*74b80*/  IMAD.WIDE R48, R46, 0x2, R2 ;  /* 0x000000022e307825 */ /* 0x001fc800078e0202 */
[----:B------:R-:W-:Y:S01]  /*74b90*/  VIADD R51, R43, 0x17 ;  /* 0x000000172b337836 */ /* 0x000fe20000000000 */
[----:B------:R0:W-:Y:S04]  /*74ba0*/  @P3 STG.E.U16 desc[UR8][R48.64], R56 ;  /* 0x0000003830003986 */ /* 0x0001e8000c101508 */
[----:B------:R-:W-:Y:S01]  /*74bb0*/  ISETP.GE.AND P3, PT, R51, UR61, PT ;  /* 0x0000003d33007c0c */ /* 0x000fe2000bf66270 */
[----:B------:R-:W1:Y:S01]  /*74bc0*/  LDCU UR61, c[0x0][0x398] ;  /* 0x00007300ff3d77ac */ /* 0x000e620008000800 */
[----:B------:R-:W-:Y:S02]  /*74bd0*/  PRMT R51, R56, 0x7632, R51 ;  /* 0x0000763238337816 */ /* 0x000fe40000000033 */
[----:B0-----:R-:W3:Y:S04]  /*74be0*/  LDL.LU R56, [R1+0x1ac] ;  /* 0x0001ac0001387983 */ /* 0x001ee80000300800 */
[----:B------:R-:W4:Y:S04]  /*74bf0*/  LDL.LU R6, [R1+0x190] ;  /* 0x0001900001067983 */ /* 0x000f280000300800 */
[----:B------:R-:W4:Y:S01]  /*74c00*/  LDL.LU R4, [R1+0x180] ;  /* 0x0001800001047983 */ /* 0x000f220000300800 */
[----:B------:R-:W-:Y:S01]  /*74c10*/  ISETP.LT.AND P2, PT, R60, UR64, !P2 ;  /* 0x000000403c007c0c */ /* 0x000fe2000d741270 */
[C---:B------:R-:W-:Y:S01]  /*74c20*/  IMAD.WIDE R48, R46.reuse, 0x2, R44 ;  /* 0x000000022e307825 */ /* 0x040fe200078e022c */
[----:B------:R-:W-:Y:S01]  /*74c30*/  ISETP.GE.AND P0, PT, R47, UR63, PT ;  /* 0x0000003f2f007c0c */ /* 0x000fe2000bf06270 */
[----:B------:R-:W4:Y:S01]  /*74c40*/  LDL.LU R5, [R1+0x194] ;  /* 0x0001940001057983 */ /* 0x000f220000300800 */
[C---:B------:R-:W-:Y:S01]  /*74c50*/  ISETP.LT.AND P4, PT, R61.reuse, UR49, !P3 ;  /* 0x000000313d007c0c */ /* 0x040fe2000df81270 */
[----:B------:R-:W-:Y:S01]  /*74c60*/  VIADD R47, R46, UR46 ;  /* 0x0000002e2e2f7c36 */ /* 0x000fe20008000000 */
[----:B------:R-:W-:Y:S01]  /*74c70*/  ISETP.LT.AND P5, PT, R61, UR29, !P0 ;  /* 0x0000001d3d007c0c */ /* 0x000fe2000c7a1270 */
[----:B------:R-:W4:Y:S01]  /*74c80*/  LDL.LU R59, [R1+0x198] ;  /* 0x00019800013b7983 */ /* 0x000f220000300800 */
[C---:B------:R-:W-:Y:S01]  /*74c90*/  ISETP.LT.AND P0, PT, R60.reuse, UR47, !P0 ;  /* 0x0000002f3c007c0c */ /* 0x040fe2000c701270 */
[----:B------:R-:W0:Y:S04]  /*74ca0*/  LDCU UR64, c[0x0][0x3b8] ;  /* 0x00007700ff4077ac */ /* 0x000e280008000800 */
[----:B------:R1:W-:Y:S01]  /*74cb0*/  @P2 STG.E.U16 desc[UR8][R48.64], R51 ;  /* 0x0000003330002986 */ /* 0x0003e2000c101508 */
[----:B------:R-:W-:Y:S01]  /*74cc0*/  VIADD R50, R47, UR62 ;  /* 0x0000003e2f327c36 */ /* 0x000fe20008000000 */
[----:B------:R-:W-:Y:S01]  /*74cd0*/  ISETP.LT.AND P3, PT, R60, UR30, !P3 ;  /* 0x0000001e3c007c0c */ /* 0x000fe2000df61270 */
[----:B------:R-:W0:Y:S01]  /*74ce0*/  LDCU UR63, c[0x0][0x39c] ;  /* 0x00007380ff3f77ac */ /* 0x000e220008000800 */
[----:B------:R-:W4:Y:S01]  /*74cf0*/  LDL.LU R58, [R1+0x188] ;  /* 0x00018800013a7983 */ /* 0x000f220000300800 */
[----:B------:R-:W0:Y:S01]  /*74d00*/  LDCU UR46, c[0x0][0x398] ;  /* 0x00007300ff2e77ac */ /* 0x000e220008000800 */
[----:B------:R-:W0:Y:S01]  /*74d10*/  LDCU UR29, c[0x0][0x398] ;  /* 0x00007300ff1d77ac */ /* 0x000e220008000800 */
[----:B-1----:R-:W-:Y:S01]  /*74d20*/  IADD3 R48, PT, PT, R43, 0x18, RZ ;  /* 0x000000182b307810 */ /* 0x002fe20007ffe0ff */
[----:B------:R-:W-:Y:S01]  /*74d30*/  VIADD R46, R50, UR77 ;  /* 0x0000004d322e7c36 */ /* 0x000fe20008000000 */
[----:B------:R-:W4:Y:S01]  /*74d40*/  LDL.LU R57, [R1+0x19c] ;  /* 0x00019c0001397983 */ /* 0x000f220000300800 */
[----:B------:R-:W1:Y:S01]  /*74d50*/  LDCU UR62, c[0x0][0x39c] ;  /* 0x00007380ff3e77ac */ /* 0x000e620008000800 */
[----:B------:R-:W-:Y:S01]  /*74d60*/  ISETP.GE.AND P6, PT, R48, UR76, PT ;  /* 0x0000004c30007c0c */ /* 0x000fe2000bfc6270 */
[----:B------:R-:W-:Y:S01]  /*74d70*/  IMAD.WIDE R48, R47, 0x2, R2 ;  /* 0x000000022f307825 */ /* 0x000fe200078e0202 */
[----:B------:R-:W0:Y:S02]  /*74d80*/  LDCU UR77, c[0x0][0x39c] ;  /* 0x00007380ff4d77ac */ /* 0x000e240008000800 */
[----:B------:R-:W-:-:S02]  /*74d90*/  ISETP.LT.AND P2, PT, R61, UR38, !P6 ;  /* 0x000000263d007c0c */ /* 0x000fc4000f741270 */
[----:B------:R-:W-:Y:S01]  /*74da0*/  ISETP.LT.AND P6, PT, R60, UR24, !P6 ;  /* 0x000000183c007c0c */ /* 0x000fe2000f7c1270 */
[----:B------:R-:W-:Y:S01]  /*74db0*/  VIADD R51, R46, UR60 ;  /* 0x0000003c2e337c36 */ /* 0x000fe20008000000 */
[----:B------:R-:W0:Y:S01]  /*74dc0*/  LDCU UR47, c[0x0][0x3b8] ;  /* 0x00007700ff2f77ac */ /* 0x000e220008000800 */
[----:B------:R-:W0:Y:S01]  /*74dd0*/  LDCU UR49, c[0x0][0x398] ;  /* 0x00007300ff3177ac */ /* 0x000e220008000800 */
[----:B------:R-:W0:Y:S01]  /*74de0*/  LDCU UR76, c[0x0][0x398] ;  /* 0x00007300ff4c77ac */ /* 0x000e220008000800 */
[----:B------:R-:W0:Y:S01]  /*74df0*/  LDCU UR30, c[0x0][0x3b8] ;  /* 0x00007700ff1e77ac */ /* 0x000e220008000800 */
[----:B------:R-:W0:Y:S01]  /*74e00*/  LDCU UR24, c[0x0][0x3b8] ;  /* 0x00007700ff1877ac */ /* 0x000e220008000800 */
[----:B------:R-:W0:Y:S01]  /*74e10*/  LDCU UR60, c[0x0][0x39c] ;  /* 0x00007380ff3c77ac */ /* 0x000e220008000800 */
[----:B------:R-:W0:Y:S01]  /*74e20*/  LDCU UR38, c[0x0][0x398] ;  /* 0x00007300ff2677ac */ /* 0x000e220008000800 */
[----:B--2---:R2:W-:Y:S01]  /*74e30*/  @P5 STG.E.U16 desc[UR8][R48.64], R52 ;  /* 0x0000003430005986 */ /* 0x0045e2000c101508 */
[----:B------:R-:W-:Y:S01]  /*74e40*/  PRMT R53, R52, 0x7632, R53 ;  /* 0x0000763234357816 */ /* 0x000fe20000000035 */
[----:B--2---:R-:W-:-:S05]  /*74e50*/  IMAD.WIDE R48, R47, 0x2, R44 ;  /* 0x000000022f307825 */ /* 0x004fca00078e022c */
[----:B------:R2:W-:Y:S01]  /*74e60*/  @P0 STG.E.U16 desc[UR8][R48.64], R53 ;  /* 0x0000003530000986 */ /* 0x0005e2000c101508 */
[----:B------:R-:W-:-:S05]  /*74e70*/  VIADD R52, R43, 0x19 ;  /* 0x000000192b347836 */ /* 0x000fca0000000000 */
[----:B------:R-:W-:Y:S01]  /*74e80*/  ISETP.GE.AND P5, PT, R52, UR45, PT ;  /* 0x0000002d34007c0c */ /* 0x000fe2000bfa6270 */
[----:B--2---:R-:W-:Y:S01]  /*74e90*/  IMAD.WIDE R48, R50, 0x2, R2 ;  /* 0x0000000232307825 */ /* 0x004fe200078e0202 */
[----:B------:R-:W2:Y:S01]  /*74ea0*/  LDCU UR45, c[0x0][0x398] ;  /* 0x00007300ff2d77ac */ /* 0x000ea20008000800 */
[----:B---3--:R-:W-:-:S03]  /*74eb0*/  PRMT R53, R56, 0x7632, R53 ;  /* 0x0000763238357816 */ /* 0x008fc60000000035 */
[----:B------:R3:W-:Y:S01]  /*74ec0*/  @P4 STG.E.U16 desc[UR8][R48.64], R56 ;  /* 0x0000003830004986 */ /* 0x0007e2000c101508 */
[----:B------:R-:W-:Y:S01]  /*74ed0*/  VIADD R52, R43, 0x1a ;  /* 0x0000001a2b347836 */ /* 0x000fe20000000000 */
[----:B------:R-:W-:Y:S02]  /*74ee0*/  ISETP.LT.AND P0, PT, R61, UR75, !P5 ;  /* 0x0000004b3d007c0c */ /* 0x000fe4000ef01270 */
[----:B----4-:R-:W-:Y:S01]  /*74ef0*/  PRMT R54, R6, 0x7632, R54 ;  /* 0x0000763206367816 */ /* 0x010fe20000000036 */
[----:B------:R-:W-:Y:S01]  /*74f00*/  VIADD R47, R51, UR35 ;  /* 0x00000023332f7c36 */ /* 0x000fe20008000000 */
[----:B------:R-:W-:Y:S01]  /*74f10*/  ISETP.GE.AND P4, PT, R52, UR59, PT ;  /* 0x0000003b34007c0c */ /* 0x000fe2000bf86270 */
[----:B---3--:R-:W-:Y:S01]  /*74f20*/  IMAD.WIDE R48, R50, 0x2, R44 ;  /* 0x0000000232307825 */ /* 0x008fe200078e022c */
[----:B------:R-:W3:Y:S01]  /*74f30*/  LDL.LU R56, [R1+0x18c] ;  /* 0x00018c0001387983 */ /* 0x000ee20000300800 */
[----:B------:R-:W-:Y:S01]  /*74f40*/  ISETP.LT.AND P5, PT, R60, UR33, !P5 ;  /* 0x000000213c007c0c */ /* 0x000fe2000efa1270 */
[----:B------:R-:W4:Y:S02]  /*74f50*/  LDCU UR35, c[0x0][0x39c] ;  /* 0x00007380ff2377ac */ /* 0x000f240008000800 */
[----:B------:R0:W-:Y:S01]  /*74f60*/  @P3 STG.E.U16 desc[UR8][R48.64], R53 ;  /* 0x0000003530003986 */ /* 0x0001e2000c101508 */
[----:B------:R-:W-:Y:S01]  /*74f70*/  VIADD R52, R43, 0x1b ;  /* 0x0000001b2b347836 */ /* 0x000fe20000000000 */
[----:B------:R-:W1:Y:S01]  /*74f80*/  LDCU UR75, c[0x0][0x398] ;  /* 0x00007300ff4b77ac */ /* 0x000e620008000800 */
[----:B------:R-:W-:Y:S01]  /*74f90*/  VIADD R50, R47, UR36 ;  /* 0x000000242f327c36 */ /* 0x000fe20008000000 */
[----:B------:R-:W1:Y:S01]  /*74fa0*/  LDCU UR59, c[0x0][0x398] ;  /* 0x00007300ff3b77ac */ /* 0x000e620008000800 */
[----:B------:R-:W1:Y:S01]  /*74fb0*/  LDCU UR33, c[0x0][0x3b8] ;  /* 0x00007700ff2177ac */ /* 0x000e620008000800 */
[--C-:B0-----:R-:W-:Y:S01]  /*74fc0*/  IMAD.WIDE R48, R46, 0x2, R2.reuse ;  /* 0x000000022e307825 */ /* 0x101fe200078e0202 */
[----:B------:R-:W-:Y:S01]  /*74fd0*/  ISETP.LT.AND P3, PT, R61, UR43, !P4 ;  /* 0x0000002b3d007c0c */ /* 0x000fe2000e761270 */
[----:B------:R-:W0:Y:S03]  /*74fe0*/  LDCU UR36, c[0x0][0x39c] ;  /* 0x00007380ff2477ac */ /* 0x000e260008000800 */
[----:B------:R1:W-:Y:S01]  /*74ff0*/  @P2 STG.E.U16 desc[UR8][R48.64], R6 ;  /* 0x0000000630002986 */ /* 0x0003e2000c101508 */
[----:B------:R-:W-:Y:S01]  /*75000*/  ISETP.GE.AND P2, PT, R52, UR56, PT ;  /* 0x0000003834007c0c */ /* 0x000fe2000bf46270 */
[----:B------:R-:W-:Y:S01]  /*75010*/  IMAD.WIDE R52, R51, 0x2, R2 ;  /* 0x0000000233347825 */ /* 0x000fe200078e0202 */
[----:B------:R-:W-:Y:S01]  /*75020*/  ISETP.LT.AND P4, PT, R60, UR26, !P4 ;  /* 0x0000001a3c007c0c */ /* 0x000fe2000e781270 */
[----:B------:R-:W0:Y:S01]  /*75030*/  LDCU UR43, c[0x0][0x398] ;  /* 0x00007300ff2b77ac */ /* 0x000e220008000800 */
[----:B------:R-:W0:Y:S01]  /*75040*/  LDCU UR56, c[0x0][0x398] ;  /* 0x00007300ff3877ac */ /* 0x000e220008000800 */
[----:B-1----:R-:W-:Y:S01]  /*75050*/  IMAD.WIDE R48, R46, 0x2, R44 ;  /* 0x000000022e307825 */ /* 0x002fe200078e022c */
[----:B------:R-:W1:Y:S04]  /*75060*/  LDCU UR26, c[0x0][0x3b8] ;  /* 0x00007700ff1a77ac */ /* 0x000e680008000800 */
[----:B------:R-:W-:Y:S04]  /*75070*/  @P6 STG.E.U16 desc[UR8][R48.64], R54 ;  /* 0x0000003630006986 */ /* 0x000fe8000c101508 */
[----:B------:R0:W-:Y:S02]  /*75080*/  @P0 STG.E.U16 desc[UR8][R52.64], R4 ;  /* 0x0000000434000986 */ /* 0x0001e4000c101508 */
[----:B0-----:R-:W-:-:S02]  /*75090*/  PRMT R53, R4, 0x7632, R53 ;  /* 0x0000763204357816 */ /* 0x001fc40000000035 */
[----:B------:R-:W2:Y:S01]  /*750a0*/  LDL.LU R4, [R1+0x184] ;  /* 0x0001840001047983 */ /* 0x000ea20000300800 */
[----:B------:R-:W-:-:S03]  /*750b0*/  IMAD.WIDE R48, R51, 0x2, R44 ;  /* 0x0000000233307825 */ /* 0x000fc600078e022c */
[----:B------:R-:W3:Y:S01]  /*750c0*/  LDL.LU R7, [R1+0x170] ;  /* 0x0001700001077983 */ /* 0x000ee20000300800 */
[----:B------:R-:W-:Y:S02]  /*750d0*/  IADD3 R52, PT, PT, R43, 0x1c, RZ ;  /* 0x0000001c2b347810 */ /* 0x000fe40007ffe0ff */
[----:B------:R-:W-:Y:S01]  /*750e0*/  ISETP.LT.AND P6, PT, R61, UR32, !P2 ;  /* 0x000000203d007c0c */ /* 0x000fe2000d7c1270 */
[----:B------:R0:W-:Y:S01]  /*750f0*/  @P5 STG.E.U16 desc[UR8][R48.64], R53 ;  /* 0x0000003530005986 */ /* 0x0001e2000c101508 */
[----:B------:R-:W-:Y:S01]  /*75100*/  ISETP.GE.AND P0, PT, R52, UR58, PT ;  /* 0x0000003a34007c0c */ /* 0x000fe2000bf06270 */
[----:B------:R-:W-:Y:S01]  /*75110*/  VIADD R54, R43, 0x1d ;  /* 0x0000001d2b367836 */ /* 0x000fe20000000000 */
[----:B------:R-:W-:Y:S01]  /*75120*/  ISETP.LT.AND P2, PT, R60, UR44, !P2 ;  /* 0x0000002c3c007c0c */ /* 0x000fe2000d741270 */
[----:B------:R-:W3:Y:S01]  /*75130*/  LDL.LU R6, [R1+0x160] ;  /* 0x0001600001067983 */ /* 0x000ee20000300800 */
[----:B------:R-:W-:Y:S01]  /*75140*/  ISETP.LT.AND P5, PT, R61, UR55, !P0 ;  /* 0x000000373d007c0c */ /* 0x000fe2000c7a1270 */
[----:B------:R-:W-:Y:S01]  /*75150*/  VIADD R46, R50, UR31 ;  /* 0x0000001f322e7c36 */ /* 0x000fe20008000000 */
[----:B------:R-:W1:Y:S01]  /*75160*/  LDCU UR32, c[0x0][0x398] ;  /* 0x00007300ff2077ac */ /* 0x000e620008000800 */
[----:B0-----:R-:W-:-:S04]  /*75170*/  IMAD.WIDE R48, R47, 0x2, R2 ;  /* 0x000000022f307825 */ /* 0x001fc800078e0202 */
[----:B------:R-:W-:Y:S01]  /*75180*/  IMAD.WIDE R52, R47, 0x2, R44 ;  /* 0x000000022f347825 */ /* 0x000fe200078e022c */
[----:B------:R-:W-:Y:S01]  /*75190*/  PRMT R47, R5, 0x7632, R47 ;  /* 0x00007632052f7816 */ /* 0x000fe2000000002f */
[----:B------:R0:W-:Y:S01]  /*751a0*/  @P3 STG.E.U16 desc[UR8][R48.64], R5 ;  /* 0x0000000530003986 */ /* 0x0001e2000c101508 */
[----:B------:R-:W-:Y:S01]  /*751b0*/  ISETP.LT.AND P0, PT, R60, UR57, !P0 ;  /* 0x000000393c007c0c */ /* 0x000fe2000c701270 */
[----:B------:R-:W-:Y:S01]  /*751c0*/  VIADD R51, R46, UR74 ;  /* 0x0000004a2e337c36 */ /* 0x000fe20008000000 */
[----:B------:R-:W-:Y:S01]  /*751d0*/  ISETP.GE.AND P3, PT, R54, UR73, PT ;  /* 0x0000004936007c0c */ /* 0x000fe2000bf66270 */
[----:B------:R1:W-:Y:S01]  /*751e0*/  @P4 STG.E.U16 desc[UR8][R52.64], R47 ;  /* 0x0000002f34004986 */ /* 0x0003e2000c101508 */
[----:B------:R-:W-:Y:S01]  /*751f0*/  VIADD R54, R43, 0x1e ;  /* 0x0000001e2b367836 */ /* 0x000fe20000000000 */
[----:B------:R-:W2:Y:S01]  /*75200*/  LDCU UR31, c[0x0][0x39c] ;  /* 0x00007380ff1f77ac */ /* 0x000ea20008000800 */
[----:B------:R-:W2:Y:S01]  /*75210*/  LDCU UR58, c[0x0][0x398] ;  /* 0x00007300ff3a77ac */ /* 0x000ea20008000800 */
[----:B0-----:R-:W3:Y:S01]  /*75220*/  LDL.LU R5, [R1+0x174] ;  /* 0x0001740001057983 */ /* 0x001ee20000300800 */
[C---:B------:R-:W-:Y:S01]  /*75230*/  IMAD.WIDE R48, R50.reuse, 0x2, R2 ;  /* 0x0000000232307825 */ /* 0x040fe200078e0202 */
[----:B------:R-:W0:Y:S03]  /*75240*/  LDCU UR74, c[0x0][0x39c] ;  /* 0x00007380ff4a77ac */ /* 0x000e260008000800 */
[----:B-1----:R-:W-:Y:S01]  /*75250*/  IMAD.WIDE R52, R50, 0x2, R44 ;  /* 0x0000000232347825 */ /* 0x002fe200078e022c */
[----:B------:R-:W-:Y:S01]  /*75260*/  ISETP.LT.AND P4, PT, R61, UR54, !P3 ;  /* 0x000000363d007c0c */ /* 0x000fe2000df81270 */
[----:B------:R-:W1:Y:S01]  /*75270*/  LDCU UR44, c[0x0][0x3b8] ;  /* 0x00007700ff2c77ac */ /* 0x000e620008000800 */
        /* <DEDUP_REMOVED lines=8> */
[----:B--2---:R-:W-:Y:S01]  /*75300*/  PRMT R50, R4, 0x7632, R50 ;  /* 0x0000763204327816 */ /* 0x004fe20000000032 */
[----:B------:R2:W-:Y:S01]  /*75310*/  @P6 STG.E.U16 desc[UR8][R48.64], R4 ;  /* 0x0000000430006986 */ /* 0x0005e2000c101508 */
[----:B------:R-:W-:-:S03]  /*75320*/  ISETP.GE.AND P6, PT, R54, UR72, PT ;  /* 0x0000004836007c0c */ /* 0x000fc6000bfc6270 */
[----:B------:R0:W-:Y:S01]  /*75330*/  @P2 STG.E.U16 desc[UR8][R52.64], R50 ;  /* 0x0000003234002986 */ /* 0x0001e2000c101508 */
[----:B------:R-:W-:Y:S01]  /*75340*/  VIADD R54, R43, 0x1f ;  /* 0x0000001f2b367836 */ /* 0x000fe20000000000 */
[----:B------:R-:W-:Y:S01]  /*75350*/  ISETP.LT.AND P2, PT, R61, UR71, !P6 ;  /* 0x000000473d007c0c */ /* 0x000fe2000f741270 */
[----:B------:R-:W1:Y:S01]  /*75360*/  LDCU UR72, c[0x0][0x398] ;  /* 0x00007300ff4877ac */ /* 0x000e620008000800 */
[----:B--2---:R-:W2:Y:S01]  /*75370*/  LDL.LU R4, [R1+0x164] ;  /* 0x0001640001047983 */ /* 0x004ea20000300800 */
[----:B------:R-:W-:-:S04]  /*75380*/  IMAD.WIDE R48, R46, 0x2, R2 ;  /* 0x000000022e307825 */ /* 0x000fc800078e0202 */
[----:B0-----:R-:W-:Y:S01]  /*75390*/  IMAD.WIDE R52, R46, 0x2, R44 ;  /* 0x000000022e347825 */ /* 0x001fe200078e022c */
[----:B------:R-:W-:Y:S01]  /*753a0*/  PRMT R46, R59, 0x7632, R46 ;  /* 0x000076323b2e7816 */ /* 0x000fe2000000002e */
[----:B------:R0:W-:Y:S01]  /*753b0*/  @P5 STG.E.U16 desc[UR8][R48.64], R59 ;  /* 0x0000003b30005986 */ /* 0x0001e2000c101508 */
[----:B------:R-:W-:Y:S01]  /*753c0*/  ISETP.LT.AND P6, PT, R60, UR42, !P6 ;  /* 0x0000002a3c007c0c */ /* 0x000fe2000f7c1270 */
[----:B------:R-:W-:Y:S01]  /*753d0*/  VIADD R50, R47, UR53 ;  /* 0x000000352f327c36 */ /* 0x000fe20008000000 */
[----:B------:R-:W-:Y:S01]  /*753e0*/  ISETP.GE.AND P5, PT, R54, UR16, PT ;  /* 0x0000001036007c0c */ /* 0x000fe2000bfa6270 */
[----:B------:R1:W-:Y:S01]  /*753f0*/  @P0 STG.E.U16 desc[UR8][R52.64], R46 ;  /* 0x0000002e34000986 */ /* 0x0003e2000c101508 */
[----:B------:R-:W2:Y:S01]  /*75400*/  LDCU UR53, c[0x0][0x39c] ;  /* 0x00007380ff3577ac */ /* 0x000ea20008000800 */
[----:B------:R-:W2:Y:S02]  /*75410*/  LDCU UR71, c[0x0][0x398] ;  /* 0x00007300ff4777ac */ /* 0x000ea40008000800 */
[----:B0-----:R-:W4:Y:S01]  /*75420*/  LDL.LU R59, [R1+0x178] ;  /* 0x00017800013b7983 */ /* 0x001f220000300800 */
[C---:B------:R-:W-:Y:S01]  /*75430*/  IMAD.WIDE R48, R51.reuse, 0x2, R2 ;  /* 0x0000000233307825 */ /* 0x040fe200078e0202 */
[----:B------:R-:W-:Y:S01]  /*75440*/  IADD3 R54, PT, PT, R50, UR70, RZ ;  /* 0x0000004632367c10 */ /* 0x000fe2000fffe0ff */
[----:B------:R-:W0:Y:S02]  /*75450*/  LDCU UR16, c[0x0][0x398] ;  /* 0x00007300ff1077ac */ /* 0x000e240008000800 */
[----:B-1----:R-:W-:Y:S01]  /*75460*/  IMAD.WIDE R52, R51, 0x2, R44 ;  /* 0x0000000233347825 */ /* 0x002fe200078e022c */
[----:B------:R-:W-:Y:S01]  /*75470*/  PRMT R51, R58, 0x7632, R51 ;  /* 0x000076323a337816 */ /* 0x000fe20000000033 */
[----:B------:R-:W1:Y:S02]  /*75480*/  LDCU UR42, c[0x0][0x3b8] ;  /* 0x00007700ff2a77ac */ /* 0x000e640008000800 */
[----:B------:R-:W-:Y:S01]  /*75490*/  VIADD R46, R43, 0x20 ;  /* 0x000000202b2e7836 */ /* 0x000fe20000000000 */
[----:B------:R-:W-:Y:S01]  /*754a0*/  ISETP.LT.AND P0, PT, R61, UR37, !P5 ;  /* 0x000000253d007c0c */ /* 0x000fe2000ef01270 */
[----:B------:R0:W-:Y:S01]  /*754b0*/  @P4 STG.E.U16 desc[UR8][R48.64], R58 ;  /* 0x0000003a30004986 */ /* 0x0001e2000c101508 */
[----:B------:R-:W1:Y:S02]  /*754c0*/  LDCU UR70, c[0x0][0x39c] ;  /* 0x00007380ff4677ac */ /* 0x000e640008000800 */
[----:B------:R-:W-:Y:S01]  /*754d0*/  ISETP.GE.AND P4, PT, R46, UR51, PT ;  /* 0x000000332e007c0c */ /* 0x000fe2000bf86270 */
[----:B------:R3:W-:Y:S01]  /*754e0*/  @P3 STG.E.U16 desc[UR8][R52.64], R51 ;  /* 0x0000003334003986 */ /* 0x0007e2000c101508 */
[----:B------:R-:W-:Y:S01]  /*754f0*/  ISETP.LT.AND P5, PT, R60, UR34, !P5 ;  /* 0x000000223c007c0c */ /* 0x000fe2000efa1270 */
[----:B------:R-:W1:Y:S01]  /*75500*/  LDCU UR37, c[0x0][0x398] ;  /* 0x00007300ff2577ac */ /* 0x000e620008000800 */
[----:B------:R-:W1:Y:S01]  /*75510*/  LDCU UR51, c[0x0][0x398] ;  /* 0x00007300ff3377ac */ /* 0x000e620008000800 */
[----:B0-----:R-:W-:Y:S01]  /*75520*/  IMAD.WIDE R48, R47, 0x2, R2 ;  /* 0x000000022f307825 */ /* 0x001fe200078e0202 */
[----:B------:R-:W4:Y:S01]  /*75530*/  LDL.LU R58, [R1+0x168] ;  /* 0x00016800013a7983 */ /* 0x000f220000300800 */
[----:B---3--:R-:W-:-:S02]  /*75540*/  PRMT R53, R57, 0x7632, R53 ;  /* 0x0000763239357816 */ /* 0x008fc40000000035 */
[----:B------:R-:W-:Y:S01]  /*75550*/  IMAD.WIDE R46, R47, 0x2, R44 ;  /* 0x000000022f2e7825 */ /* 0x000fe200078e022c */
[----:B------:R0:W-:Y:S01]  /*75560*/  @P2 STG.E.U16 desc[UR8][R48.64], R57 ;  /* 0x0000003930002986 */ /* 0x0001e2000c101508 */
[----:B------:R-:W-:Y:S01]  /*75570*/  ISETP.LT.AND P3, PT, R61, UR41, !P4 ;  /* 0x000000293d007c0c */ /* 0x000fe2000e761270 */
[----:B------:R-:W3:Y:S02]  /*75580*/  LDCU UR34, c[0x0][0x3b8] ;  /* 0x00007700ff2277ac */ /* 0x000ee40008000800 */
[----:B------:R1:W-:Y:S01]  /*75590*/  @P6 STG.E.U16 desc[UR8][R46.64], R53 ;  /* 0x000000352e006986 */ /* 0x0003e2000c101508 */
[----:B------:R-:W-:Y:S01]  /*755a0*/  VIADD R52, R43, 0x21 ;  /* 0x000000212b347836 */ /* 0x000fe20000000000 */
[----:B------:R-:W2:Y:S02]  /*755b0*/  LDCU UR41, c[0x0][0x398] ;  /* 0x00007300ff2977ac */ /* 0x000ea40008000800 */
[----:B0-----:R-:W3:Y:S01]  /*755c0*/  LDL.LU R57, [R1+0x17c] ;  /* 0x00017c0001397983 */ /* 0x001ee20000300800 */
[----:B-1----:R-:W-:-:S04]  /*755d0*/  IMAD.WIDE R46, R50, 0x2, R2 ;  /* 0x00000002322e7825 */ /* 0x002fc800078e0202 */
[----:B------:R-:W-:Y:S01]  /*755e0*/  IMAD.WIDE R48, R50, 0x2, R44 ;  /* 0x0000000232307825 */ /* 0x000fe200078e022c */
[----:B------:R-:W-:Y:S01]  /*755f0*/  PRMT R50, R56, 0x7632, R50 ;  /* 0x0000763238327816 */ /* 0x000fe20000000032 */
[----:B------:R0:W-:Y:S04]  /*75600*/  @P0 STG.E.U16 desc[UR8][R46.64], R56 ;  /* 0x000000382e000986 */ /* 0x0001e8000c101508 */
[----:B0-----:R-:W3:Y:S01]  /*75610*/  LDL.LU R56, [R1+0x16c] ;  /* 0x00016c0001387983 */ /* 0x001ee20000300800 */
[----:B------:R-:W-:Y:S01]  /*75620*/  ISETP.GE.AND P2, PT, R52, UR39, PT ;  /* 0x0000002734007c0c */ /* 0x000fe2000bf46270 */
[----:B------:R-:W-:Y:S01]  /*75630*/  VIADD R53, R43, 0x22 ;  /* 0x000000222b357836 */ /* 0x000fe20000000000 */
[----:B------:R-:W-:Y:S01]  /*75640*/  ISETP.LT.AND P4, PT, R60, UR22, !P4 ;  /* 0x000000163c007c0c */ /* 0x000fe2000e781270 */
[C---:B------:R-:W-:Y:S01]  /*75650*/  IMAD.WIDE R46, R54.reuse, 0x2, R2 ;  /* 0x00000002362e7825 */ /* 0x040fe200078e0202 */
[----:B------:R-:W-:Y:S01]  /*75660*/  ISETP.LT.AND P6, PT, R61, UR25, !P2 ;  /* 0x000000193d007c0c */ /* 0x000fe2000d7c1270 */
[----:B------:R0:W-:Y:S01]  /*75670*/  @P5 STG.E.U16 desc[UR8][R48.64], R50 ;  /* 0x0000003230005986 */ /* 0x0001e2000c101508 */
[----:B------:R-:W-:Y:S01]  /*75680*/  ISETP.GE.AND P0, PT, R53, UR67, PT ;  /* 0x0000004335007c0c */ /* 0x000fe2000bf06270 */
[----:B------:R-:W-:Y:S01]  /*75690*/  VIADD R51, R54, UR69 ;  /* 0x0000004536337c36 */ /* 0x000fe20008000000 */
[----:B------:R-:W-:Y:S01]  /*756a0*/  ISETP.LT.AND P2, PT, R60, UR40, !P2 ;  /* 0x000000283c007c0c */ /* 0x000fe2000d741270 */
[----:B------:R-:W-:Y:S01]  /*756b0*/  VIADD R53, R43, 0x23 ;  /* 0x000000232b357836 */ /* 0x000fe20000000000 */
[----:B------:R1:W-:Y:S01]  /*756c0*/  @P3 STG.E.U16 desc[UR8][R46.64], R7 ;  /* 0x000000072e003986 */ /* 0x0003e2000c101508 */
[----:B------:R-:W-:Y:S01]  /*756d0*/  ISETP.LT.AND P5, PT, R61, UR66, !P0 ;  /* 0x000000423d007c0c */ /* 0x000fe2000c7a1270 */
[----:B------:R-:W2:Y:S01]  /*756e0*/  LDCU UR22, c[0x0][0x3b8] ;  /* 0x00007700ff1677ac */ /* 0x000ea20008000800 */
[----:B------:R-:W2:Y:S01]  /*756f0*/  LDCU UR39, c[0x0][0x398] ;  /* 0x00007300ff2777ac */ /* 0x000ea20008000800 */
[----:B0-----:R-:W-:Y:S01]  /*75700*/  IMAD.WIDE R48, R54, 0x2, R44 ;  /* 0x0000000236307825 */ /* 0x001fe200078e022c */
[----:B------:R-:W-:-:S02]  /*75710*/  PRMT R54, R7, 0x7632, R54 ;  /* 0x0000763207367816 */ /* 0x000fc40000000036 */
[----:B------:R-:W-:Y:S01]  /*75720*/  ISETP.GE.AND P3, PT, R53, UR27, PT ;  /* 0x0000001b35007c0c */ /* 0x000fe2000bf66270 */
[C---:B------:R-:W-:Y:S01]  /*75730*/  VIADD R52, R51.reuse, UR6 ;  /* 0x0000000633347c36 */ /* 0x040fe20008000000 */
[----:B-1----:R-:W3:Y:S01]  /*75740*/  LDL.LU R7, [R1+0x150] ;  /* 0x0001500001077983 */ /* 0x002ee20000300800 */
[----:B------:R-:W-:Y:S01]  /*75750*/  IMAD.WIDE R46, R51, 0x2, R2 ;  /* 0x00000002332e7825 */ /* 0x000fe200078e0202 */
[----:B------:R-:W-:Y:S01]  /*75760*/  ISETP.LT.AND P0, PT, R60, UR52, !P0 ;  /* 0x000000343c007c0c */ /* 0x000fe2000c701270 */
[----:B------:R-:W0:Y:S01]  /*75770*/  LDCU UR69, c[0x0][0x39c] ;  /* 0x00007380ff4577ac */ /* 0x000e220008000800 */
[----:B------:R1:W-:Y:S01]  /*75780*/  @P4 STG.E.U16 desc[UR8][R48.64], R54 ;  /* 0x0000003630004986 */ /* 0x0003e2000c101508 */
[----:B------:R-:W-:Y:S01]  /*75790*/  ISETP.LT.AND P4, PT, R61, UR10, !P3 ;  /* 0x0000000a3d007c0c */ /* 0x000fe2000df81270 */
[----:B------:R-:W-:Y:S01]  /*757a0*/  VIADD R50, R52, UR50 ;  /* 0x0000003234327c36 */ /* 0x000fe20008000000 */
[----:B------:R-:W0:Y:S01]  /*757b0*/  LDCU UR6, c[0x0][0x39c] ;  /* 0x00007380ff0677ac */ /* 0x000e220008000800 */
[----:B------:R0:W-:Y:S01]  /*757c0*/  @P6 STG.E.U16 desc[UR8][R46.64], R6 ;  /* 0x000000062e006986 */ /* 0x0001e2000c101508 */
[----:B------:R-:W-:Y:S01]  /*757d0*/  ISETP.LT.AND P3, PT, R60, UR68, !P3 ;  /* 0x000000443c007c0c */ /* 0x000fe2000df61270 */
[----:B------:R-:W2:Y:S01]  /*757e0*/  LDCU UR25, c[0x0][0x398] ;  /* 0x00007300ff1977ac */ /* 0x000ea20008000800 */
[----:B------:R-:W2:Y:S01]  /*757f0*/  LDCU UR67, c[0x0][0x398] ;  /* 0x00007300ff4377ac */ /* 0x000ea20008000800 */
[----:B-1----:R-:W-:-:S02]  /*75800*/  VIADD R54, R43, 0x24 ;  /* 0x000000242b367836 */ /* 0x002fc40000000000 */
[----:B------:R-:W-:Y:S01]  /*75810*/  IMAD.WIDE R48, R51, 0x2, R44 ;  /* 0x0000000233307825 */ /* 0x000fe200078e022c */
[----:B------:R-:W-:Y:S01]  /*75820*/  PRMT R51, R6, 0x7632, R51 ;  /* 0x0000763206337816 */ /* 0x000fe20000000033 */
[----:B------:R-:W1:Y:S01]  /*75830*/  LDCU UR50, c[0x0][0x39c] ;  /* 0x00007380ff3277ac */ /* 0x000e620008000800 */
[----:B0-----:R-:W3:Y:S01]  /*75840*/  LDL.LU R6, [R1+0x140] ;  /* 0x0001400001067983 */ /* 0x001ee20000300800 */
[----:B------:R-:W-:Y:S01]  /*75850*/  IMAD.WIDE R46, R52, 0x2, R2 ;  /* 0x00000002342e7825 */ /* 0x000fe200078e0202 */
[----:B------:R-:W-:Y:S01]  /*75860*/  ISETP.GE.AND P6, PT, R54, UR4, PT ;  /* 0x0000000436007c0c */ /* 0x000fe2000bfc6270 */
[----:B------:R-:W0:Y:S01]  /*75870*/  LDCU UR40, c[0x0][0x3b8] ;  /* 0x00007700ff2877ac */ /* 0x000e220008000800 */
[----:B------:R1:W-:Y:S01]  /*75880*/  @P2 STG.E.U16 desc[UR8][R48.64], R51 ;  /* 0x0000003330002986 */ /* 0x0003e2000c101508 */
[----:B------:R-:W-:Y:S01]  /*75890*/  VIADD R54, R43, 0x25 ;  /* 0x000000252b367836 */ /* 0x000fe20000000000 */
[----:B------:R-:W-:Y:S01]  /*758a0*/  ISETP.LT.AND P2, PT, R61, UR20, !P6 ;  /* 0x000000143d007c0c */ /* 0x000fe2000f741270 */
[----:B------:R-:W0:Y:S01]  /*758b0*/  LDCU UR66, c[0x0][0x398] ;  /* 0x00007300ff4277ac */ /* 0x000e220008000800 */
[----:B------:R1:W-:Y:S01]  /*758c0*/  @P5 STG.E.U16 desc[UR8][R46.64], R5 ;  /* 0x000000052e005986 */ /* 0x0003e2000c101508 */
[----:B------:R-:W-:-:S02]  /*758d0*/  IADD3 R53, PT, PT, R50, UR65, RZ ;  /* 0x0000004132357c10 */ /* 0x000fc4000fffe0ff */
[----:B------:R-:W-:Y:S01]  /*758e0*/  ISETP.GE.AND P5, PT, R54, UR63, PT ;  /* 0x0000003f36007c0c */ /* 0x000fe2000bfa6270 */
[----:B------:R-:W0:Y:S01]  /*758f0*/  LDCU UR27, c[0x0][0x398] ;  /* 0x00007300ff1b77ac */ /* 0x000e220008000800 */
[----:B-1----:R-:W-:Y:S01]  /*75900*/  IMAD.WIDE R48, R52, 0x2, R44 ;  /* 0x0000000234307825 */ /* 0x002fe200078e022c */
[----:B------:R-:W-:Y:S01]  /*75910*/  PRMT R52, R5, 0x7632, R52 ;  /* 0x0000763205347816 */ /* 0x000fe20000000034 */
[----:B------:R-:W1:Y:S01]  /*75920*/  LDCU UR65, c[0x0][0x39c] ;  /* 0x00007380ff4177ac */ /* 0x000e620008000800 */
[----:B------:R-:W3:Y:S01]  /*75930*/  LDL.LU R5, [R1+0x154] ;  /* 0x0001540001057983 */ /* 0x000ee20000300800 */
[----:B------:R-:W-:Y:S01]  /*75940*/  IMAD.WIDE R46, R50, 0x2, R2 ;  /* 0x00000002322e7825 */ /* 0x000fe200078e0202 */
[C---:B------:R-:W-:Y:S01]  /*75950*/  ISETP.LT.AND P6, PT, R60.reuse, UR12, !P6 ;  /* 0x0000000c3c007c0c */ /* 0x040fe2000f7c1270 */
[----:B------:R-:W0:Y:S01]  /*75960*/  LDCU UR52, c[0x0][0x3b8] ;  /* 0x00007700ff3477ac */ /* 0x000e220008000800 */
[----:B------:R1:W-:Y:S01]  /*75970*/  @P0 STG.E.U16 desc[UR8][R48.64], R52 ;  /* 0x0000003430000986 */ /* 0x0003e2000c101508 */
[----:B------:R-:W-:Y:S01]  /*75980*/  VIADD R54, R43, 0x26 ;  /* 0x000000262b367836 */ /* 0x000fe20000000000 */
[----:B------:R-:W-:Y:S01]  /*75990*/  ISETP.LT.AND P0, PT, R61, UR46, !P5 ;  /* 0x0000002e3d007c0c */ /* 0x000fe2000ef01270 */
[----:B------:R-:W-:Y:S01]  /*759a0*/  VIADD R51, R53, UR64 ;  /* 0x0000004035337c36 */ /* 0x000fe20008000000 */
[----:B------:R-:W-:Y:S01]  /*759b0*/  ISETP.LT.AND P5, PT, R60, UR29, !P5 ;  /* 0x0000001d3c007c0c */ /* 0x000fe2000efa1270 */
[----:B------:R-:W0:Y:S01]  /*759c0*/  LDCU UR10, c[0x0][0x398] ;  /* 0x00007300ff0a77ac */ /* 0x000e220008000800 */
[----:B------:R-:W0:Y:S01]  /*759d0*/  LDCU UR4, c[0x0][0x398] ;  /* 0x00007300ff0477ac */ /* 0x000e220008000800 */
[----:B-1----:R-:W-:Y:S01]  /*759e0*/  IMAD.WIDE R48, R50, 0x2, R44 ;  /* 0x0000000232307825 */ /* 0x002fe200078e022c */
[----:B------:R-:W1:Y:S03]  /*759f0*/  LDCU UR64, c[0x0][0x39c] ;  /* 0x00007380ff4077ac */ /* 0x000e660008000800 */
        /* <DEDUP_REMOVED lines=10> */
[----:B------:R-:W-:Y:S01]  /*75aa0*/  ISETP.GE.AND P4, PT, R54, UR62, PT ;  /* 0x0000003e36007c0c */ /* 0x000fe2000bf86270 */
[----:B------:R-:W-:Y:S01]  /*75ab0*/  VIADD R54, R43, 0x27 ;  /* 0x000000272b367836 */ /* 0x000fe20000000000 */
[----:B------:R-:W0:Y:S01]  /*75ac0*/  LDCU UR62, c[0x0][0x398] ;  /* 0x00007300ff3e77ac */ /* 0x000e220008000800 */
[----:B------:R1:W-:Y:S01]  /*75ad0*/  @P3 STG.E.U16 desc[UR8][R48.64], R50 ;  /* 0x0000003230003986 */ /* 0x0003e2000c101508 */
[----:B------:R-:W-:-:S03]  /*75ae0*/  ISETP.LT.AND P3, PT, R61, UR61, !P4 ;  /* 0x0000003d3d007c0c */ /* 0x000fc6000e761270 */
[----:B--2---:R-:W2:Y:S01]  /*75af0*/  LDL.LU R4, [R1+0x144] ;  /* 0x0001440001047983 */ /* 0x004ea20000300800 */
[C---:B------:R-:W-:Y:S01]  /*75b00*/  IMAD.WIDE R46, R53.reuse, 0x2, R2 ;  /* 0x00000002352e7825 */ /* 0x040fe200078e0202 */
[----:B------:R-:W0:Y:S03]  /*75b10*/  LDCU UR61, c[0x0][0x398] ;  /* 0x00007300ff3d77ac */ /* 0x000e260008000800 */
[----:B-1----:R-:W-:Y:S01]  /*75b20*/  IMAD.WIDE R48, R53, 0x2, R44 ;  /* 0x0000000235307825 */ /* 0x002fe200078e022c */
[----:B----4-:R-:W-:Y:S01]  /*75b30*/  PRMT R53, R59, 0x7632, R53 ;  /* 0x000076323b357816 */ /* 0x010fe20000000035 */
[----:B------:R1:W-:Y:S01]  /*75b40*/  @P2 STG.E.U16 desc[UR8][R46.64], R59 ;  /* 0x0000003b2e002986 */ /* 0x0003e2000c101508 */
[----:B------:R-:W-:Y:S02]  /*75b50*/  ISETP.GE.AND P2, PT, R54, UR77, PT ;  /* 0x0000004d36007c0c */ /* 0x000fe4000bf46270 */
[----:B------:R-:W-:Y:S01]  /*75b60*/  ISETP.LT.AND P4, PT, R60, UR49, !P4 ;  /* 0x000000313c007c0c */ /* 0x000fe2000e781270 */
[----:B------:R4:W-:Y:S01]  /*75b70*/  @P6 STG.E.U16 desc[UR8][R48.64], R53 ;  /* 0x0000003530006986 */ /* 0x0009e2000c101508 */
[----:B------:R-:W-:-:S03]  /*75b80*/  ISETP.LT.AND P6, PT, R61, UR76, !P2 ;  /* 0x0000004c3d007c0c */ /* 0x000fc6000d7c1270 */
[----:B-1----:R-:W2:Y:S01]  /*75b90*/  LDL.LU R59, [R1+0x158] ;  /* 0x00015800013b7983 */ /* 0x002ea20000300800 */
[C---:B------:R-:W-:Y:S01]  /*75ba0*/  IMAD.WIDE R46, R51.reuse, 0x2, R2 ;  /* 0x00000002332e7825 */ /* 0x040fe200078e0202 */
[----:B------:R-:W1:Y:S03]  /*75bb0*/  LDCU UR77, c[0x0][0x398] ;  /* 0x00007300ff4d77ac */ /* 0x000e660008000800 */
[----:B----4-:R-:W-:Y:S01]  /*75bc0*/  IMAD.WIDE R48, R51, 0x2, R44 ;  /* 0x0000000233307825 */ /* 0x010fe200078e022c */
[----:B------:R-:W4:Y:S03]  /*75bd0*/  LDCU UR49, c[0x0][0x3b8] ;  /* 0x00007700ff3177ac */ /* 0x000f260008000800 */
[----:B------:R-:W-:Y:S01]  /*75be0*/  VIADD R50, R52, UR30 ;  /* 0x0000001e34327c36 */ /* 0x000fe20008000000 */
[----:B---3--:R-:W-:Y:S01]  /*75bf0*/  PRMT R55, R57, 0x7632, R55 ;  /* 0x0000763239377816 */ /* 0x008fe20000000037 */
[----:B------:R3:W-:Y:S01]  /*75c00*/  @P0 STG.E.U16 desc[UR8][R46.64], R58 ;  /* 0x0000003a2e000986 */ /* 0x0007e2000c101508 */
[----:B------:R-:W-:Y:S01]  /*75c10*/  PRMT R51, R58, 0x7632, R51 ;  /* 0x000076323a337816 */ /* 0x000fe20000000033 */
[----:B------:R-:W-:Y:S01]  /*75c20*/  VIADD R54, R43, 0x28 ;  /* 0x000000282b367836 */ /* 0x000fe20000000000 */
[----:B------:R-:W-:Y:S01]  /*75c30*/  ISETP.LT.AND P2, PT, R60, UR38, !P2 ;  /* 0x000000263c007c0c */ /* 0x000fe2000d741270 */
[----:B------:R-:W0:Y:S02]  /*75c40*/  LDCU UR30, c[0x0][0x39c] ;  /* 0x00007380ff1e77ac */ /* 0x000e240008000800 */
[----:B------:R1:W-:Y:S01]  /*75c50*/  @P5 STG.E.U16 desc[UR8][R48.64], R51 ;  /* 0x0000003330005986 */ /* 0x0003e2000c101508 */
[----:B------:R-:W0:Y:S01]  /*75c60*/  LDCU UR76, c[0x0][0x398] ;  /* 0x00007300ff4c77ac */ /* 0x000e220008000800 */
[----:B---3--:R-:W-:-:S02]  /*75c70*/  IMAD.WIDE R46, R52, 0x2, R2 ;  /* 0x00000002342e7825 */ /* 0x008fc400078e0202 */
[----:B------:R-:W3:Y:S01]  /*75c80*/  LDL.LU R58, [R1+0x148] ;  /* 0x00014800013a7983 */ /* 0x000ee20000300800 */
[----:B------:R-:W-:Y:S01]  /*75c90*/  IADD3 R53, PT, PT, R50, UR24, RZ ;  /* 0x0000001832357c10 */ /* 0x000fe2000fffe0ff */
[----:B------:R-:W0:Y:S02]  /*75ca0*/  LDCU UR24, c[0x0][0x39c] ;  /* 0x00007380ff1877ac */ /* 0x000e240008000800 */
[----:B------:R4:W-:Y:S01]  /*75cb0*/  @P3 STG.E.U16 desc[UR8][R46.64], R57 ;  /* 0x000000392e003986 */ /* 0x0009e2000c101508 */
[----:B-1----:R-:W-:Y:S01]  /*75cc0*/  IMAD.WIDE R48, R52, 0x2, R44 ;  /* 0x0000000234307825 */ /* 0x002fe200078e022c */
[----:B------:R-:W-:Y:S01]  /*75cd0*/  ISETP.GE.AND P0, PT, R54, UR60, PT ;  /* 0x0000003c36007c0c */ /* 0x000fe2000bf06270 */
[----:B------:R-:W1:Y:S03]  /*75ce0*/  LDCU UR60, c[0x0][0x398] ;  /* 0x00007300ff3c77ac */ /* 0x000e660008000800 */
[----:B------:R0:W-:Y:S01]  /*75cf0*/  @P4 STG.E.U16 desc[UR8][R48.64], R55 ;  /* 0x0000003730004986 */ /* 0x0001e2000c101508 */
[----:B------:R-:W1:Y:S03]  /*75d00*/  LDCU UR38, c[0x0][0x3b8] ;  /* 0x00007700ff2677ac */ /* 0x000e660008000800 */
[----:B----4-:R-:W4:Y:S01]  /*75d10*/  LDL.LU R57, [R1+0x15c] ;  /* 0x00015c0001397983 */ /* 0x010f220000300800 */
[----:B------:R-:W-:-:S04]  /*75d20*/  IMAD.WIDE R46, R50, 0x2, R2 ;  /* 0x00000002322e7825 */ /* 0x000fc800078e0202 */
[----:B0-----:R-:W-:Y:S01]  /*75d30*/  IMAD.WIDE R48, R50, 0x2, R44 ;  /* 0x0000000232307825 */ /* 0x001fe200078e022c */
[----:B------:R-:W-:Y:S01]  /*75d40*/  PRMT R50, R56, 0x7632, R50 ;  /* 0x0000763238327816 */ /* 0x000fe20000000032 */
[----:B------:R0:W-:Y:S04]  /*75d50*/  @P6 STG.E.U16 desc[UR8][R46.64], R56 ;  /* 0x000000382e006986 */ /* 0x0001e8000c101508 */
[----:B0-----:R-:W3:Y:S01]  /*75d60*/  LDL.LU R56, [R1+0x14c] ;  /* 0x00014c0001387983 */ /* 0x001ee20000300800 */
[----:B------:R-:W-:Y:S01]  /*75d70*/  VIADD R54, R43, 0x29 ;  /* 0x000000292b367836 */ /* 0x000fe20000000000 */
[----:B------:R-:W-:Y:S01]  /*75d80*/  ISETP.LT.AND P5, PT, R61, UR45, !P0 ;  /* 0x0000002d3d007c0c */ /* 0x000fe2000c7a1270 */
[----:B------:R-:W-:Y:S01]  /*75d90*/  IMAD.WIDE R46, R53, 0x2, R2 ;  /* 0x00000002352e7825 */ /* 0x000fe200078e0202 */
[----:B------:R-:W-:Y:S01]  /*75da0*/  ISETP.LT.AND P0, PT, R60, UR75, !P0 ;  /* 0x0000004b3c007c0c */ /* 0x000fe2000c701270 */
[----:B------:R0:W-:Y:S01]  /*75db0*/  @P2 STG.E.U16 desc[UR8][R48.64], R50 ;  /* 0x0000003230002986 */ /* 0x0001e2000c101508 */
[----:B------:R-:W-:Y:S01]  /*75dc0*/  ISETP.GE.AND P3, PT, R54, UR35, PT ;  /* 0x0000002336007c0c */ /* 0x000fe2000bf66270 */
[----:B------:R-:W-:Y:S01]  /*75dd0*/  VIADD R54, R43, 0x2a ;  /* 0x0000002a2b367836 */ /* 0x000fe20000000000 */
[----:B------:R-:W1:Y:S02]  /*75de0*/  LDCU UR75, c[0x0][0x3b8] ;  /* 0x00007700ff4b77ac */ /* 0x000e640008000800 */
[----:B------:R-:W-:Y:S01]  /*75df0*/  ISETP.LT.AND P4, PT, R61, UR59, !P3 ;  /* 0x0000003b3d007c0c */ /* 0x000fe2000df81270 */
[----:B------:R-:W-:Y:S01]  /*75e00*/  VIADD R51, R53, UR33 ;  /* 0x0000002135337c36 */ /* 0x000fe20008000000 */
[----:B------:R-:W-:Y:S01]  /*75e10*/  ISETP.GE.AND P6, PT, R54, UR36, PT ;  /* 0x0000002436007c0c */ /* 0x000fe2000bfc6270 */
[----:B------:R-:W-:Y:S01]  /*75e20*/  VIADD R54, R43, 0x2b ;  /* 0x0000002b2b367836 */ /* 0x000fe20000000000 */
[----:B------:R-:W-:Y:S01]  /*75e30*/  ISETP.LT.AND P3, PT, R60, UR43, !P3 ;  /* 0x0000002b3c007c0c */ /* 0x000fe2000df61270 */
[----:B------:R1:W-:Y:S01]  /*75e40*/  @P5 STG.E.U16 desc[UR8][R46.64], R7 ;  /* 0x000000072e005986 */ /* 0x0003e2000c101508 */
[----:B------:R-:W2:Y:S01]  /*75e50*/  LDCU UR45, c[0x0][0x398] ;  /* 0x00007300ff2d77ac */ /* 0x000ea20008000800 */
[----:B0-----:R-:W-:Y:S01]  /*75e60*/  IMAD.WIDE R48, R53, 0x2, R44 ;  /* 0x0000000235307825 */ /* 0x001fe200078e022c */
[----:B------:R-:W-:-:S02]  /*75e70*/  PRMT R53, R7, 0x7632, R53 ;  /* 0x0000763207357816 */ /* 0x000fc40000000035 */
[----:B------:R-:W-:Y:S01]  /*75e80*/  ISETP.LT.AND P2, PT, R61, UR56, !P6 ;  /* 0x000000383d007c0c */ /* 0x000fe2000f741270 */
[C---:B------:R-:W-:Y:S01]  /*75e90*/  VIADD R52, R51.reuse, UR26 ;  /* 0x0000001a33347c36 */ /* 0x040fe20008000000 */
[----:B------:R-:W-:Y:S01]  /*75ea0*/  ISETP.GE.AND P5, PT, R54, UR31, PT ;  /* 0x0000001f36007c0c */ /* 0x000fe2000bfa6270 */
[----:B------:R0:W-:Y:S01]  /*75eb0*/  @P0 STG.E.U16 desc[UR8][R48.64], R53 ;  /* 0x0000003530000986 */ /* 0x0001e2000c101508 */
[----:B------:R-:W2:Y:S03]  /*75ec0*/  LDCU UR33, c[0x0][0x39c] ;  /* 0x00007380ff2177ac */ /* 0x000ea60008000800 */
[----:B-1----:R-:W3:Y:S01]  /*75ed0*/  LDL.LU R7, [R1+0x130] ;  /* 0x0001300001077983 */ /* 0x002ee20000300800 */
[----:B------:R-:W-:Y:S01]  /*75ee0*/  IMAD.WIDE R46, R51, 0x2, R2 ;  /* 0x00000002332e7825 */ /* 0x000fe200078e0202 */
[----:B------:R-:W-:Y:S01]  /*75ef0*/  ISETP.LT.AND P6, PT, R60, UR32, !P6 ;  /* 0x000000203c007c0c */ /* 0x000fe2000f7c1270 */
[----:B------:R-:W1:Y:S02]  /*75f00*/  LDCU UR35, c[0x0][0x398] ;  /* 0x00007300ff2377ac */ /* 0x000e640008000800 */
[----:B------:R-:W-:Y:S01]  /*75f10*/  VIADD R54, R43, 0x2c ;  /* 0x0000002c2b367836 */ /* 0x000fe20000000000 */
[----:B------:R1:W-:Y:S01]  /*75f20*/  @P4 STG.E.U16 desc[UR8][R46.64], R6 ;  /* 0x000000062e004986 */ /* 0x0003e2000c101508 */
[----:B------:R-:W-:Y:S01]  /*75f30*/  VIADD R50, R52, UR44 ;  /* 0x0000002c34327c36 */ /* 0x000fe20008000000 */
[----:B------:R-:W2:Y:S01]  /*75f40*/  LDCU UR26, c[0x0][0x39c] ;  /* 0x00007380ff1a77ac */ /* 0x000ea20008000800 */
[----:B0-----:R-:W-:Y:S01]  /*75f50*/  IMAD.WIDE R48, R51, 0x2, R44 ;  /* 0x0000000233307825 */ /* 0x001fe200078e022c */
[----:B------:R-:W-:-:S02]  /*75f60*/  PRMT R51, R6, 0x7632, R51 ;  /* 0x0000763206337816 */ /* 0x000fc40000000033 */
[----:B------:R-:W-:Y:S01]  /*75f70*/  ISETP.LT.AND P0, PT, R61, UR58, !P5 ;  /* 0x0000003a3d007c0c */ /* 0x000fe2000ef01270 */
[----:B------:R-:W0:Y:S01]  /*75f80*/  LDCU UR59, c[0x0][0x398] ;  /* 0x00007300ff3b77ac */ /* 0x000e220008000800 */
[----:B------:R-:W-:Y:S01]  /*75f90*/  ISETP.GE.AND P4, PT, R54, UR74, PT ;  /* 0x0000004a36007c0c */ /* 0x000fe2000bf86270 */
[----:B------:R-:W0:Y:S01]  /*75fa0*/  LDCU UR36, c[0x0][0x398] ;  /* 0x00007300ff2477ac */ /* 0x000e220008000800 */
[----:B-1----:R-:W3:Y:S01]  /*75fb0*/  LDL.LU R6, [R1+0x120] ;  /* 0x0001200001067983 */ /* 0x002ee20000300800 */
[----:B------:R-:W-:Y:S01]  /*75fc0*/  IMAD.WIDE R46, R52, 0x2, R2 ;  /* 0x00000002342e7825 */ /* 0x000fe200078e0202 */
[----:B------:R-:W-:Y:S01]  /*75fd0*/  ISETP.LT.AND P5, PT, R60, UR55, !P5 ;  /* 0x000000373c007c0c */ /* 0x000fe2000efa1270 */
[----:B------:R-:W1:Y:S01]  /*75fe0*/  LDCU UR44, c[0x0][0x39c] ;  /* 0x00007380ff2c77ac */ /* 0x000e620008000800 */
[----:B------:R0:W-:Y:S01]  /*75ff0*/  @P3 STG.E.U16 desc[UR8][R48.64], R51 ;  /* 0x0000003330003986 */ /* 0x0001e2000c101508 */
[----:B------:R-:W-:Y:S01]  /*76000*/  VIADD R54, R43, 0x2d ;  /* 0x0000002d2b367836 */ /* 0x000fe20000000000 */
[----:B------:R-:W-:Y:S01]  /*76010*/  ISETP.LT.AND P3, PT, R61, UR73, !P4 ;  /* 0x000000493d007c0c */ /* 0x000fe2000e761270 */
[----:B------:R-:W1:Y:S01]  /*76020*/  LDCU UR43, c[0x0][0x3b8] ;  /* 0x00007700ff2b77ac */ /* 0x000e620008000800 */
[----:B------:R0:W-:Y:S01]  /*76030*/  @P2 STG.E.U16 desc[UR8][R46.64], R5 ;  /* 0x000000052e002986 */ /* 0x0001e2000c101508 */
[----:B------:R-:W-:-:S02]  /*76040*/  IADD3 R53, PT, PT, R50, UR57, RZ ;  /* 0x0000003932357c10 */ /* 0x000fc4000fffe0ff */
[----:B------:R-:W-:Y:S01]  /*76050*/  ISETP.GE.AND P2, PT, R54, UR28, PT ;  /* 0x0000001c36007c0c */ /* 0x000fe2000bf46270 */
[----:B------:R-:W1:Y:S01]  /*76060*/  LDCU UR56, c[0x0][0x398] ;  /* 0x00007300ff3877ac */ /* 0x000e620008000800 */
[----:B0-----:R-:W-:Y:S01]  /*76070*/  IMAD.WIDE R48, R52, 0x2, R44 ;  /* 0x0000000234307825 */ /* 0x001fe200078e022c */
[----:B------:R-:W-:Y:S01]  /*76080*/  PRMT R52, R5, 0x7632, R52 ;  /* 0x0000763205347816 */ /* 0x000fe20000000034 */
[----:B------:R-:W0:Y:S01]  /*76090*/  LDCU UR31, c[0x0][0x398] ;  /* 0x00007300ff1f77ac */ /* 0x000e220008000800 */
        /* <DEDUP_REMOVED lines=33> */
[----:B------:R-:W-:Y:S01]  /*762b0*/  PRMT R53, R59, 0x7632, R53 ;  /* 0x000076323b357816 */ /* 0x000fe20000000035 */
        /* <DEDUP_REMOVED lines=8> */
[----:B0-----:R-:W-:Y:S01]  /*76340*/  IMAD.WIDE R48, R51, 0x2, R44 ;  /* 0x0000000233307825 */ /* 0x001fe200078e022c */
[----:B------:R-:W0:Y:S03]  /*76350*/  LDCU UR37, c[0x0][0x3b8] ;  /* 0x00007700ff2577ac */ /* 0x000e260008000800 */
[----:B------:R-:W-:Y:S01]  /*76360*/  VIADD R50, R52, UR34 ;  /* 0x0000002234327c36 */ /* 0x000fe20008000000 */
[----:B----4-:R-:W-:Y:S01]  /*76370*/  PRMT R55, R57, 0x7632, R55 ;  /* 0x0000763239377816 */ /* 0x010fe20000000037 */
[----:B---3--:R3:W-:Y:S01]  /*76380*/  @P6 STG.E.U16 desc[UR8][R46.64], R58 ;  /* 0x0000003a2e006986 */ /* 0x0087e2000c101508 */
[----:B------:R-:W-:Y:S01]  /*76390*/  PRMT R51, R58, 0x7632, R51 ;  /* 0x000076323a337816 */ /* 0x000fe20000000033 */
[----:B------:R-:W-:Y:S01]  /*763a0*/  VIADD R54, R43, 0x30 ;  /* 0x000000302b367836 */ /* 0x000fe20000000000 */
[----:B------:R-:W-:Y:S01]  /*763b0*/  ISETP.LT.AND P3, PT, R60, UR41, !P3 ;  /* 0x000000293c007c0c */ /* 0x000fe2000df61270 */
[----:B------:R-:W4:Y:S02]  /*763c0*/  LDCU UR34, c[0x0][0x39c] ;  /* 0x00007380ff2277ac */ /* 0x000f240008000800 */
[----:B------:R0:W-:Y:S01]  /*763d0*/  @P2 STG.E.U16 desc[UR8][R48.64], R51 ;  /* 0x0000003330002986 */ /* 0x0001e2000c101508 */
[----:B------:R-:W1:Y:S01]  /*763e0*/  LDCU UR51, c[0x0][0x398] ;  /* 0x00007300ff3377ac */ /* 0x000e620008000800 */
[----:B---3--:R-:W-:-:S02]  /*763f0*/  IMAD.WIDE R46, R52, 0x2, R2 ;  /* 0x00000002342e7825 */ /* 0x008fc400078e0202 */
[----:B------:R-:W3:Y:S01]  /*76400*/  LDL.LU R58, [R1+0x128] ;  /* 0x00012800013a7983 */ /* 0x000ee20000300800 */
[----:B------:R-:W-:Y:S01]  /*76410*/  IADD3 R53, PT, PT, R50, UR22, RZ ;  /* 0x0000001632357c10 */ /* 0x000fe2000fffe0ff */
[----:B------:R-:W1:Y:S02]  /*76420*/  LDCU UR22, c[0x0][0x39c] ;  /* 0x00007380ff1677ac */ /* 0x000e640008000800 */
[----:B------:R4:W-:Y:S01]  /*76430*/  @P5 STG.E.U16 desc[UR8][R46.64], R57 ;  /* 0x000000392e005986 */ /* 0x0009e2000c101508 */
[----:B0-----:R-:W-:Y:S01]  /*76440*/  IMAD.WIDE R48, R52, 0x2, R44 ;  /* 0x0000000234307825 */ /* 0x001fe200078e022c */
[----:B------:R-:W-:Y:S01]  /*76450*/  ISETP.GE.AND P6, PT, R54, UR69, PT ;  /* 0x0000004536007c0c */ /* 0x000fe2000bfc6270 */
[----:B------:R-:W0:Y:S03]  /*76460*/  LDCU UR69, c[0x0][0x398] ;  /* 0x00007300ff4577ac */ /* 0x000e260008000800 */
[----:B------:R1:W-:Y:S01]  /*76470*/  @P0 STG.E.U16 desc[UR8][R48.64], R55 ;  /* 0x0000003730000986 */ /* 0x0003e2000c101508 */
[----:B------:R-:W0:Y:S03]  /*76480*/  LDCU UR41, c[0x0][0x3b8] ;  /* 0x00007700ff2977ac */ /* 0x000e260008000800 */
[----:B----4-:R-:W4:Y:S01]  /*76490*/  LDL.LU R57, [R1+0x13c] ;  /* 0x00013c0001397983 */ /* 0x010f220000300800 */
[----:B------:R-:W-:-:S04]  /*764a0*/  IMAD.WIDE R46, R50, 0x2, R2 ;  /* 0x00000002322e7825 */ /* 0x000fc800078e0202 */
[----:B-1----:R-:W-:Y:S01]  /*764b0*/  IMAD.WIDE R48, R50, 0x2, R44 ;  /* 0x0000000232307825 */ /* 0x002fe200078e022c */
[----:B------:R-:W-:Y:S01]  /*764c0*/  PRMT R50, R56, 0x7632, R50 ;  /* 0x0000763238327816 */ /* 0x000fe20000000032 */
[----:B------:R1:W-:Y:S04]  /*764d0*/  @P4 STG.E.U16 desc[UR8][R46.64], R56 ;  /* 0x000000382e004986 */ /* 0x0003e8000c101508 */
[----:B-1----:R-:W3:Y:S01]  /*764e0*/  LDL.LU R56, [R1+0x12c] ;  /* 0x00012c0001387983 */ /* 0x002ee20000300800 */
[----:B------:R-:W-:Y:S01]  /*764f0*/  VIADD R54, R43, 0x31 ;  /* 0x000000312b367836 */ /* 0x000fe20000000000 */
[----:B------:R-:W-:Y:S01]  /*76500*/  ISETP.LT.AND P2, PT, R61, UR39, !P6 ;  /* 0x000000273d007c0c */ /* 0x000fe2000f741270 */
[----:B------:R-:W-:Y:S01]  /*76510*/  IMAD.WIDE R46, R53, 0x2, R2 ;  /* 0x00000002352e7825 */ /* 0x000fe200078e0202 */
[----:B------:R-:W-:Y:S01]  /*76520*/  ISETP.LT.AND P6, PT, R60, UR25, !P6 ;  /* 0x000000193c007c0c */ /* 0x000fe2000f7c1270 */
[----:B------:R1:W-:Y:S01]  /*76530*/  @P3 STG.E.U16 desc[UR8][R48.64], R50 ;  /* 0x0000003230003986 */ /* 0x0003e2000c101508 */
[----:B------:R-:W-:Y:S01]  /*76540*/  ISETP.GE.AND P5, PT, R54, UR6, PT ;  /* 0x0000000636007c0c */ /* 0x000fe2000bfa6270 */
[----:B------:R-:W-:Y:S01]  /*76550*/  VIADD R54, R43, 0x32 ;  /* 0x000000322b367836 */ /* 0x000fe20000000000 */
[----:B------:R-:W0:Y:S02]  /*76560*/  LDCU UR25, c[0x0][0x3b8] ;  /* 0x00007700ff1977ac */ /* 0x000e240008000800 */
[----:B------:R-:W-:Y:S01]  /*76570*/  ISETP.LT.AND P0, PT, R61, UR67, !P5 ;  /* 0x000000433d007c0c */ /* 0x000fe2000ef01270 */
[----:B------:R-:W-:Y:S01]  /*76580*/  VIADD R51, R53, UR40 ;  /* 0x0000002835337c36 */ /* 0x000fe20008000000 */
[----:B------:R-:W-:Y:S01]  /*76590*/  ISETP.GE.AND P4, PT, R54, UR50, PT ;  /* 0x0000003236007c0c */ /* 0x000fe2000bf86270 */
[----:B------:R-:W-:Y:S01]  /*765a0*/  VIADD R54, R43, 0x33 ;  /* 0x000000332b367836 */ /* 0x000fe20000000000 */
[----:B------:R-:W-:Y:S01]  /*765b0*/  ISETP.LT.AND P5, PT, R60, UR66, !P5 ;  /* 0x000000423c007c0c */ /* 0x000fe2000efa1270 */
[----:B------:R0:W-:Y:S01]  /*765c0*/  @P2 STG.E.U16 desc[UR8][R46.64], R7 ;  /* 0x000000072e002986 */ /* 0x0001e2000c101508 */
[----:B------:R-:W2:Y:S01]  /*765d0*/  LDCU UR39, c[0x0][0x398] ;  /* 0x00007300ff2777ac */ /* 0x000ea20008000800 */
[----:B-1----:R-:W-:Y:S01]  /*765e0*/  IMAD.WIDE R48, R53, 0x2, R44 ;  /* 0x0000000235307825 */ /* 0x002fe200078e022c */
[----:B------:R-:W-:-:S02]  /*765f0*/  PRMT R53, R7, 0x7632, R53 ;  /* 0x0000763207357816 */ /* 0x000fc40000000035 */
[----:B------:R-:W-:Y:S01]  /*76600*/  ISETP.LT.AND P3, PT, R61, UR27, !P4 ;  /* 0x0000001b3d007c0c */ /* 0x000fe2000e761270 */
[C---:B------:R-:W-:Y:S01]  /*76610*/  VIADD R52, R51.reuse, UR52 ;  /* 0x0000003433347c36 */ /* 0x040fe20008000000 */
[----:B------:R-:W-:Y:S01]  /*76620*/  ISETP.GE.AND P2, PT, R54, UR65, PT ;  /* 0x0000004136007c0c */ /* 0x000fe2000bf46270 */
[----:B------:R1:W-:Y:S01]  /*76630*/  @P6 STG.E.U16 desc[UR8][R48.64], R53 ;  /* 0x0000003530006986 */ /* 0x0003e2000c101508 */
[----:B------:R-:W2:Y:S03]  /*76640*/  LDCU UR40, c[0x0][0x39c] ;  /* 0x00007380ff2877ac */ /* 0x000ea60008000800 */
[----:B0-----:R-:W3:Y:S01]  /*76650*/  LDL.LU R7, [R1+0x110] ;  /* 0x0001100001077983 */ /* 0x001ee20000300800 */
[----:B------:R-:W-:Y:S01]  /*76660*/  IMAD.WIDE R46, R51, 0x2, R2 ;  /* 0x00000002332e7825 */ /* 0x000fe200078e0202 */
[----:B------:R-:W-:Y:S01]  /*76670*/  ISETP.LT.AND P4, PT, R60, UR10, !P4 ;  /* 0x0000000a3c007c0c */ /* 0x000fe2000e781270 */
[----:B------:R-:W0:Y:S02]  /*76680*/  LDCU UR6, c[0x0][0x398] ;  /* 0x00007300ff0677ac */ /* 0x000e240008000800 */
[----:B------:R-:W-:Y:S01]  /*76690*/  VIADD R54, R43, 0x34 ;  /* 0x000000342b367836 */ /* 0x000fe20000000000 */
[----:B------:R0:W-:Y:S01]  /*766a0*/  @P0 STG.E.U16 desc[UR8][R46.64], R6 ;  /* 0x000000062e000986 */ /* 0x0001e2000c101508 */
[----:B------:R-:W-:Y:S01]  /*766b0*/  VIADD R50, R52, UR68 ;  /* 0x0000004434327c36 */ /* 0x000fe20008000000 */
[----:B------:R-:W2:Y:S01]  /*766c0*/  LDCU UR52, c[0x0][0x39c] ;  /* 0x00007380ff3477ac */ /* 0x000ea20008000800 */
[----:B-1----:R-:W-:Y:S01]  /*766d0*/  IMAD.WIDE R48, R51, 0x2, R44 ;  /* 0x0000000233307825 */ /* 0x002fe200078e022c */
[----:B------:R-:W-:-:S02]  /*766e0*/  PRMT R51, R6, 0x7632, R51 ;  /* 0x0000763206337816 */ /* 0x000fc40000000033 */
[----:B------:R-:W-:Y:S01]  /*766f0*/  ISETP.LT.AND P6, PT, R61, UR4, !P2 ;  /* 0x000000043d007c0c */ /* 0x000fe2000d7c1270 */
[----:B------:R-:W1:Y:S01]  /*76700*/  LDCU UR67, c[0x0][0x398] ;  /* 0x00007300ff4377ac */ /* 0x000e620008000800 */
[----:B------:R-:W-:Y:S01]  /*76710*/  ISETP.GE.AND P0, PT, R54, UR64, PT ;  /* 0x0000004036007c0c */ /* 0x000fe2000bf06270 */
[----:B------:R-:W1:Y:S01]  /*76720*/  LDCU UR50, c[0x0][0x398] ;  /* 0x00007300ff3277ac */ /* 0x000e620008000800 */
[----:B0-----:R-:W3:Y:S01]  /*76730*/  LDL.LU R6, [R1+0x100] ;  /* 0x0001000001067983 */ /* 0x001ee20000300800 */
[----:B------:R-:W-:Y:S01]  /*76740*/  IMAD.WIDE R46, R52, 0x2, R2 ;  /* 0x00000002342e7825 */ /* 0x000fe200078e0202 */
[----:B------:R-:W-:Y:S01]  /*76750*/  ISETP.LT.AND P2, PT, R60, UR20, !P2 ;  /* 0x000000143c007c0c */ /* 0x000fe2000d741270 */
        /* <DEDUP_REMOVED lines=636> */
[----:B------:R-:W-:Y:S01]  /*78f20*/  ISETP.LT.AND P5, PT, R61, UR25, !P0 ;  /* 0x000000193d007c0c */ /* 0x000fe2000c7a1270 */
[----:B------:R-:W0:Y:S01]  /*78f30*/  LDCU UR69, c[0x0][0x39c] ;  /* 0x00007380ff4577ac */ /* 0x000e220008000800 */
[----:B------:R-:W0:Y:S01]  /*78f40*/  LDCU UR41, c[0x0][0x398] ;  /* 0x00007300ff2977ac */ /* 0x000e220008000800 */
[----:B--2---:R-:W2:Y:S01]  /*78f50*/  LDL.LU R4, [R1+0x64] ;  /* 0x0000640001047983 */ /* 0x004ea20000300800 */
[C---:B------:R-:W-:Y:S01]  /*78f60*/  IMAD.WIDE R46, R53.reuse, 0x2, R2 ;  /* 0x00000002352e7825 */ /* 0x040fe200078e0202 */
[----:B------:R-:W0:Y:S03]  /*78f70*/  LDCU UR39, c[0x0][0x398] ;  /* 0x00007300ff2777ac */ /* 0x000e260008000800 */
[----:B-1----:R-:W-:Y:S01]  /*78f80*/  IMAD.WIDE R48, R53, 0x2, R44 ;  /* 0x0000000235307825 */ /* 0x002fe200078e022c */
[----:B------:R-:W-:Y:S01]  /*78f90*/  PRMT R53, R59, 0x7632, R53 ;  /* 0x000076323b357816 */ /* 0x000fe20000000035 */
[----:B------:R1:W-:Y:S01]  /*78fa0*/  @P3 STG.E.U16 desc[UR8][R46.64], R59 ;  /* 0x0000003b2e003986 */ /* 0x0003e2000c101508 */
[----:B------:R-:W-:Y:S01]  /*78fb0*/  ISETP.GE.AND P3, PT, R54, UR67, PT ;  /* 0x0000004336007c0c */ /* 0x000fe2000bf66270 */
[----:B------:R-:W-:Y:S01]  /*78fc0*/  VIADD R50, R52, UR6 ;  /* 0x0000000634327c36 */ /* 0x000fe20008000000 */
[----:B------:R-:W-:Y:S01]  /*78fd0*/  ISETP.LT.AND P0, PT, R60, UR40, !P0 ;  /* 0x000000283c007c0c */ /* 0x000fe2000c701270 */
[----:B------:R0:W-:Y:S01]  /*78fe0*/  @P4 STG.E.U16 desc[UR8][R48.64], R53 ;  /* 0x0000003530004986 */ /* 0x0001e2000c101508 */
[----:B------:R-:W-:Y:S01]  /*78ff0*/  ISETP.LT.AND P4, PT, R61, UR66, !P3 ;  /* 0x000000423d007c0c */ /* 0x000fe2000df81270 */
[----:B------:R-:W2:Y:S01]  /*79000*/  LDCU UR22, c[0x0][0x3b8] ;  /* 0x00007700ff1677ac */ /* 0x000ea20008000800 */
[----:B------:R-:W2:Y:S01]  /*79010*/  LDCU UR25, c[0x0][0x398] ;  /* 0x00007300ff1977ac */ /* 0x000ea20008000800 */
[----:B-1----:R-:W2:Y:S01]  /*79020*/  LDL.LU R59, [R1+0x78] ;  /* 0x00007800013b7983 */ /* 0x002ea20000300800 */
[C---:B------:R-:W-:Y:S01]  /*79030*/  IMAD.WIDE R46, R51.reuse, 0x2, R2 ;  /* 0x00000002332e7825 */ /* 0x040fe200078e0202 */
[----:B------:R-:W1:Y:S03]  /*79040*/  LDCU UR6, c[0x0][0x39c] ;  /* 0x00007380ff0677ac */ /* 0x000e660008000800 */
[----:B0-----:R-:W-:Y:S01]  /*79050*/  IMAD.WIDE R48, R51, 0x2, R44 ;  /* 0x0000000233307825 */ /* 0x001fe200078e022c */
[----:B------:R-:W-:Y:S01]  /*79060*/  IADD3 R53, PT, PT, R50, UR50, RZ ;  /* 0x0000003232357c10 */ /* 0x000fe2000fffe0ff */
[----:B------:R-:W0:Y:S01]  /*79070*/  LDCU UR67, c[0x0][0x398] ;  /* 0x00007300ff4377ac */ /* 0x000e220008000800 */
        /* <DEDUP_REMOVED lines=10> */
[----:B------:R-:W-:Y:S01]  /*79120*/  ISETP.GE.AND P6, PT, R54, UR27, PT ;  /* 0x0000001b36007c0c */ /* 0x000fe2000bfc6270 */
[----:B------:R-:W1:Y:S02]  /*79130*/  LDCU UR66, c[0x0][0x398] ;  /* 0x00007300ff4277ac */ /* 0x000e640008000800 */
[----:B------:R4:W-:Y:S01]  /*79140*/  @P5 STG.E.U16 desc[UR8][R46.64], R57 ;  /* 0x000000392e005986 */ /* 0x0009e2000c101508 */
[----:B0-----:R-:W-:Y:S01]  /*79150*/  IMAD.WIDE R48, R52, 0x2, R44 ;  /* 0x0000000234307825 */ /* 0x001fe200078e022c */
[----:B------:R-:W0:Y:S04]  /*79160*/  LDCU UR27, c[0x0][0x398] ;  /* 0x00007300ff1b77ac */ /* 0x000e280008000800 */
        /* <DEDUP_REMOVED lines=71> */
[----:B------:R-:W1:Y:S01]  /*795e0*/  LDCU UR77, c[0x0][0x398] ;  /* 0x00007300ff4d77ac */ /* 0x000e620008000800 */
[----:B--2---:R-:W-:Y:S01]  /*795f0*/  PRMT R50, R4, 0x7632, R50 ;  /* 0x0000763204327816 */ /* 0x004fe20000000032 */
[----:B------:R2:W-:Y:S01]  /*79600*/  @P6 STG.E.U16 desc[UR8][R46.64], R4 ;  /* 0x000000042e006986 */ /* 0x0005e2000c101508 */
[----:B------:R-:W-:Y:S01]  /*79610*/  ISETP.GE.AND P6, PT, R54, UR35, PT ;  /* 0x0000002336007c0c */ /* 0x000fe2000bfc6270 */
[----:B------:R-:W-:Y:S01]  /*79620*/  VIADD R54, R43, 0x67 ;  /* 0x000000672b367836 */ /* 0x000fe20000000000 */
[----:B------:R-:W0:Y:S01]  /*79630*/  LDCU UR24, c[0x0][0x39c] ;  /* 0x00007380ff1877ac */ /* 0x000e220008000800 */
[----:B------:R1:W-:Y:S01]  /*79640*/  @P2 STG.E.U16 desc[UR8][R48.64], R50 ;  /* 0x0000003230002986 */ /* 0x0003e2000c101508 */
[----:B------:R-:W-:Y:S01]  /*79650*/  ISETP.LT.AND P2, PT, R61, UR59, !P6 ;  /* 0x0000003b3d007c0c */ /* 0x000fe2000f741270 */
[----:B------:R-:W-:Y:S01]  /*79660*/  VIADD R52, R51, UR33 ;  /* 0x0000002133347c36 */ /* 0x000fe20008000000 */
        /* <DEDUP_REMOVED lines=9> */
[----:B------:R-:W0:Y:S01]  /*79700*/  LDCU UR38, c[0x0][0x3b8] ;  /* 0x00007700ff2677ac */ /* 0x000e220008000800 */
        /* <DEDUP_REMOVED lines=9> */
[----:B------:R-:W0:Y:S03]  /*797a0*/  LDCU UR75, c[0x0][0x3b8] ;  /* 0x00007700ff4b77ac */ /* 0x000e260008000800 */
[----:B------:R-:W-:Y:S01]  /*797b0*/  VIADD R50, R52, UR26 ;  /* 0x0000001a34327c36 */ /* 0x000fe20008000000 */
[----:B------:R-:W0:Y:S04]  /*797c0*/  LDCU UR59, c[0x0][0x398] ;  /* 0x00007300ff3b77ac */ /* 0x000e280008000800 */
[----:B------:R-:W-:-:S02]  /*797d0*/  IADD3 R53, PT, PT, R50, UR44, RZ ;  /* 0x0000002c32357c10 */ /* 0x000fc4000fffe0ff */
[----:B----4-:R-:W-:Y:S01]  /*797e0*/  PRMT R55, R57, 0x7632, R55 ;  /* 0x0000763239377816 */ /* 0x010fe20000000037 */
[----:B---3--:R3:W-:Y:S01]  /*797f0*/  @P4 STG.E.U16 desc[UR8][R46.64], R58 ;  /* 0x0000003a2e004986 */ /* 0x0087e2000c101508 */
[----:B------:R-:W-:Y:S01]  /*79800*/  PRMT R51, R58, 0x7632, R51 ;  /* 0x000076323a337816 */ /* 0x000fe20000000033 */
[C---:B------:R-:W-:Y:S01]  /*79810*/  VIADD R54, R43.reuse, 0x68 ;  /* 0x000000682b367836 */ /* 0x040fe20000000000 */
[----:B------:R-:W-:Y:S01]  /*79820*/  ISETP.LT.AND P5, PT, R60, UR32, !P5 ;  /* 0x000000203c007c0c */ /* 0x000fe2000efa1270 */
[----:B------:R-:W4:Y:S02]  /*79830*/  LDCU UR26, c[0x0][0x39c] ;  /* 0x00007380ff1a77ac */ /* 0x000f240008000800 */
[----:B------:R0:W-:Y:S01]  /*79840*/  @P3 STG.E.U16 desc[UR8][R48.64], R51 ;  /* 0x0000003330003986 */ /* 0x0001e2000c101508 */
[----:B------:R-:W1:Y:S01]  /*79850*/  LDCU UR36, c[0x0][0x398] ;  /* 0x00007300ff2477ac */ /* 0x000e620008000800 */
[----:B---3--:R-:W-:Y:S02]  /*79860*/  IMAD.WIDE R46, R52, 0x2, R2 ;  /* 0x00000002342e7825 */ /* 0x008fe400078e0202 */
[----:B------:R-:W3:Y:S01]  /*79870*/  LDL.LU R58, [R1+0x48] ;  /* 0x00004800013a7983 */ /* 0x000ee20000300800 */
[----:B------:R-:W-:Y:S01]  /*79880*/  ISETP.GE.AND P4, PT, R54, UR31, PT ;  /* 0x0000001f36007c0c */ /* 0x000fe2000bf86270 */
[----:B------:R-:W1:Y:S02]  /*79890*/  LDCU UR44, c[0x0][0x39c] ;  /* 0x00007380ff2c77ac */ /* 0x000e640008000800 */
[----:B------:R4:W-:Y:S01]  /*798a0*/  @P2 STG.E.U16 desc[UR8][R46.64], R57 ;  /* 0x000000392e002986 */ /* 0x0009e2000c101508 */
[----:B0-----:R-:W-:Y:S01]  /*798b0*/  IMAD.WIDE R48, R52, 0x2, R44 ;  /* 0x0000000234307825 */ /* 0x001fe200078e022c */
[----:B------:R-:W0:Y:S04]  /*798c0*/  LDCU UR43, c[0x0][0x3b8] ;  /* 0x00007700ff2b77ac */ /* 0x000e280008000800 */
[----:B------:R1:W-:Y:S01]  /*798d0*/  @P6 STG.E.U16 desc[UR8][R48.64], R55 ;  /* 0x0000003730006986 */ /* 0x0003e2000c101508 */
[----:B------:R-:W-:Y:S01]  /*798e0*/  VIADD R54, R43, 0x69 ;  /* 0x000000692b367836 */ /* 0x000fe20000000000 */
[----:B------:R-:W0:Y:S02]  /*798f0*/  LDCU UR56, c[0x0][0x398] ;  /* 0x00007300ff3877ac */ /* 0x000e240008000800 */
[----:B----4-:R-:W4:Y:S01]  /*79900*/  LDL.LU R57, [R1+0x5c] ;  /* 0x00005c0001397983 */ /* 0x010f220000300800 */
[C---:B------:R-:W-:Y:S01]  /*79910*/  IMAD.WIDE R46, R50.reuse, 0x2, R2 ;  /* 0x00000002322e7825 */ /* 0x040fe200078e0202 */
[----:B------:R-:W0:Y:S03]  /*79920*/  LDCU UR31, c[0x0][0x398] ;  /* 0x00007300ff1f77ac */ /* 0x000e260008000800 */
[----:B-1----:R-:W-:Y:S01]  /*79930*/  IMAD.WIDE R48, R50, 0x2, R44 ;  /* 0x0000000232307825 */ /* 0x002fe200078e022c */
[----:B------:R-:W-:Y:S01]  /*79940*/  PRMT R50, R56, 0x7632, R50 ;  /* 0x0000763238327816 */ /* 0x000fe20000000032 */
[----:B------:R1:W-:Y:S01]  /*79950*/  @P0 STG.E.U16 desc[UR8][R46.64], R56 ;  /* 0x000000382e000986 */ /* 0x0003e2000c101508 */
[----:B------:R-:W0:Y:S03]  /*79960*/  LDCU UR32, c[0x0][0x3b8] ;  /* 0x00007700ff2077ac */ /* 0x000e260008000800 */
[----:B-1----:R-:W3:Y:S01]  /*79970*/  LDL.LU R56, [R1+0x4c] ;  /* 0x00004c0001387983 */ /* 0x002ee20000300800 */
[----:B------:R-:W-:-:S02]  /*79980*/  ISETP.LT.AND P3, PT, R61, UR58, !P4 ;  /* 0x0000003a3d007c0c */ /* 0x000fc4000e761270 */
[----:B------:R-:W-:Y:S01]  /*79990*/  ISETP.GE.AND P2, PT, R54, UR74, PT ;  /* 0x0000004a36007c0c */ /* 0x000fe2000bf46270 */
[----:B------:R-:W-:Y:S01]  /*799a0*/  VIADD R54, R43, 0x6a ;  /* 0x0000006a2b367836 */ /* 0x000fe20000000000 */
[----:B------:R-:W-:Y:S01]  /*799b0*/  ISETP.LT.AND P4, PT, R60, UR55, !P4 ;  /* 0x000000373c007c0c */ /* 0x000fe2000e781270 */
[----:B------:R-:W-:Y:S01]  /*799c0*/  IMAD.WIDE R46, R53, 0x2, R2 ;  /* 0x00000002352e7825 */ /* 0x000fe200078e0202 */
[----:B------:R-:W-:Y:S01]  /*799d0*/  ISETP.LT.AND P6, PT, R61, UR73, !P2 ;  /* 0x000000493d007c0c */ /* 0x000fe2000d7c1270 */
[----:B------:R1:W-:Y:S01]  /*799e0*/  @P5 STG.E.U16 desc[UR8][R48.64], R50 ;  /* 0x0000003230005986 */ /* 0x0003e2000c101508 */
[----:B------:R-:W-:Y:S01]  /*799f0*/  ISETP.GE.AND P0, PT, R54, UR28, PT ;  /* 0x0000001c36007c0c */ /* 0x000fe2000bf06270 */
[----:B------:R-:W-:Y:S01]  /*79a00*/  VIADD R51, R53, UR57 ;  /* 0x0000003935337c36 */ /* 0x000fe20008000000 */
[----:B------:R-:W-:Y:S01]  /*79a10*/  ISETP.LT.AND P2, PT, R60, UR54, !P2 ;  /* 0x000000363c007c0c */ /* 0x000fe2000d741270 */
[----:B------:R-:W-:Y:S01]  /*79a20*/  VIADD R54, R43, 0x6b ;  /* 0x0000006b2b367836 */ /* 0x000fe20000000000 */
[----:B------:R-:W-:Y:S01]  /*79a30*/  ISETP.LT.AND P5, PT, R61, UR72, !P0 ;  /* 0x000000483d007c0c */ /* 0x000fe2000c7a1270 */
[----:B------:R0:W-:Y:S01]  /*79a40*/  @P3 STG.E.U16 desc[UR8][R46.64], R7 ;  /* 0x000000072e003986 */ /* 0x0001e2000c101508 */
[----:B------:R-:W2:Y:S01]  /*79a50*/  LDCU UR55, c[0x0][0x3b8] ;  /* 0x00007700ff3777ac */ /* 0x000ea20008000800 */
[----:B------:R-:W2:Y:S01]  /*79a60*/  LDCU UR58, c[0x0][0x398] ;  /* 0x00007300ff3a77ac */ /* 0x000ea20008000800 */
[----:B-1----:R-:W-:Y:S01]  /*79a70*/  IMAD.WIDE R48, R53, 0x2, R44 ;  /* 0x0000000235307825 */ /* 0x002fe200078e022c */
[----:B------:R-:W-:-:S02]  /*79a80*/  PRMT R53, R7, 0x7632, R53 ;  /* 0x0000763207357816 */ /* 0x000fc40000000035 */
[----:B------:R-:W-:Y:S01]  /*79a90*/  ISETP.GE.AND P3, PT, R54, UR53, PT ;  /* 0x0000003536007c0c */ /* 0x000fe2000bf66270 */
[C---:B------:R-:W-:Y:S01]  /*79aa0*/  VIADD R52, R51.reuse, UR48 ;  /* 0x0000003033347c36 */ /* 0x040fe20008000000 */
[----:B------:R-:W-:Y:S01]  /*79ab0*/  ISETP.LT.AND P0, PT, R60, UR71, !P0 ;  /* 0x000000473c007c0c */ /* 0x000fe2000c701270 */
[----:B0-----:R-:W3:Y:S01]  /*79ac0*/  LDL.LU R7, [R1+0x30] ;  /* 0x0000300001077983 */ /* 0x001ee20000300800 */
[----:B------:R-:W-:Y:S01]  /*79ad0*/  IMAD.WIDE R46, R51, 0x2, R2 ;  /* 0x00000002332e7825 */ /* 0x000fe200078e0202 */
[----:B------:R-:W0:Y:S02]  /*79ae0*/  LDCU UR57, c[0x0][0x39c] ;  /* 0x00007380ff3977ac */ /* 0x000e240008000800 */
[----:B------:R1:W-:Y:S01]  /*79af0*/  @P4 STG.E.U16 desc[UR8][R48.64], R53 ;  /* 0x0000003530004986 */ /* 0x0003e2000c101508 */
[----:B------:R-:W-:Y:S01]  /*79b00*/  VIADD R54, R43, 0x6c ;  /* 0x0000006c2b367836 */ /* 0x000fe20000000000 */
[----:B------:R-:W-:Y:S01]  /*79b10*/  ISETP.LT.AND P4, PT, R61, UR16, !P3 ;  /* 0x000000103d007c0c */ /* 0x000fe2000df81270 */
[----:B------:R-:W-:Y:S01]  /*79b20*/  VIADD R50, R52, UR42 ;  /* 0x0000002a34327c36 */ /* 0x000fe20008000000 */
[----:B------:R0:W-:Y:S01]  /*79b30*/  @P6 STG.E.U16 desc[UR8][R46.64], R6 ;  /* 0x000000062e006986 */ /* 0x0001e2000c101508 */
[----:B------:R-:W-:Y:S01]  /*79b40*/  ISETP.LT.AND P3, PT, R60, UR37, !P3 ;  /* 0x000000253c007c0c */ /* 0x000fe2000df61270 */
[----:B------:R-:W2:Y:S01]  /*79b50*/  LDCU UR74, c[0x0][0x398] ;  /* 0x00007300ff4a77ac */ /* 0x000ea20008000800 */
[----:B------:R-:W-:Y:S01]  /*79b60*/  ISETP.GE.AND P6, PT, R54, UR70, PT ;  /* 0x0000004636007c0c */ /* 0x000fe2000bfc6270 */
[----:B------:R-:W2:Y:S01]  /*79b70*/  LDCU UR48, c[0x0][0x39c] ;  /* 0x00007380ff3077ac */ /* 0x000ea20008000800 */
[----:B-1----:R-:W-:Y:S01]  /*79b80*/  IMAD.WIDE R48, R51, 0x2, R44 ;  /* 0x0000000233307825 */ /* 0x002fe200078e022c */
[----:B------:R-:W-:Y:S01]  /*79b90*/  PRMT R51, R6, 0x7632, R51 ;  /* 0x0000763206337816 */ /* 0x000fe20000000033 */
[----:B------:R-:W1:Y:S01]  /*79ba0*/  LDCU UR73, c[0x0][0x398] ;  /* 0x00007300ff4977ac */ /* 0x000e620008000800 */
[----:B0-----:R-:W3:Y:S01]  /*79bb0*/  LDL.LU R6, [R1+0x20] ;  /* 0x0000200001067983 */ /* 0x001ee20000300800 */
[----:B------:R-:W-:Y:S01]  /*79bc0*/  IMAD.WIDE R46, R52, 0x2, R2 ;  /* 0x00000002342e7825 */ /* 0x000fe200078e0202 */
[----:B------:R-:W-:Y:S01]  /*79bd0*/  IADD3 R53, PT, PT, R50, UR34, RZ ;  /* 0x0000002232357c10 */ /* 0x000fe2000fffe0ff */
[----:B------:R-:W0:Y:S01]  /*79be0*/  LDCU UR28, c[0x0][0x398] ;  /* 0x00007300ff1c77ac */ /* 0x000e220008000800 */
[----:B------:R1:W-:Y:S01]  /*79bf0*/  @P2 STG.E.U16 desc[UR8][R48.64], R51 ;  /* 0x0000003330002986 */ /* 0x0003e2000c101508 */
[----:B------:R-:W-:Y:S01]  /*79c00*/  VIADD R54, R43, 0x6d ;  /* 0x0000006d2b367836 */ /* 0x000fe20000000000 */
[----:B------:R-:W-:Y:S01]  /*79c10*/  ISETP.LT.AND P2, PT, R61, UR51, !P6 ;  /* 0x000000333d007c0c */ /* 0x000fe2000f741270 */
[----:B------:R-:W0:Y:S01]  /*79c20*/  LDCU UR42, c[0x0][0x39c] ;  /* 0x00007380ff2a77ac */ /* 0x000e220008000800 */
[----:B------:R1:W-:Y:S02]  /*79c30*/  @P5 STG.E.U16 desc[UR8][R46.64], R5 ;  /* 0x000000052e005986 */ /* 0x0003e4000c101508 */
[----:B------:R-:W-:Y:S01]  /*79c40*/  ISETP.GE.AND P5, PT, R54, UR69, PT ;  /* 0x0000004536007c0c */ /* 0x000fe2000bfa6270 */
[----:B------:R-:W0:Y:S01]  /*79c50*/  LDCU UR54, c[0x0][0x3b8] ;  /* 0x00007700ff3677ac */ /* 0x000e220008000800 */
[----:B------:R-:W0:Y:S01]  /*79c60*/  LDCU UR72, c[0x0][0x398] ;  /* 0x00007300ff4877ac */ /* 0x000e220008000800 */
[----:B-1----:R-:W-:Y:S01]  /*79c70*/  IMAD.WIDE R48, R52, 0x2, R44 ;  /* 0x0000000234307825 */ /* 0x002fe200078e022c */
[----:B------:R-:W-:-:S02]  /*79c80*/  PRMT R52, R5, 0x7632, R52 ;  /* 0x0000763205347816 */ /* 0x000fc40000000034 */
[----:B------:R-:W-:Y:S01]  /*79c90*/  ISETP.LT.AND P6, PT, R60, UR41, !P6 ;  /* 0x000000293c007c0c */ /* 0x000fe2000f7c1270 */
[----:B------:R-:W3:Y:S01]  /*79ca0*/  LDL.LU R5, [R1+0x34] ;  /* 0x0000340001057983 */ /* 0x000ee20000300800 */
[----:B------:R-:W-:Y:S01]  /*79cb0*/  IMAD.WIDE R46, R50, 0x2, R2 ;  /* 0x00000002322e7825 */ /* 0x000fe200078e0202 */
[----:B------:R-:W1:Y:S02]  /*79cc0*/  LDCU UR53, c[0x0][0x398] ;  /* 0x00007300ff3577ac */ /* 0x000e640008000800 */
[----:B------:R0:W-:Y:S01]  /*79cd0*/  @P0 STG.E.U16 desc[UR8][R48.64], R52 ;  /* 0x0000003430000986 */ /* 0x0001e2000c101508 */
[----:B------:R-:W-:Y:S01]  /*79ce0*/  VIADD R54, R43, 0x6e ;  /* 0x0000006e2b367836 */ /* 0x000fe20000000000 */
[----:B------:R-:W-:Y:S01]  /*79cf0*/  ISETP.LT.AND P0, PT, R61, UR39, !P5 ;  /* 0x000000273d007c0c */ /* 0x000fe2000ef01270 */
[C---:B------:R-:W-:Y:S01]  /*79d00*/  VIADD R51, R53.reuse, UR22 ;  /* 0x0000001635337c36 */ /* 0x040fe20008000000 */
[----:B--2---:R2:W-:Y:S01]  /*79d10*/  @P4 STG.E.U16 desc[UR8][R46.64], R4 ;  /* 0x000000042e004986 */ /* 0x0045e2000c101508 */
[----:B------:R-:W-:Y:S01]  /*79d20*/  ISETP.LT.AND P5, PT, R60, UR25, !P5 ;  /* 0x000000193c007c0c */ /* 0x000fe2000efa1270 */
[----:B------:R-:W1:Y:S01]  /*79d30*/  LDCU UR34, c[0x0][0x39c] ;  /* 0x00007380ff2277ac */ /* 0x000e620008000800 */
[----:B------:R-:W-:Y:S01]  /*79d40*/  ISETP.GE.AND P4, PT, R54, UR6, PT ;  /* 0x0000000636007c0c */ /* 0x000fe2000bf86270 */
[----:B------:R-:W1:Y:S01]  /*79d50*/  LDCU UR71, c[0x0][0x3b8] ;  /* 0x00007700ff4777ac */ /* 0x000e620008000800 */
[----:B0-----:R-:W-:Y:S01]  /*79d60*/  IMAD.WIDE R48, R50, 0x2, R44 ;  /* 0x0000000232307825 */ /* 0x001fe200078e022c */
[----:B------:R-:W-:Y:S01]  /*79d70*/  PRMT R50, R4, 0x7632, R50 ;  /* 0x0000763204327816 */ /* 0x000fe20000000032 */
[----:B------:R-:W0:Y:S01]  /*79d80*/  LDCU UR16, c[0x0][0x398] ;  /* 0x00007300ff1077ac */ /* 0x000e220008000800 */
[----:B--2---:R-:W2:Y:S01]  /*79d90*/  LDL.LU R4, [R1+0x24] ;  /* 0x0000240001047983 */ /* 0x004ea20000300800 */
        /* <DEDUP_REMOVED lines=14> */
[----:B0-----:R-:W2:Y:S01]  /*79e80*/  LDL.LU R59, [R1+0x38] ;  /* 0x00003800013b7983 */ /* 0x001ea20000300800 */
[----:B------:R-:W-:Y:S01]  /*79e90*/  IMAD.WIDE R46, R51, 0x2, R2 ;  /* 0x00000002332e7825 */ /* 0x000fe200078e0202 */
[----:B------:R-:W0:Y:S02]  /*79ea0*/  LDCU UR69, c[0x0][0x398] ;  /* 0x00007300ff4577ac */ /* 0x000e240008000800 */
[----:B------:R0:W-:Y:S01]  /*79eb0*/  @P6 STG.E.U16 desc[UR8][R48.64], R53 ;  /* 0x0000003530006986 */ /* 0x0001e2000c101508 */
[----:B------:R-:W-:Y:S01]  /*79ec0*/  ISETP.LT.AND P6, PT, R61, UR27, !P2 ;  /* 0x0000001b3d007c0c */ /* 0x000fe2000d7c1270 */
[----:B------:R-:W-:Y:S01]  /*79ed0*/  VIADD R50, R52, UR52 ;  /* 0x0000003434327c36 */ /* 0x000fe20008000000 */
[----:B------:R-:W0:Y:S01]  /*79ee0*/  LDCU UR41, c[0x0][0x3b8] ;  /* 0x00007700ff2977ac */ /* 0x000e220008000800 */
[----:B----4-:R-:W-:Y:S01]  /*79ef0*/  PRMT R55, R57, 0x7632, R55 ;  /* 0x0000763239377816 */ /* 0x010fe20000000037 */
[----:B0-----:R-:W-:Y:S01]  /*79f00*/  IMAD.WIDE R48, R51, 0x2, R44 ;  /* 0x0000000233307825 */ /* 0x001fe200078e022c */
[----:B---3--:R-:W-:Y:S01]  /*79f10*/  PRMT R51, R58, 0x7632, R51 ;  /* 0x000076323a337816 */ /* 0x008fe20000000033 */
[----:B------:R0:W-:Y:S01]  /*79f20*/  @P0 STG.E.U16 desc[UR8][R46.64], R58 ;  /* 0x0000003a2e000986 */ /* 0x0001e2000c101508 */
[----:B------:R-:W3:Y:S03]  /*79f30*/  LDCU UR40, c[0x0][0x39c] ;  /* 0x00007380ff2877ac */ /* 0x000ee60008000800 */
[----:B------:R4:W-:Y:S01]  /*79f40*/  @P5 STG.E.U16 desc[UR8][R48.64], R51 ;  /* 0x0000003330005986 */ /* 0x0009e2000c101508 */
[C---:B------:R-:W-:Y:S01]  /*79f50*/  VIADD R54, R43.reuse, 0x70 ;  /* 0x000000702b367836 */ /* 0x040fe20000000000 */
[----:B------:R-:W-:Y:S01]  /*79f60*/  ISETP.LT.AND P2, PT, R60, UR10, !P2 ;  /* 0x0000000a3c007c0c */ /* 0x000fe2000d741270 */
[----:B------:R-:W1:Y:S01]  /*79f70*/  LDCU UR39, c[0x0][0x398] ;  /* 0x00007300ff2777ac */ /* 0x000e620008000800 */
[----:B------:R-:W1:Y:S01]  /*79f80*/  LDCU UR6, c[0x0][0x398] ;  /* 0x00007300ff0677ac */ /* 0x000e620008000800 */
[C---:B0-----:R-:W-:Y:S01]  /*79f90*/  IMAD.WIDE R46, R52.reuse, 0x2, R2 ;  /* 0x00000002342e7825 */ /* 0x041fe200078e0202 */
[----:B------:R-:W3:Y:S01]  /*79fa0*/  LDL.LU R58, [R1+0x28] ;  /* 0x00002800013a7983 */ /* 0x000ee20000300800 */
[----:B------:R-:W0:Y:S02]  /*79fb0*/  LDCU UR52, c[0x0][0x39c] ;  /* 0x00007380ff3477ac */ /* 0x000e240008000800 */
[----:B----4-:R-:W-:Y:S01]  /*79fc0*/  IMAD.WIDE R48, R52, 0x2, R44 ;  /* 0x0000000234307825 */ /* 0x010fe200078e022c */
[----:B------:R4:W-:Y:S01]  /*79fd0*/  @P3 STG.E.U16 desc[UR8][R46.64], R57 ;  /* 0x000000392e003986 */ /* 0x0009e2000c101508 */
[----:B------:R-:W-:Y:S01]  /*79fe0*/  IADD3 R53, PT, PT, R50, UR68, RZ ;  /* 0x0000004432357c10 */ /* 0x000fe2000fffe0ff */
[----:B------:R-:W0:Y:S02]  /*79ff0*/  LDCU UR25, c[0x0][0x3b8] ;  /* 0x00007700ff1977ac */ /* 0x000e240008000800 */
[----:B------:R1:W-:Y:S01]  /*7a000*/  @P4 STG.E.U16 desc[UR8][R48.64], R55 ;  /* 0x0000003730004986 */ /* 0x0003e2000c101508 */
[----:B------:R-:W-:Y:S01]  /*7a010*/  ISETP.GE.AND P0, PT, R54, UR65, PT ;  /* 0x0000004136007c0c */ /* 0x000fe2000bf06270 */
[----:B------:R-:W0:Y:S01]  /*7a020*/  LDCU UR67, c[0x0][0x398] ;  /* 0x00007300ff4377ac */ /* 0x000e220008000800 */
[----:B------:R-:W0:Y:S01]  /*7a030*/  LDCU UR50, c[0x0][0x398] ;  /* 0x00007300ff3277ac */ /* 0x000e220008000800 */
[----:B----4-:R-:W4:Y:S01]  /*7a040*/  LDL.LU R57, [R1+0x3c] ;  /* 0x00003c0001397983 */ /* 0x010f220000300800 */
[C---:B------:R-:W-:Y:S01]  /*7a050*/  IMAD.WIDE R46, R50.reuse, 0x2, R2 ;  /* 0x00000002322e7825 */ /* 0x040fe200078e0202 */
[----:B------:R-:W0:Y:S03]  /*7a060*/  LDCU UR68, c[0x0][0x39c] ;  /* 0x00007380ff4477ac */ /* 0x000e260008000800 */
[----:B-1----:R-:W-:Y:S01]  /*7a070*/  IMAD.WIDE R48, R50, 0x2, R44 ;  /* 0x0000000232307825 */ /* 0x002fe200078e022c */
[----:B------:R-:W-:Y:S01]  /*7a080*/  PRMT R50, R56, 0x7632, R50 ;  /* 0x0000763238327816 */ /* 0x000fe20000000032 */
[----:B------:R1:W-:Y:S01]  /*7a090*/  @P6 STG.E.U16 desc[UR8][R46.64], R56 ;  /* 0x000000382e006986 */ /* 0x0003e2000c101508 */
[----:B------:R-:W0:Y:S01]  /*7a0a0*/  LDCU UR66, c[0x0][0x3b8] ;  /* 0x00007700ff4277ac */ /* 0x000e220008000800 */
[----:B------:R-:W-:-:S02]  /*7a0b0*/  VIADD R54, R43, 0x71 ;  /* 0x000000712b367836 */ /* 0x000fc40000000000 */
[----:B------:R-:W-:Y:S01]  /*7a0c0*/  VIADD R51, R53, UR12 ;  /* 0x0000000c35337c36 */ /* 0x000fe20008000000 */
[----:B------:R-:W0:Y:S01]  /*7a0d0*/  LDCU UR27, c[0x0][0x398] ;  /* 0x00007300ff1b77ac */ /* 0x000e220008000800 */
[----:B------:R-:W0:Y:S01]  /*7a0e0*/  LDCU UR65, c[0x0][0x398] ;  /* 0x00007300ff4177ac */ /* 0x000e220008000800 */
[----:B-1----:R-:W3:Y:S01]  /*7a0f0*/  LDL.LU R56, [R1+0x2c] ;  /* 0x00002c0001387983 */ /* 0x002ee20000300800 */
[----:B------:R-:W-:Y:S01]  /*7a100*/  ISETP.LT.AND P5, PT, R61, UR4, !P0 ;  /* 0x000000043d007c0c */ /* 0x000fe2000c7a1270 */
[----:B------:R-:W1:Y:S01]  /*7a110*/  LDCU UR10, c[0x0][0x3b8] ;  /* 0x00007700ff0a77ac */ /* 0x000e620008000800 */
[----:B------:R-:W-:Y:S01]  /*7a120*/  ISETP.GE.AND P3, PT, R54, UR64, PT ;  /* 0x0000004036007c0c */ /* 0x000fe2000bf66270 */
[----:B------:R-:W-:Y:S01]  /*7a130*/  VIADD R54, R43, 0x72 ;  /* 0x000000722b367836 */ /* 0x000fe20000000000 */
[----:B------:R-:W-:Y:S01]  /*7a140*/  ISETP.LT.AND P0, PT, R60, UR20, !P0 ;  /* 0x000000143c007c0c */ /* 0x000fe2000c701270 */
[----:B------:R-:W-:Y:S01]  /*7a150*/  IMAD.WIDE R46, R53, 0x2, R2 ;  /* 0x00000002352e7825 */ /* 0x000fe200078e0202 */
[----:B------:R-:W-:Y:S01]  /*7a160*/  ISETP.LT.AND P4, PT, R61, UR63, !P3 ;  /* 0x0000003f3d007c0c */ /* 0x000fe2000df81270 */
[----:B------:R0:W-:Y:S01]  /*7a170*/  @P2 STG.E.U16 desc[UR8][R48.64], R50 ;  /* 0x0000003230002986 */ /* 0x0001e2000c101508 */
[----:B------:R-:W-:Y:S01]  /*7a180*/  ISETP.GE.AND P6, PT, R54, UR47, PT ;  /* 0x0000002f36007c0c */ /* 0x000fe2000bfc6270 */
[----:B------:R-:W-:Y:S01]  /*7a190*/  VIADD R54, R43, 0x73 ;  /* 0x000000732b367836 */ /* 0x000fe20000000000 */
[----:B------:R-:W-:Y:S01]  /*7a1a0*/  ISETP.LT.AND P3, PT, R60, UR46, !P3 ;  /* 0x0000002e3c007c0c */ /* 0x000fe2000df61270 */
[----:B------:R-:W-:Y:S01]  /*7a1b0*/  VIADD R52, R51, UR29 ;  /* 0x0000001d33347c36 */ /* 0x000fe20008000000 */
[----:B------:R-:W-:Y:S01]  /*7a1c0*/  ISETP.LT.AND P2, PT, R61, UR62, !P6 ;  /* 0x0000003e3d007c0c */ /* 0x000fe2000f741270 */
[----:B------:R1:W-:Y:S01]  /*7a1d0*/  @P5 STG.E.U16 desc[UR8][R46.64], R7 ;  /* 0x000000072e005986 */ /* 0x0003e2000c101508 */
[----:B------:R-:W-:Y:S01]  /*7a1e0*/  ISETP.GE.AND P5, PT, R54, UR30, PT ;  /* 0x0000001e36007c0c */ /* 0x000fe2000bfa6270 */
[----:B------:R-:W2:Y:S01]  /*7a1f0*/  LDCU UR20, c[0x0][0x3b8] ;  /* 0x00007700ff1477ac */ /* 0x000ea20008000800 */
[----:B0-----:R-:W-:Y:S01]  /*7a200*/  IMAD.WIDE R48, R53, 0x2, R44 ;  /* 0x0000000235307825 */ /* 0x001fe200078e022c */
[----:B------:R-:W-:Y:S01]  /*7a210*/  PRMT R53, R7, 0x7632, R53 ;  /* 0x0000763207357816 */ /* 0x000fe20000000035 */
        /* <DEDUP_REMOVED lines=14> */
[----:B0-----:R-:W-:Y:S01]  /*7a300*/  IMAD.WIDE R48, R51, 0x2, R44 ;  /* 0x0000000233307825 */ /* 0x001fe200078e022c */
[----:B------:R-:W-:Y:S01]  /*7a310*/  PRMT R51, R6, 0x7632, R51 ;  /* 0x0000763206337816 */ /* 0x000fe20000000033 */
[----:B------:R-:W0:Y:S01]  /*7a320*/  LDCU UR63, c[0x0][0x398] ;  /* 0x00007300ff3f77ac */ /* 0x000e220008000800 */
[----:B-1----:R-:W3:Y:S01]  /*7a330*/  LDL.LU R6, [R1] ;  /* 0x0000000001067983 */ /* 0x002ee20000300800 */
[----:B------:R-:W-:Y:S01]  /*7a340*/  IMAD.WIDE R46, R52, 0x2, R2 ;  /* 0x00000002342e7825 */ /* 0x000fe200078e0202 */
[----:B------:R-:W-:Y:S01]  /*7a350*/  IADD3 R53, PT, PT, R50, UR38, RZ ;  /* 0x0000002632357c10 */ /* 0x000fe2000fffe0ff */
[----:B------:R-:W1:Y:S01]  /*7a360*/  LDCU UR47, c[0x0][0x398] ;  /* 0x00007300ff2f77ac */ /* 0x000e620008000800 */
[----:B------:R0:W-:Y:S01]  /*7a370*/  @P3 STG.E.U16 desc[UR8][R48.64], R51 ;  /* 0x0000003330003986 */ /* 0x0001e2000c101508 */
[----:B------:R-:W-:Y:S01]  /*7a380*/  VIADD R54, R43, 0x75 ;  /* 0x000000752b367836 */ /* 0x000fe20000000000 */
[----:B------:R-:W-:Y:S01]  /*7a390*/  ISETP.LT.AND P3, PT, R61, UR60, !P4 ;  /* 0x0000003c3d007c0c */ /* 0x000fe2000e761270 */
[----:B------:R-:W1:Y:S01]  /*7a3a0*/  LDCU UR49, c[0x0][0x39c] ;  /* 0x00007380ff3177ac */ /* 0x000e620008000800 */
[----:B------:R0:W-:Y:S02]  /*7a3b0*/  @P2 STG.E.U16 desc[UR8][R46.64], R5 ;  /* 0x000000052e002986 */ /* 0x0001e4000c101508 */
[----:B------:R-:W-:Y:S01]  /*7a3c0*/  ISETP.GE.AND P2, PT, R54, UR33, PT ;  /* 0x0000002136007c0c */ /* 0x000fe2000bf46270 */
[----:B------:R-:W1:Y:S01]  /*7a3d0*/  LDCU UR46, c[0x0][0x3b8] ;  /* 0x00007700ff2e77ac */ /* 0x000e620008000800 */
[----:B------:R-:W1:Y:S01]  /*7a3e0*/  LDCU UR62, c[0x0][0x398] ;  /* 0x00007300ff3e77ac */ /* 0x000e620008000800 */
[----:B0-----:R-:W-:Y:S01]  /*7a3f0*/  IMAD.WIDE R48, R52, 0x2, R44 ;  /* 0x0000000234307825 */ /* 0x001fe200078e022c */
[----:B------:R-:W-:-:S02]  /*7a400*/  PRMT R52, R5, 0x7632, R52 ;  /* 0x0000763205347816 */ /* 0x000fc40000000034 */
[----:B------:R-:W-:Y:S01]  /*7a410*/  ISETP.LT.AND P4, PT, R60, UR45, !P4 ;  /* 0x0000002d3c007c0c */ /* 0x000fe2000e781270 */
[----:B------:R-:W3:Y:S01]  /*7a420*/  LDL.LU R5, [R1+0x14] ;  /* 0x0000140001057983 */ /* 0x000ee20000300800 */
[----:B------:R-:W-:Y:S01]  /*7a430*/  IMAD.WIDE R46, R50, 0x2, R2 ;  /* 0x00000002322e7825 */ /* 0x000fe200078e0202 */
[----:B------:R-:W0:Y:S02]  /*7a440*/  LDCU UR30, c[0x0][0x398] ;  /* 0x00007300ff1e77ac */ /* 0x000e240008000800 */
[----:B------:R1:W-:Y:S01]  /*7a450*/  @P6 STG.E.U16 desc[UR8][R48.64], R52 ;  /* 0x0000003430006986 */ /* 0x0003e2000c101508 */
[----:B------:R-:W-:Y:S01]  /*7a460*/  VIADD R54, R43, 0x76 ;  /* 0x000000762b367836 */ /* 0x000fe20000000000 */
[----:B------:R-:W-:Y:S01]  /*7a470*/  ISETP.LT.AND P6, PT, R61, UR35, !P2 ;  /* 0x000000233d007c0c */ /* 0x000fe2000d7c1270 */
[C---:B------:R-:W-:Y:S01]  /*7a480*/  VIADD R51, R53.reuse, UR75 ;  /* 0x0000004b35337c36 */ /* 0x040fe20008000000 */
[----:B--2---:R2:W-:Y:S01]  /*7a490*/  @P0 STG.E.U16 desc[UR8][R46.64], R4 ;  /* 0x000000042e000986 */ /* 0x0045e2000c101508 */
[----:B------:R-:W-:Y:S01]  /*7a4a0*/  ISETP.LT.AND P2, PT, R60, UR59, !P2 ;  /* 0x0000003b3c007c0c */ /* 0x000fe2000d741270 */
[----:B------:R-:W0:Y:S01]  /*7a4b0*/  LDCU UR38, c[0x0][0x39c] ;  /* 0x00007380ff2677ac */ /* 0x000e220008000800 */
[----:B------:R-:W-:Y:S01]  /*7a4c0*/  ISETP.GE.AND P0, PT, R54, UR26, PT ;  /* 0x0000001a36007c0c */ /* 0x000fe2000bf06270 */
[----:B------:R-:W0:Y:S01]  /*7a4d0*/  LDCU UR61, c[0x0][0x3b8] ;  /* 0x00007700ff3d77ac */ /* 0x000e220008000800 */
[----:B-1----:R-:W-:Y:S01]  /*7a4e0*/  IMAD.WIDE R48, R50, 0x2, R44 ;  /* 0x0000000232307825 */ /* 0x002fe200078e022c */
[----:B------:R-:W-:Y:S01]  /*7a4f0*/  PRMT R50, R4, 0x7632, R50 ;  /* 0x0000763204327816 */ /* 0x000fe20000000032 */
[----:B------:R-:W1:Y:S01]  /*7a500*/  LDCU UR77, c[0x0][0x398] ;  /* 0x00007300ff4d77ac */ /* 0x000e620008000800 */
        /* <DEDUP_REMOVED lines=90> */
[----:B-1----:R-:W3:Y:S01]  /*7aab0*/  LDL.LU R6, [R1+0x210] ;  /* 0x0002100001067983 */ /* 0x002ee20000300800 */
        /* <DEDUP_REMOVED lines=446> */
[----:B------:R-:W-:Y:S02]  /*7c6a0*/  ISETP.LT.AND P4, PT, R60, UR42, !P4 ;  /* 0x0000002a3c007c0c */ /* 0x000fe4000e781270 */
[----:B------:R-:W-:Y:S01]  /*7c6b0*/  ISETP.GE.AND P2, PT, R54, UR16, PT ;  /* 0x0000001036007c0c */ /* 0x000fe2000bf46270 */
[----:B------:R-:W-:Y:S01]  /*7c6c0*/  VIADD R54, R43, 0x9a ;  /* 0x0000009a2b367836 */ /* 0x000fe20000000000 */
[----:B------:R0:W-:Y:S01]  /*7c6d0*/  @P5 STG.E.U16 desc[UR8][R48.64], R50 ;  /* 0x0000003230005986 */ /* 0x0001e2000c101508 */
[----:B------:R-:W-:Y:S01]  /*7c6e0*/  IMAD.WIDE R46, R53, 0x2, R2 ;  /* 0x00000002352e7825 */ /* 0x000fe200078e0202 */
[----:B------:R-:W-:Y:S01]  /*7c6f0*/  ISETP.LT.AND P6, PT, R61, UR37, !P2 ;  /* 0x000000253d007c0c */ /* 0x000fe2000d7c1270 */
[----:B------:R-:W1:Y:S01]  /*7c700*/  LDCU UR42, c[0x0][0x3b8] ;  /* 0x00007700ff2a77ac */ /* 0x000e620008000800 */
[----:B------:R-:W-:-:S02]  /*7c710*/  ISETP.LT.AND P2, PT, R60, UR34, !P2 ;  /* 0x000000223c007c0c */ /* 0x000fc4000d741270 */
[----:B------:R-:W-:Y:S01]  /*7c720*/  ISETP.GE.AND P0, PT, R54, UR51, PT ;  /* 0x0000003336007c0c */ /* 0x000fe2000bf06270 */
[----:B------:R-:W-:Y:S01]  /*7c730*/  VIADD R54, R43, 0x9b ;  /* 0x0000009b2b367836 */ /* 0x000fe20000000000 */
[----:B------:R-:W1:Y:S01]  /*7c740*/  LDCU UR71, c[0x0][0x398] ;  /* 0x00007300ff4777ac */ /* 0x000e620008000800 */
[----:B0-----:R-:W-:Y:S01]  /*7c750*/  IMAD.WIDE R48, R53, 0x2, R44 ;  /* 0x0000000235307825 */ /* 0x001fe200078e022c */
[----:B------:R-:W-:Y:S01]  /*7c760*/  PRMT R53, R7, 0x7632, R53 ;  /* 0x0000763207357816 */ /* 0x000fe20000000035 */
[----:B------:R0:W-:Y:S01]  /*7c770*/  @P3 STG.E.U16 desc[UR8][R46.64], R7 ;  /* 0x000000072e003986 */ /* 0x0001e2000c101508 */
[----:B------:R-:W-:Y:S01]  /*7c780*/  ISETP.LT.AND P5, PT, R61, UR41, !P0 ;  /* 0x000000293d007c0c */ /* 0x000fe2000c7a1270 */
[----:B------:R-:W-:Y:S01]  /*7c790*/  VIADD R52, R51, UR70 ;  /* 0x0000004633347c36 */ /* 0x000fe20008000000 */
[----:B------:R-:W-:Y:S01]  /*7c7a0*/  ISETP.LT.AND P0, PT, R60, UR22, !P0 ;  /* 0x000000163c007c0c */ /* 0x000fe2000c701270 */
[----:B------:R1:W-:Y:S01]  /*7c7b0*/  @P4 STG.E.U16 desc[UR8][R48.64], R53 ;  /* 0x0000003530004986 */ /* 0x0003e2000c101508 */
[----:B------:R-:W-:Y:S01]  /*7c7c0*/  ISETP.GE.AND P3, PT, R54, UR39, PT ;  /* 0x0000002736007c0c */ /* 0x000fe2000bf66270 */
[----:B------:R-:W-:Y:S01]  /*7c7d0*/  VIADD R54, R43, 0x9c ;  /* 0x0000009c2b367836 */ /* 0x000fe20000000000 */
[----:B------:R-:W2:Y:S01]  /*7c7e0*/  LDCU UR53, c[0x0][0x39c] ;  /* 0x00007380ff3577ac */ /* 0x000ea20008000800 */
[----:B------:R-:W2:Y:S01]  /*7c7f0*/  LDCU UR16, c[0x0][0x398] ;  /* 0x00007300ff1077ac */ /* 0x000ea20008000800 */
[C---:B0-----:R-:W-:Y:S01]  /*7c800*/  IMAD.WIDE R46, R51.reuse, 0x2, R2 ;  /* 0x00000002332e7825 */ /* 0x041fe200078e0202 */
[----:B------:R-:W3:Y:S01]  /*7c810*/  LDL.LU R7, [R1+0x280] ;  /* 0x0002800001077983 */ /* 0x000ee20000300800 */
[----:B------:R-:W0:Y:S02]  /*7c820*/  LDCU UR37, c[0x0][0x398] ;  /* 0x00007300ff2577ac */ /* 0x000e240008000800 */
[----:B-1----:R-:W-:Y:S01]  /*7c830*/  IMAD.WIDE R48, R51, 0x2, R44 ;  /* 0x0000000233307825 */ /* 0x002fe200078e022c */
        /* <DEDUP_REMOVED lines=10> */
[----:B-1----:R-:W-:Y:S01]  /*7c8e0*/  IMAD.WIDE R46, R52, 0x2, R2 ;  /* 0x00000002342e7825 */ /* 0x002fe200078e0202 */
[----:B------:R-:W3:Y:S01]  /*7c8f0*/  LDL.LU R6, [R1+0x290] ;  /* 0x0002900001067983 */ /* 0x000ee20000300800 */
[----:B------:R-:W-:Y:S01]  /*7c900*/  IADD3 R53, PT, PT, R50, UR6, RZ ;  /* 0x0000000632357c10 */ /* 0x000fe2000fffe0ff */
[----:B------:R-:W1:Y:S01]  /*7c910*/  LDCU UR34, c[0x0][0x3b8] ;  /* 0x00007700ff2277ac */ /* 0x000e620008000800 */
[----:B0-----:R-:W-:Y:S01]  /*7c920*/  IMAD.WIDE R48, R52, 0x2, R44 ;  /* 0x0000000234307825 */ /* 0x001fe200078e022c */
[----:B------:R-:W-:Y:S01]  /*7c930*/  PRMT R52, R5, 0x7632, R52 ;  /* 0x0000763205347816 */ /* 0x000fe20000000034 */
[----:B------:R0:W-:Y:S01]  /*7c940*/  @P5 STG.E.U16 desc[UR8][R46.64], R5 ;  /* 0x000000052e005986 */ /* 0x0001e2000c101508 */
[----:B------:R-:W-:Y:S01]  /*7c950*/  ISETP.LT.AND P2, PT, R61, UR66, !P6 ;  /* 0x000000423d007c0c */ /* 0x000fe2000f741270 */
[----:B------:R-:W-:Y:S01]  /*7c960*/  VIADD R51, R53, UR50 ;  /* 0x0000003235337c36 */ /* 0x000fe20008000000 */
[----:B------:R-:W-:Y:S01]  /*7c970*/  ISETP.GE.AND P5, PT, R54, UR27, PT ;  /* 0x0000001b36007c0c */ /* 0x000fe2000bfa6270 */
[----:B------:R1:W-:Y:S01]  /*7c980*/  @P0 STG.E.U16 desc[UR8][R48.64], R52 ;  /* 0x0000003430000986 */ /* 0x0003e2000c101508 */
[----:B------:R-:W-:Y:S01]  /*7c990*/  ISETP.LT.AND P6, PT, R60, UR52, !P6 ;  /* 0x000000343c007c0c */ /* 0x000fe2000f7c1270 */
[----:B------:R-:W-:Y:S01]  /*7c9a0*/  VIADD R54, R43, 0x9e ;  /* 0x0000009e2b367836 */ /* 0x000fe20000000000 */
[----:B------:R-:W-:Y:S01]  /*7c9b0*/  ISETP.LT.AND P0, PT, R61, UR10, !P5 ;  /* 0x0000000a3d007c0c */ /* 0x000fe2000ef01270 */
[----:B------:R-:W3:Y:S01]  /*7c9c0*/  LDCU UR41, c[0x0][0x398] ;  /* 0x00007300ff2977ac */ /* 0x000ee20008000800 */
[C---:B0-----:R-:W-:Y:S01]  /*7c9d0*/  IMAD.WIDE R46, R50.reuse, 0x2, R2 ;  /* 0x00000002322e7825 */ /* 0x041fe200078e0202 */
[----:B------:R-:W3:Y:S01]  /*7c9e0*/  LDL.LU R5, [R1+0x284] ;  /* 0x0002840001057983 */ /* 0x000ee20000300800 */
[----:B------:R-:W0:Y:S02]  /*7c9f0*/  LDCU UR69, c[0x0][0x39c] ;  /* 0x00007380ff4577ac */ /* 0x000e240008000800 */
[----:B-1----:R-:W-:Y:S01]  /*7ca00*/  IMAD.WIDE R48, R50, 0x2, R44 ;  /* 0x0000000232307825 */ /* 0x002fe200078e022c */
[----:B--2---:R-:W-:Y:S01]  /*7ca10*/  PRMT R50, R4, 0x7632, R50 ;  /* 0x0000763204327816 */ /* 0x004fe20000000032 */
[----:B------:R1:W-:Y:S01]  /*7ca20*/  @P4 STG.E.U16 desc[UR8][R46.64], R4 ;  /* 0x000000042e004986 */ /* 0x0003e2000c101508 */
[----:B------:R-:W-:Y:S01]  /*7ca30*/  ISETP.GE.AND P4, PT, R54, UR4, PT ;  /* 0x0000000436007c0c */ /* 0x000fe2000bf86270 */
[----:B------:R-:W-:Y:S01]  /*7ca40*/  VIADD R54, R43, 0x9f ;  /* 0x0000009f2b367836 */ /* 0x000fe20000000000 */
[----:B------:R-:W-:Y:S01]  /*7ca50*/  ISETP.LT.AND P5, PT, R60, UR68, !P5 ;  /* 0x000000443c007c0c */ /* 0x000fe2000efa1270 */
[----:B------:R2:W-:Y:S01]  /*7ca60*/  @P3 STG.E.U16 desc[UR8][R48.64], R50 ;  /* 0x0000003230003986 */ /* 0x0005e2000c101508 */
[----:B------:R-:W-:Y:S01]  /*7ca70*/  ISETP.LT.AND P3, PT, R61, UR20, !P4 ;  /* 0x000000143d007c0c */ /* 0x000fe2000e761270 */
[----:B------:R-:W-:Y:S01]  /*7ca80*/  VIADD R52, R51, UR65 ;  /* 0x0000004133347c36 */ /* 0x000fe20008000000 */
[----:B------:R-:W0:Y:S01]  /*7ca90*/  LDCU UR39, c[0x0][0x398] ;  /* 0x00007300ff2777ac */ /* 0x000e220008000800 */
[----:B------:R-:W0:Y:S01]  /*7caa0*/  LDCU UR22, c[0x0][0x3b8] ;  /* 0x00007700ff1677ac */ /* 0x000e220008000800 */
[C---:B-1----:R-:W-:Y:S01]  /*7cab0*/  IMAD.WIDE R46, R53.reuse, 0x2, R2 ;  /* 0x00000002352e7825 */ /* 0x042fe200078e0202 */
[----:B------:R-:W3:Y:S01]  /*7cac0*/  LDL.LU R4, [R1+0x294] ;  /* 0x0002940001047983 */ /* 0x000ee20000300800 */
[----:B------:R-:W1:Y:S02]  /*7cad0*/  LDCU UR25, c[0x0][0x398] ;  /* 0x00007300ff1977ac */ /* 0x000e640008000800 */
[----:B--2---:R-:W-:Y:S01]  /*7cae0*/  IMAD.WIDE R48, R53, 0x2, R44 ;  /* 0x0000000235307825 */ /* 0x004fe200078e022c */
[----:B------:R-:W-:Y:S01]  /*7caf0*/  PRMT R53, R59, 0x7632, R53 ;  /* 0x000076323b357816 */ /* 0x000fe20000000035 */
[----:B------:R2:W-:Y:S01]  /*7cb00*/  @P2 STG.E.U16 desc[UR8][R46.64], R59 ;  /* 0x0000003b2e002986 */ /* 0x0005e2000c101508 */
[----:B------:R-:W-:Y:S01]  /*7cb10*/  ISETP.GE.AND P2, PT, R54, UR63, PT ;  /* 0x0000003f36007c0c */ /* 0x000fe2000bf46270 */
[----:B------:R-:W0:Y:S01]  /*7cb20*/  LDCU UR6, c[0x0][0x39c] ;  /* 0x00007380ff0677ac */ /* 0x000e220008000800 */
[----:B------:R-:W-:Y:S01]  /*7cb30*/  ISETP.LT.AND P4, PT, R60, UR12, !P4 ;  /* 0x0000000c3c007c0c */ /* 0x000fe2000e781270 */
[----:B------:R1:W-:Y:S01]  /*7cb40*/  @P6 STG.E.U16 desc[UR8][R48.64], R53 ;  /* 0x0000003530006986 */ /* 0x0003e2000c101508 */
[----:B------:R-:W-:Y:S01]  /*7cb50*/  ISETP.LT.AND P6, PT, R61, UR46, !P2 ;  /* 0x0000002e3d007c0c */ /* 0x000fe2000d7c1270 */
[----:B------:R-:W0:Y:S01]  /*7cb60*/  LDCU UR67, c[0x0][0x398] ;  /* 0x00007300ff4377ac */ /* 0x000e220008000800 */
[----:B------:R-:W0:Y:S01]  /*7cb70*/  LDCU UR50, c[0x0][0x39c] ;  /* 0x00007380ff3277ac */ /* 0x000e220008000800 */
[C---:B--2---:R-:W-:Y:S01]  /*7cb80*/  IMAD.WIDE R46, R51.reuse, 0x2, R2 ;  /* 0x00000002332e7825 */ /* 0x044fe200078e0202 */
[----:B------:R-:W2:Y:S01]  /*7cb90*/  LDL.LU R59, [R1+0x288] ;  /* 0x00028800013b7983 */ /* 0x000ea20000300800 */
[----:B------:R-:W0:Y:S02]  /*7cba0*/  LDCU UR40, c[0x0][0x3b8] ;  /* 0x00007700ff2877ac */ /* 0x000e240008000800 */
[----:B-1----:R-:W-:Y:S01]  /*7cbb0*/  IMAD.WIDE R48, R51, 0x2, R44 ;  /* 0x0000000233307825 */ /* 0x002fe200078e022c */
[----:B------:R-:W1:Y:S03]  /*7cbc0*/  LDCU UR66, c[0x0][0x398] ;  /* 0x00007300ff4277ac */ /* 0x000e660008000800 */
        /* <DEDUP_REMOVED lines=18> */
[----:B------:R-:W0:Y:S01]  /*7ccf0*/  LDCU UR4, c[0x0][0x398] ;  /* 0x00007300ff0477ac */ /* 0x000e220008000800 */
[----:B------:R-:W0:Y:S01]  /*7cd00*/  LDCU UR68, c[0x0][0x3b8] ;  /* 0x00007700ff4477ac */ /* 0x000e220008000800 */
[C---:B----4-:R-:W-:Y:S01]  /*7cd10*/  IMAD.WIDE R46, R50.reuse, 0x2, R2 ;  /* 0x00000002322e7825 */ /* 0x050fe200078e0202 */
[----:B------:R-:W4:Y:S04]  /*7cd20*/  LDCU UR64, c[0x0][0x39c] ;  /* 0x00007380ff4077ac */ /* 0x000f280008000800 */
[----:B------:R0:W-:Y:S01]  /*7cd30*/  @P6 STG.E.U16 desc[UR8][R46.64], R56 ;  /* 0x000000382e006986 */ /* 0x0001e2000c101508 */
[----:B-1----:R-:W-:Y:S01]  /*7cd40*/  IMAD.WIDE R48, R50, 0x2, R44 ;  /* 0x0000000232307825 */ /* 0x002fe200078e022c */
[----:B------:R-:W-:Y:S01]  /*7cd50*/  PRMT R50, R56, 0x7632, R50 ;  /* 0x0000763238327816 */ /* 0x000fe20000000032 */
[----:B------:R-:W1:Y:S02]  /*7cd60*/  LDCU UR12, c[0x0][0x3b8] ;  /* 0x00007700ff0c77ac */ /* 0x000e640008000800 */
[----:B------:R-:W-:-:S02]  /*7cd70*/  VIADD R54, R43, 0xa1 ;  /* 0x000000a12b367836 */ /* 0x000fc40000000000 */
[----:B------:R-:W-:Y:S01]  /*7cd80*/  VIADD R51, R53, UR30 ;  /* 0x0000001e35337c36 */ /* 0x000fe20008000000 */
[----:B------:R-:W1:Y:S01]  /*7cd90*/  LDCU UR20, c[0x0][0x398] ;  /* 0x00007300ff1477ac */ /* 0x000e620008000800 */
[----:B0-----:R-:W3:Y:S01]  /*7cda0*/  LDL.LU R56, [R1+0x28c] ;  /* 0x00028c0001387983 */ /* 0x001ee20000300800 */
[----:B------:R-:W-:Y:S01]  /*7cdb0*/  ISETP.LT.AND P5, PT, R61, UR61, !P0 ;  /* 0x0000003d3d007c0c */ /* 0x000fe2000c7a1270 */
[----:B------:R-:W0:Y:S02]  /*7cdc0*/  LDCU UR63, c[0x0][0x398] ;  /* 0x00007300ff3f77ac */ /* 0x000e240008000800 */
[----:B------:R-:W4:Y:S01]  /*7cdd0*/  LDL.LU R57, [R1+0x29c] ;  /* 0x00029c0001397983 */ /* 0x000f220000300800 */
[----:B------:R-:W-:Y:S01]  /*7cde0*/  ISETP.LT.AND P0, PT, R60, UR49, !P0 ;  /* 0x000000313c007c0c */ /* 0x000fe2000c701270 */
[----:B------:R-:W0:Y:S01]  /*7cdf0*/  LDCU UR47, c[0x0][0x39c] ;  /* 0x00007380ff2f77ac */ /* 0x000e220008000800 */
[----:B------:R-:W-:Y:S01]  /*7ce00*/  ISETP.GE.AND P3, PT, R54, UR77, PT ;  /* 0x0000004d36007c0c */ /* 0x000fe2000bf66270 */
[----:B------:R-:W-:Y:S01]  /*7ce10*/  VIADD R54, R43, 0xa2 ;  /* 0x000000a22b367836 */ /* 0x000fe20000000000 */
[----:B------:R1:W-:Y:S01]  /*7ce20*/  @P2 STG.E.U16 desc[UR8][R48.64], R50 ;  /* 0x0000003230002986 */ /* 0x0003e2000c101508 */
[----:B------:R-:W-:Y:S01]  /*7ce30*/  IMAD.WIDE R46, R53, 0x2, R2 ;  /* 0x00000002352e7825 */ /* 0x000fe200078e0202 */
[----:B------:R-:W-:Y:S01]  /*7ce40*/  ISETP.LT.AND P4, PT, R61, UR76, !P3 ;  /* 0x0000004c3d007c0c */ /* 0x000fe2000df81270 */
[----:B------:R-:W0:Y:S01]  /*7ce50*/  LDCU UR46, c[0x0][0x398] ;  /* 0x00007300ff2e77ac */ /* 0x000e220008000800 */
[----:B------:R-:W-:-:S02]  /*7ce60*/  ISETP.LT.AND P3, PT, R60, UR38, !P3 ;  /* 0x000000263c007c0c */ /* 0x000fc4000df61270 */
[----:B------:R-:W-:Y:S01]  /*7ce70*/  ISETP.GE.AND P6, PT, R54, UR60, PT ;  /* 0x0000003c36007c0c */ /* 0x000fe2000bfc6270 */
[----:B------:R-:W-:Y:S01]  /*7ce80*/  VIADD R54, R43, 0xa3 ;  /* 0x000000a32b367836 */ /* 0x000fe20000000000 */
[----:B------:R-:W0:Y:S01]  /*7ce90*/  LDCU UR62, c[0x0][0x398] ;  /* 0x00007300ff3e77ac */ /* 0x000e220008000800 */
        /* <DEDUP_REMOVED lines=11> */
[C---:B-1----:R-:W-:Y:S01]  /*7cf50*/  IMAD.WIDE R46, R51.reuse, 0x2, R2 ;  /* 0x00000002332e7825 */ /* 0x042fe200078e0202 */
[----:B------:R-:W1:Y:S03]  /*7cf60*/  LDCU UR61, c[0x0][0x398] ;  /* 0x00007300ff3d77ac */ /* 0x000e660008000800 */
        /* <DEDUP_REMOVED lines=10> */
[----:B------:R-:W2:Y:S01]  /*7d010*/  LDCU UR30, c[0x0][0x39c] ;  /* 0x00007380ff1e77ac */ /* 0x000ea20008000800 */
[----:B0-----:R-:W-:Y:S01]  /*7d020*/  IMAD.WIDE R46, R52, 0x2, R2 ;  /* 0x00000002342e7825 */ /* 0x001fe200078e0202 */
[----:B------:R-:W-:Y:S01]  /*7d030*/  IADD3 R53, PT, PT, R50, UR26, RZ ;  /* 0x0000001a32357c10 */ /* 0x000fe2000fffe0ff */
[----:B------:R-:W0:Y:S02]  /*7d040*/  LDCU UR77, c[0x0][0x398] ;  /* 0x00007300ff4d77ac */ /* 0x000e240008000800 */
[----:B-1----:R-:W-:Y:S01]  /*7d050*/  IMAD.WIDE R48, R52, 0x2, R44 ;  /* 0x0000000234307825 */ /* 0x002fe200078e022c */
[----:B------:R-:W-:Y:S01]  /*7d060*/  PRMT R52, R5, 0x7632, R52 ;  /* 0x0000763205347816 */ /* 0x000fe20000000034 */
[----:B------:R1:W-:Y:S01]  /*7d070*/  @P2 STG.E.U16 desc[UR8][R46.64], R5 ;  /* 0x000000052e002986 */ /* 0x0003e2000c101508 */
[----:B------:R-:W-:Y:S01]  /*7d080*/  ISETP.GE.AND P2, PT, R54, UR31, PT ;  /* 0x0000001f36007c0c */ /* 0x000fe2000bf46270 */
[----:B------:R-:W-:Y:S01]  /*7d090*/  VIADD R54, R43, 0xa6 ;  /* 0x000000a62b367836 */ /* 0x000fe20000000000 */
[----:B------:R-:W-:Y:S01]  /*7d0a0*/  ISETP.LT.AND P4, PT, R60, UR32, !P4 ;  /* 0x000000203c007c0c */ /* 0x000fe2000e781270 */
[----:B------:R0:W-:Y:S01]  /*7d0b0*/  @P6 STG.E.U16 desc[UR8][R48.64], R52 ;  /* 0x0000003430006986 */ /* 0x0001e2000c101508 */
[----:B------:R-:W-:Y:S01]  /*7d0c0*/  ISETP.LT.AND P6, PT, R61, UR58, !P2 ;  /* 0x0000003a3d007c0c */ /* 0x000fe2000d7c1270 */
[----:B------:R-:W-:Y:S01]  /*7d0d0*/  VIADD R51, R53, UR44 ;  /* 0x0000002c35337c36 */ /* 0x000fe20008000000 */
[----:B------:R-:W2:Y:S01]  /*7d0e0*/  LDCU UR76, c[0x0][0x398] ;  /* 0x00007300ff4c77ac */ /* 0x000ea20008000800 */
[----:B------:R-:W2:Y:S01]  /*7d0f0*/  LDCU UR24, c[0x0][0x39c] ;  /* 0x00007380ff1877ac */ /* 0x000ea20008000800 */
[C---:B-1----:R-:W-:Y:S01]  /*7d100*/  IMAD.WIDE R46, R50.reuse, 0x2, R2 ;  /* 0x00000002322e7825 */ /* 0x042fe200078e0202 */
[----:B------:R-:W1:Y:S03]  /*7d110*/  LDCU UR60, c[0x0][0x398] ;  /* 0x00007300ff3c77ac */ /* 0x000e660008000800 */
[----:B0-----:R-:W-:Y:S01]  /*7d120*/  IMAD.WIDE R48, R50, 0x2, R44 ;  /* 0x0000000232307825 */ /* 0x001fe200078e022c */
        /* <DEDUP_REMOVED lines=8> */
[----:B------:R-:W3:Y:S01]  /*7d1b0*/  LDCU UR38, c[0x0][0x3b8] ;  /* 0x00007700ff2677ac */ /* 0x000ee20008000800 */
[----:B------:R-:W3:Y:S01]  /*7d1c0*/  LDCU UR45, c[0x0][0x398] ;  /* 0x00007300ff2d77ac */ /* 0x000ee20008000800 */
[C---:B0-----:R-:W-:Y:S01]  /*7d1d0*/  IMAD.WIDE R46, R53.reuse, 0x2, R2 ;  /* 0x00000002352e7825 */ /* 0x041fe200078e0202 */
[----:B------:R-:W0:Y:S03]  /*7d1e0*/  LDCU UR33, c[0x0][0x39c] ;  /* 0x00007380ff2177ac */ /* 0x000e260008000800 */
[----:B-1----:R-:W-:Y:S01]  /*7d1f0*/  IMAD.WIDE R48, R53, 0x2, R44 ;  /* 0x0000000235307825 */ /* 0x002fe200078e022c */
[----:B--2---:R-:W-:Y:S01]  /*7d200*/  PRMT R53, R59, 0x7632, R53 ;  /* 0x000076323b357816 */ /* 0x004fe20000000035 */
[----:B------:R1:W-:Y:S01]  /*7d210*/  @P3 STG.E.U16 desc[UR8][R46.64], R59 ;  /* 0x0000003b2e003986 */ /* 0x0003e2000c101508 */
[----:B------:R-:W-:Y:S01]  /*7d220*/  ISETP.GE.AND P3, PT, R54, UR28, PT ;  /* 0x0000001c36007c0c */ /* 0x000fe2000bf66270 */
[----:B------:R-:W2:Y:S01]  /*7d230*/  LDCU UR35, c[0x0][0x398] ;  /* 0x00007300ff2377ac */ /* 0x000ea20008000800 */
[----:B------:R-:W-:Y:S01]  /*7d240*/  ISETP.LT.AND P0, PT, R60, UR54, !P0 ;  /* 0x000000363c007c0c */ /* 0x000fe2000c701270 */
[----:B------:R0:W-:Y:S01]  /*7d250*/  @P4 STG.E.U16 desc[UR8][R48.64], R53 ;  /* 0x0000003530004986 */ /* 0x0001e2000c101508 */
[----:B------:R-:W-:Y:S01]  /*7d260*/  ISETP.LT.AND P4, PT, R61, UR72, !P3 ;  /* 0x000000483d007c0c */ /* 0x000fe2000df81270 */
[----:B------:R-:W2:Y:S01]  /*7d270*/  LDCU UR75, c[0x0][0x3b8] ;  /* 0x00007700ff4b77ac */ /* 0x000ea20008000800 */
[----:B------:R-:W2:Y:S01]  /*7d280*/  LDCU UR59, c[0x0][0x398] ;  /* 0x00007300ff3b77ac */ /* 0x000ea20008000800 */
[C---:B-1----:R-:W-:Y:S01]  /*7d290*/  IMAD.WIDE R46, R51.reuse, 0x2, R2 ;  /* 0x00000002332e7825 */ /* 0x042fe200078e0202 */
[----:B------:R-:W1:Y:S03]  /*7d2a0*/  LDCU UR26, c[0x0][0x39c] ;  /* 0x00007380ff1a77ac */ /* 0x000e660008000800 */
[----:B0-----:R-:W-:Y:S01]  /*7d2b0*/  IMAD.WIDE R48, R51, 0x2, R44 ;  /* 0x0000000233307825 */ /* 0x001fe200078e022c */
[----:B------:R-:W0:Y:S03]  /*7d2c0*/  LDCU UR36, c[0x0][0x398] ;  /* 0x00007300ff2477ac */ /* 0x000e260008000800 */
        /* <DEDUP_REMOVED lines=9> */
[----:B---3--:R-:W-:Y:S01]  /*7d360*/  IMAD.WIDE R46, R52, 0x2, R2 ;  /* 0x00000002342e7825 */ /* 0x008fe200078e0202 */
[----:B------:R-:W-:Y:S01]  /*7d370*/  IADD3 R53, PT, PT, R50, UR42, RZ ;  /* 0x0000002a32357c10 */ /* 0x000fe2000fffe0ff */
[----:B------:R-:W3:Y:S03]  /*7d380*/  LDCU UR56, c[0x0][0x398] ;  /* 0x00007300ff3877ac */ /* 0x000ee60008000800 */
[----:B------:R0:W-:Y:S01]  /*7d390*/  @P5 STG.E.U16 desc[UR8][R46.64], R56 ;  /* 0x000000382e005986 */ /* 0x0001e2000c101508 */
[----:B-1----:R-:W-:Y:S01]  /*7d3a0*/  IMAD.WIDE R48, R52, 0x2, R44 ;  /* 0x0000000234307825 */ /* 0x002fe200078e022c */
[----:B------:R-:W-:Y:S01]  /*7d3b0*/  ISETP.GE.AND P6, PT, R54, UR53, PT ;  /* 0x0000003536007c0c */ /* 0x000fe2000bfc6270 */
[----:B------:R-:W1:Y:S03]  /*7d3c0*/  LDCU UR31, c[0x0][0x398] ;  /* 0x00007300ff1f77ac */ /* 0x000e660008000800 */
[----:B------:R2:W-:Y:S01]  /*7d3d0*/  @P0 STG.E.U16 desc[UR8][R48.64], R55 ;  /* 0x0000003730000986 */ /* 0x0005e2000c101508 */
[----:B------:R-:W1:Y:S01]  /*7d3e0*/  LDCU UR57, c[0x0][0x39c] ;  /* 0x00007380ff3977ac */ /* 0x000e620008000800 */
[----:B------:R-:W1:Y:S02]  /*7d3f0*/  LDCU UR32, c[0x0][0x3b8] ;  /* 0x00007700ff2077ac */ /* 0x000e640008000800 */
[----:B0-----:R-:W3:Y:S01]  /*7d400*/  LDL.LU R56, [R1+0x2a0] ;  /* 0x0002a00001387983 */ /* 0x001ee20000300800 */
[C---:B------:R-:W-:Y:S01]  /*7d410*/  IMAD.WIDE R46, R50.reuse, 0x2, R2 ;  /* 0x00000002322e7825 */ /* 0x040fe200078e0202 */
[----:B------:R-:W0:Y:S03]  /*7d420*/  LDCU UR58, c[0x0][0x398] ;  /* 0x00007300ff3a77ac */ /* 0x000e260008000800 */
[----:B--2---:R-:W-:Y:S01]  /*7d430*/  IMAD.WIDE R48, R50, 0x2, R44 ;  /* 0x0000000232307825 */ /* 0x004fe200078e022c */
[----:B----4-:R-:W-:Y:S01]  /*7d440*/  PRMT R50, R57, 0x7632, R50 ;  /* 0x0000763239327816 */ /* 0x010fe20000000032 */
[----:B------:R2:W-:Y:S01]  /*7d450*/  @P4 STG.E.U16 desc[UR8][R46.64], R57 ;  /* 0x000000392e004986 */ /* 0x0005e2000c101508 */
[----:B------:R-:W4:Y:S01]  /*7d460*/  LDCU UR74, c[0x0][0x398] ;  /* 0x00007300ff4a77ac */ /* 0x000f220008000800 */
[----:B------:R-:W-:-:S02]  /*7d470*/  VIADD R54, R43, 0xa9 ;  /* 0x000000a92b367836 */ /* 0x000fc40000000000 */
[----:B------:R-:W-:Y:S01]  /*7d480*/  VIADD R51, R53, UR34 ;  /* 0x0000002235337c36 */ /* 0x000fe20008000000 */
[----:B------:R-:W0:Y:S01]  /*7d490*/  LDCU UR48, c[0x0][0x39c] ;  /* 0x00007380ff3077ac */ /* 0x000e220008000800 */
[----:B------:R-:W0:Y:S01]  /*7d4a0*/  LDCU UR55, c[0x0][0x3b8] ;  /* 0x00007700ff3777ac */ /* 0x000e220008000800 */
[----:B--2---:R-:W2:Y:S01]  /*7d4b0*/  LDL.LU R57, [R1+0x2b0] ;  /* 0x0002b00001397983 */ /* 0x004ea20000300800 */
[----:B------:R-:W-:Y:S01]  /*7d4c0*/  ISETP.LT.AND P2, PT, R61, UR16, !P6 ;  /* 0x000000103d007c0c */ /* 0x000fe2000f741270 */
[----:B------:R-:W0:Y:S02]  /*7d4d0*/  LDCU UR73, c[0x0][0x398] ;  /* 0x00007300ff4977ac */ /* 0x000e240008000800 */
[----:B------:R-:W4:Y:S01]  /*7d4e0*/  LDL.LU R58, [R1+0x2a4] ;  /* 0x0002a400013a7983 */ /* 0x000f220000300800 */
[----:B------:R-:W-:Y:S01]  /*7d4f0*/  ISETP.GE.AND P5, PT, R54, UR70, PT ;  /* 0x0000004636007c0c */ /* 0x000fe2000bfa6270 */
[----:B------:R-:W-:Y:S01]  /*7d500*/  IMAD.WIDE R46, R53, 0x2, R2 ;  /* 0x00000002352e7825 */ /* 0x000fe200078e0202 */
[----:B------:R-:W-:Y:S01]  /*7d510*/  ISETP.LT.AND P6, PT, R60, UR37, !P6 ;  /* 0x000000253c007c0c */ /* 0x000fe2000f7c1270 */
[----:B------:R-:W4:Y:S01]  /*7d520*/  LDL.LU R59, [R1+0x2b4] ;  /* 0x0002b400013b7983 */ /* 0x000f220000300800 */
[----:B------:R-:W0:Y:S03]  /*7d530*/  LDCU UR28, c[0x0][0x398] ;  /* 0x00007300ff1c77ac */ /* 0x000e260008000800 */
[----:B------:R-:W4:Y:S01]  /*7d540*/  LDL.LU R11, [R1+0x2a8] ;  /* 0x0002a800010b7983 */ /* 0x000f220000300800 */
[----:B------:R-:W-:Y:S01]  /*7d550*/  VIADD R54, R43, 0xaa ;  /* 0x000000aa2b367836 */ /* 0x000fe20000000000 */
[----:B------:R-:W-:Y:S01]  /*7d560*/  ISETP.LT.AND P0, PT, R61, UR51, !P5 ;  /* 0x000000333d007c0c */ /* 0x000fe2000ef01270 */
[----:B------:R-:W0:Y:S01]  /*7d570*/  LDCU UR54, c[0x0][0x3b8] ;  /* 0x00007700ff3677ac */ /* 0x000e220008000800 */
[----:B------:R-:W4:Y:S02]  /*7d580*/  LDL.LU R6, [R1+0x2b8] ;  /* 0x0002b80001067983 */ /* 0x000f240000300800 */
[----:B------:R-:W-:Y:S01]  /*7d590*/  ISETP.GE.AND P4, PT, R54, UR69, PT ;  /* 0x0000004536007c0c */ /* 0x000fe2000bf86270 */
[----:B------:R-:W0:Y:S01]  /*7d5a0*/  LDCU UR72, c[0x0][0x398] ;  /* 0x00007300ff4877ac */ /* 0x000e220008000800 */
[----:B------:R-:W4:Y:S01]  /*7d5b0*/  LDL.LU R5, [R1+0x2ac] ;  /* 0x0002ac0001057983 */ /* 0x000f220000300800 */
[C---:B------:R-:W-:Y:S01]  /*7d5c0*/  ISETP.LT.AND P5, PT, R60.reuse, UR41, !P5 ;  /* 0x000000293c007c0c */ /* 0x040fe2000efa1270 */
[----:B------:R-:W0:Y:S02]  /*7d5d0*/  LDCU UR42, c[0x0][0x39c] ;  /* 0x00007380ff2a77ac */ /* 0x000e240008000800 */
[----:B------:R-:W4:Y:S01]  /*7d5e0*/  LDL.LU R4, [R1+0x2bc] ;  /* 0x0002bc0001047983 */ /* 0x000f220000300800 */
[----:B------:R-:W-:Y:S01]  /*7d5f0*/  VIADD R54, R43, 0xab ;  /* 0x000000ab2b367836 */ /* 0x000fe20000000000 */
[----:B------:R-:W0:Y:S02]  /*7d600*/  LDCU UR53, c[0x0][0x398] ;  /* 0x00007300ff3577ac */ /* 0x000e240008000800 */
[----:B------:R1:W-:Y:S01]  /*7d610*/  @P3 STG.E.U16 desc[UR8][R48.64], R50 ;  /* 0x0000003230003986 */ /* 0x0003e2000c101508 */
[----:B------:R-:W-:Y:S01]  /*7d620*/  ISETP.LT.AND P3, PT, R61, UR39, !P4 ;  /* 0x000000273d007c0c */ /* 0x000fe2000e761270 */
[----:B------:R-:W-:Y:S01]  /*7d630*/  VIADD R52, R51, UR22 ;  /* 0x0000001633347c36 */ /* 0x000fe20008000000 */
[----:B------:R-:W-:Y:S01]  /*7d640*/  ISETP.LT.AND P4, PT, R60, UR25, !P4 ;  /* 0x000000193c007c0c */ /* 0x000fe2000e781270 */
[----:B------:R-:W4:Y:S01]  /*7d650*/  LDL.LU R7, [R1+0x2c0] ;  /* 0x0002c00001077983 */ /* 0x000f220000300800 */
        /* <DEDUP_REMOVED lines=14> */
[----:B---3--:R-:W-:Y:S01]  /*7d740*/  PRMT R53, R56, 0x7632, R53 ;  /* 0x0000763238357816 */ /* 0x008fe20000000035 */
[----:B------:R3:W-:Y:S01]  /*7d750*/  @P2 STG.E.U16 desc[UR8][R46.64], R56 ;  /* 0x000000382e002986 */ /* 0x0007e2000c101508 */
[----:B------:R-:W-:Y:S01]  /*7d760*/  ISETP.GE.AND P2, PT, R54, UR6, PT ;  /* 0x0000000636007c0c */ /* 0x000fe2000bf46270 */
[----:B------:R-:W-:Y:S01]  /*7d770*/  VIADD R54, R43, 0xac ;  /* 0x000000ac2b367836 */ /* 0x000fe20000000000 */
[----:B------:R-:W0:Y:S01]  /*7d780*/  LDCU UR6, c[0x0][0x398] ;  /* 0x00007300ff0677ac */ /* 0x000e220008000800 */
[----:B------:R1:W-:Y:S01]  /*7d790*/  @P6 STG.E.U16 desc[UR8][R48.64], R53 ;  /* 0x0000003530006986 */ /* 0x0003e2000c101508 */
[----:B------:R-:W-:Y:S01]  /*7d7a0*/  ISETP.LT.AND P6, PT, R61, UR67, !P2 ;  /* 0x000000433d007c0c */ /* 0x000fe2000d7c1270 */
[----:B---3--:R-:W-:-:S02]  /*7d7b0*/  IMAD.WIDE R46, R51, 0x2, R2 ;  /* 0x00000002332e7825 */ /* 0x008fc400078e0202 */
[----:B------:R-:W3:Y:S02]  /*7d7c0*/  LDL.LU R56, [R1+0x2264] ;  /* 0x0022640001387983 */ /* 0x000ee40000300800 */
[----:B-1----:R-:W-:Y:S01]  /*7d7d0*/  IMAD.WIDE R48, R51, 0x2, R44 ;  /* 0x0000000233307825 */ /* 0x002fe200078e022c */
[----:B------:R-:W-:Y:S01]  /*7d7e0*/  IADD3 R53, PT, PT, R50, UR52, RZ ;  /* 0x0000003432357c10 */ /* 0x000fe2000fffe0ff */
[----:B------:R-:W1:Y:S01]  /*7d7f0*/  LDCU UR67, c[0x0][0x398] ;  /* 0x00007300ff4377ac */ /* 0x000e620008000800 */
[----:B--2---:R-:W-:Y:S01]  /*7d800*/  PRMT R51, R57, 0x7632, R51 ;  /* 0x0000763239337816 */ /* 0x004fe20000000033 */
[----:B------:R2:W-:Y:S01]  /*7d810*/  @P0 STG.E.U16 desc[UR8][R46.64], R57 ;  /* 0x000000392e000986 */ /* 0x0005e2000c101508 */
[----:B------:R-:W-:Y:S01]  /*7d820*/  ISETP.GE.AND P0, PT, R54, UR50, PT ;  /* 0x0000003236007c0c */ /* 0x000fe2000bf06270 */
[----:B------:R-:W-:Y:S01]  /*7d830*/  VIADD R54, R43, 0xad ;  /* 0x000000ad2b367836 */ /* 0x000fe20000000000 */
[----:B------:R-:W-:Y:S01]  /*7d840*/  ISETP.LT.AND P2, PT, R60, UR66, !P2 ;  /* 0x000000423c007c0c */ /* 0x000fe2000d741270 */
[----:B------:R0:W-:Y:S01]  /*7d850*/  @P5 STG.E.U16 desc[UR8][R48.64], R51 ;  /* 0x0000003330005986 */ /* 0x0001e2000c101508 */
[----:B------:R-:W-:Y:S01]  /*7d860*/  ISETP.LT.AND P5, PT, R61, UR27, !P0 ;  /* 0x0000001b3d007c0c */ /* 0x000fe2000c7a1270 */
[----:B------:R-:W1:Y:S01]  /*7d870*/  LDCU UR52, c[0x0][0x39c] ;  /* 0x00007380ff3477ac */ /* 0x000e620008000800 */
[C---:B--2---:R-:W-:Y:S01]  /*7d880*/  IMAD.WIDE R46, R52.reuse, 0x2, R2 ;  /* 0x00000002342e7825 */ /* 0x044fe200078e0202 */
[----:B------:R-:W2:Y:S01]  /*7d890*/  LDL.LU R57, [R1+0x2260] ;  /* 0x0022600001397983 */ /* 0x000ea20000300800 */
[----:B------:R-:W1:Y:S02]  /*7d8a0*/  LDCU UR50, c[0x0][0x398] ;  /* 0x00007300ff3277ac */ /* 0x000e640008000800 */
[----:B0-----:R-:W-:Y:S01]  /*7d8b0*/  IMAD.WIDE R48, R52, 0x2, R44 ;  /* 0x0000000234307825 */ /* 0x001fe200078e022c */
[----:B----4-:R-:W-:Y:S01]  /*7d8c0*/  PRMT R52, R58, 0x7632, R52 ;  /* 0x000076323a347816 */ /* 0x010fe20000000034 */
[----:B------:R0:W-:Y:S01]  /*7d8d0*/  @P3 STG.E.U16 desc[UR8][R46.64], R58 ;  /* 0x0000003a2e003986 */ /* 0x0001e2000c101508 */
[----:B------:R-:W-:Y:S01]  /*7d8e0*/  ISETP.GE.AND P3, PT, R54, UR65, PT ;  /* 0x0000004136007c0c */ /* 0x000fe2000bf66270 */
[----:B------:R-:W-:Y:S01]  /*7d8f0*/  VIADD R51, R53, UR68 ;  /* 0x0000004435337c36 */ /* 0x000fe20008000000 */
[----:B------:R-:W-:Y:S01]  /*7d900*/  ISETP.LT.AND P0, PT, R60, UR10, !P0 ;  /* 0x0000000a3c007c0c */ /* 0x000fe2000c701270 */
[----:B------:R4:W-:Y:S01]  /*7d910*/  @P4 STG.E.U16 desc[UR8][R48.64], R52 ;  /* 0x0000003430004986 */ /* 0x0009e2000c101508 */
[----:B------:R-:W-:Y:S01]  /*7d920*/  ISETP.LT.AND P4, PT, R61, UR4, !P3 ;  /* 0x000000043d007c0c */ /* 0x000fe2000df81270 */
[----:B------:R-:W1:Y:S01]  /*7d930*/  LDCU UR66, c[0x0][0x3b8] ;  /* 0x00007700ff4277ac */ /* 0x000e620008000800 */
[----:B------:R-:W-:Y:S01]  /*7d940*/  PRMT R55, R5, 0x7632, R55 ;  /* 0x0000763205377816 */ /* 0x000fe20000000037 */
[----:B------:R-:W1:Y:S01]  /*7d950*/  LDCU UR27, c[0x0][0x398] ;  /* 0x00007300ff1b77ac */ /* 0x000e620008000800 */
[C---:B0-----:R-:W-:Y:S01]  /*7d960*/  IMAD.WIDE R46, R50.reuse, 0x2, R2 ;  /* 0x00000002322e7825 */ /* 0x041fe200078e0202 */
[----:B------:R-:W2:Y:S01]  /*7d970*/  LDL.LU R58, [R1+0x225c] ;  /* 0x00225c00013a7983 */ /* 0x000ea20000300800 */
[----:B------:R-:W0:Y:S02]  /*7d980*/  LDCU UR68, c[0x0][0x39c] ;  /* 0x00007380ff4477ac */ /* 0x000e240008000800 */
[----:B----4-:R-:W-:Y:S01]  /*7d990*/  IMAD.WIDE R48, R50, 0x2, R44 ;  /* 0x0000000232307825 */ /* 0x010fe200078e022c */
[----:B------:R-:W-:Y:S01]  /*7d9a0*/  PRMT R50, R59, 0x7632, R50 ;  /* 0x000076323b327816 */ /* 0x000fe20000000032 */
[----:B------:R4:W-:Y:S01]  /*7d9b0*/  @P6 STG.E.U16 desc[UR8][R46.64], R59 ;  /* 0x0000003b2e006986 */ /* 0x0009e2000c101508 */
[----:B------:R-:W0:Y:S01]  /*7d9c0*/  LDCU UR65, c[0x0][0x398] ;  /* 0x00007300ff4177ac */ /* 0x000e220008000800 */
[----:B------:R-:W-:-:S02]  /*7d9d0*/  VIADD R54, R43, 0xae ;  /* 0x000000ae2b367836 */ /* 0x000fc40000000000 */
[----:B------:R1:W-:Y:S01]  /*7d9e0*/  @P2 STG.E.U16 desc[UR8][R48.64], R50 ;  /* 0x0000003230002986 */ /* 0x0003e2000c101508 */
[----:B------:R-:W-:Y:S01]  /*7d9f0*/  VIADD R52, R51, UR12 ;  /* 0x0000000c33347c36 */ /* 0x000fe20008000000 */
[----:B------:R-:W-:Y:S01]  /*7da00*/  ISETP.LT.AND P3, PT, R60, UR20, !P3 ;  /* 0x000000143c007c0c */ /* 0x000fe2000df61270 */
[----:B------:R-:W0:Y:S01]  /*7da10*/  LDCU UR12, c[0x0][0x39c] ;  /* 0x00007380ff0c77ac */ /* 0x000e220008000800 */
[----:B------:R-:W0:Y:S01]  /*7da20*/  LDCU UR10, c[0x0][0x3b8] ;  /* 0x00007700ff0a77ac */ /* 0x000e220008000800 */
[C---:B----4-:R-:W-:Y:S01]  /*7da30*/  IMAD.WIDE R46, R53.reuse, 0x2, R2 ;  /* 0x00000002352e7825 */ /* 0x050fe200078e0202 */
[----:B------:R-:W-:Y:S01]  /*7da40*/  ISETP.GE.AND P6, PT, R54, UR64, PT ;  /* 0x0000004036007c0c */ /* 0x000fe2000bfc6270 */
[----:B------:R-:W4:Y:S01]  /*7da50*/  LDL.LU R59, [R1+0x2258] ;  /* 0x00225800013b7983 */ /* 0x000f220000300800 */
[----:B------:R-:W0:Y:S01]  /*7da60*/  LDCU UR4, c[0x0][0x398] ;  /* 0x00007300ff0477ac */ /* 0x000e220008000800 */
[----:B-1----:R-:W-:Y:S01]  /*7da70*/  IMAD.WIDE R48, R53, 0x2, R44 ;  /* 0x0000000235307825 */ /* 0x002fe200078e022c */
[----:B------:R-:W-:Y:S01]  /*7da80*/  PRMT R53, R11, 0x7632, R53 ;  /* 0x000076320b357816 */ /* 0x000fe20000000035 */
[----:B------:R1:W-:Y:S01]  /*7da90*/  @P5 STG.E.U16 desc[UR8][R46.64], R11 ;  /* 0x0000000b2e005986 */ /* 0x0003e2000c101508 */
[----:B------:R-:W-:Y:S01]  /*7daa0*/  ISETP.LT.AND P2, PT, R61, UR63, !P6 ;  /* 0x0000003f3d007c0c */ /* 0x000fe2000f741270 */
[----:B------:R-:W-:Y:S01]  /*7dab0*/  VIADD R54, R43, 0xaf ;  /* 0x000000af2b367836 */ /* 0x000fe20000000000 */
[----:B------:R-:W0:Y:S01]  /*7dac0*/  LDCU UR64, c[0x0][0x398] ;  /* 0x00007300ff4077ac */ /* 0x000e220008000800 */
[----:B------:R1:W-:Y:S01]  /*7dad0*/  @P0 STG.E.U16 desc[UR8][R48.64], R53 ;  /* 0x0000003530000986 */ /* 0x0003e2000c101508 */
[----:B------:R-:W-:Y:S01]  /*7dae0*/  VIADD R50, R52, UR29 ;  /* 0x0000001d34327c36 */ /* 0x000fe20008000000 */
[----:B------:R-:W0:Y:S01]  /*7daf0*/  LDCU UR20, c[0x0][0x3b8] ;  /* 0x00007700ff1477ac */ /* 0x000e220008000800 */
[C---:B-1----:R-:W-:Y:S01]  /*7db00*/  IMAD.WIDE R46, R51.reuse, 0x2, R2 ;  /* 0x00000002332e7825 */ /* 0x042fe200078e0202 */
[----:B------:R-:W-:Y:S01]  /*7db10*/  ISETP.GE.AND P5, PT, R54, UR47, PT ;  /* 0x0000002f36007c0c */ /* 0x000fe2000bfa6270 */
[----:B------:R-:W1:Y:S02]  /*7db20*/  LDCU UR29, c[0x0][0x39c] ;  /* 0x00007380ff1d77ac */ /* 0x000e640008000800 */
[----:B------:R-:W-:Y:S01]  /*7db30*/  IMAD.WIDE R48, R51, 0x2, R44 ;  /* 0x0000000233307825 */ /* 0x000fe200078e022c */
[----:B------:R-:W-:Y:S01]  /*7db40*/  PRMT R51, R6, 0x7632, R51 ;  /* 0x0000763206337816 */ /* 0x000fe20000000033 */
[----:B------:R0:W-:Y:S01]  /*7db50*/  @P4 STG.E.U16 desc[UR8][R46.64], R6 ;  /* 0x000000062e004986 */ /* 0x0001e2000c101508 */
[----:B------:R-:W-:Y:S01]  /*7db60*/  ISETP.LT.AND P6, PT, R60, UR46, !P6 ;  /* 0x0000002e3c007c0c */ /* 0x000fe2000f7c1270 */
[----:B------:R-:W1:Y:S01]  /*7db70*/  LDCU UR63, c[0x0][0x398] ;  /* 0x00007300ff3f77ac */ /* 0x000e620008000800 */
[----:B------:R-:W-:Y:S01]  /*7db80*/  IADD3 R53, PT, PT, R50, UR49, RZ ;  /* 0x0000003132357c10 */ /* 0x000fe2000fffe0ff */
[----:B------:R-:W-:Y:S01]  /*7db90*/  VIADD R54, R43, 0xb0 ;  /* 0x000000b02b367836 */ /* 0x000fe20000000000 */
[----:B------:R-:W1:Y:S01]  /*7dba0*/  LDCU UR47, c[0x0][0x398] ;  /* 0x00007300ff2f77ac */ /* 0x000e620008000800 */
[----:B0-----:R-:W2:Y:S01]  /*7dbb0*/  LDL.LU R6, [R1+0x2c4] ;  /* 0x0002c40001067983 */ /* 0x001ea20000300800 */
[----:B------:R-:W-:Y:S01]  /*7dbc0*/  IMAD.WIDE R46, R52, 0x2, R2 ;  /* 0x00000002342e7825 */ /* 0x000fe200078e0202 */
[C---:B------:R-:W-:Y:S01]  /*7dbd0*/  ISETP.LT.AND P0, PT, R61.reuse, UR62, !P5 ;  /* 0x0000003e3d007c0c */ /* 0x040fe2000ef01270 */
[----:B------:R-:W0:Y:S01]  /*7dbe0*/  LDCU UR46, c[0x0][0x3b8] ;  /* 0x00007700ff2e77ac */ /* 0x000e220008000800 */
[----:B------:R1:W-:Y:S01]  /*7dbf0*/  @P3 STG.E.U16 desc[UR8][R48.64], R51 ;  /* 0x0000003330003986 */ /* 0x0003e2000c101508 */
[----:B------:R-:W-:Y:S01]  /*7dc00*/  ISETP.GE.AND P4, PT, R54, UR30, PT ;  /* 0x0000001e36007c0c */ /* 0x000fe2000bf86270 */
[----:B------:R-:W0:Y:S02]  /*7dc10*/  LDCU UR49, c[0x0][0x39c] ;  /* 0x00007380ff3177ac */ /* 0x000e240008000800 */
[----:B------:R0:W-:Y:S01]  /*7dc20*/  @P2 STG.E.U16 desc[UR8][R46.64], R5 ;  /* 0x000000052e002986 */ /* 0x0001e2000c101508 */
[----:B------:R-:W2:Y:S01]  /*7dc30*/  LDCU UR62, c[0x0][0x398] ;  /* 0x00007300ff3e77ac */ /* 0x000ea20008000800 */
[----:B-1----:R-:W-:Y:S01]  /*7dc40*/  IMAD.WIDE R48, R52, 0x2, R44 ;  /* 0x0000000234307825 */ /* 0x002fe200078e022c */
[----:B------:R-:W-:Y:S01]  /*7dc50*/  ISETP.LT.AND P5, PT, R60, UR61, !P5 ;  /* 0x0000003d3c007c0c */ /* 0x000fe2000efa1270 */
[----:B------:R-:W1:Y:S01]  /*7dc60*/  LDCU UR30, c[0x0][0x398] ;  /* 0x00007300ff1e77ac */ /* 0x000e620008000800 */
[----:B0-----:R-:W4:Y:S01]  /*7dc70*/  LDL.LU R5, [R1+0x2c8] ;  /* 0x0002c80001057983 */ /* 0x001f220000300800 */
[----:B------:R-:W-:Y:S01]  /*7dc80*/  IMAD.WIDE R46, R50, 0x2, R2 ;  /* 0x00000002322e7825 */ /* 0x000fe200078e0202 */
[----:B------:R-:W-:Y:S01]  /*7dc90*/  ISETP.LT.AND P3, PT, R61, UR77, !P4 ;  /* 0x0000004d3d007c0c */ /* 0x000fe2000e761270 */
[----:B------:R-:W0:Y:S01]  /*7dca0*/  LDCU UR61, c[0x0][0x3b8] ;  /* 0x00007700ff3d77ac */ /* 0x000e220008000800 */
[----:B------:R1:W-:Y:S01]  /*7dcb0*/  @P6 STG.E.U16 desc[UR8][R48.64], R55 ;  /* 0x0000003730006986 */ /* 0x0003e2000c101508 */
[----:B------:R-:W-:-:S02]  /*7dcc0*/  VIADD R54, R43, 0xb1 ;  /* 0x000000b12b367836 */ /* 0x000fc40000000000 */
[----:B------:R-:W-:Y:S01]  /*7dcd0*/  VIADD R51, R53, UR38 ;  /* 0x0000002635337c36 */ /* 0x000fe20008000000 */
[----:B------:R0:W-:Y:S01]  /*7dce0*/  @P0 STG.E.U16 desc[UR8][R46.64], R4 ;  /* 0x000000042e000986 */ /* 0x0001e2000c101508 */
[----:B------:R-:W-:Y:S01]  /*7dcf0*/  ISETP.LT.AND P4, PT, R60, UR76, !P4 ;  /* 0x0000004c3c007c0c */ /* 0x000fe2000e781270 */
[----:B------:R-:W2:Y:S01]  /*7dd00*/  LDCU UR76, c[0x0][0x3b8] ;  /* 0x00007700ff4c77ac */ /* 0x000ea20008000800 */
[----:B------:R-:W2:Y:S01]  /*7dd10*/  LDCU UR77, c[0x0][0x398] ;  /* 0x00007300ff4d77ac */ /* 0x000ea20008000800 */
[----:B-1----:R-:W-:Y:S01]  /*7dd20*/  IMAD.WIDE R48, R50, 0x2, R44 ;  /* 0x0000000232307825 */ /* 0x002fe200078e022c */
[----:B------:R-:W-:Y:S01]  /*7dd30*/  PRMT R50, R4, 0x7632, R50 ;  /* 0x0000763204327816 */ /* 0x000fe20000000032 */
[----:B------:R-:W1:Y:S01]  /*7dd40*/  LDCU UR38, c[0x0][0x39c] ;  /* 0x00007380ff2677ac */ /* 0x000e620008000800 */
[----:B0-----:R-:W4:Y:S01]  /*7dd50*/  LDL.LU R4, [R1+0x2cc] ;  /* 0x0002cc0001047983 */ /* 0x001f220000300800 */
[----:B------:R-:W-:Y:S01]  /*7dd60*/  ISETP.GE.AND P2, PT, R54, UR24, PT ;  /* 0x0000001836007c0c */ /* 0x000fe2000bf46270 */
[----:B------:R-:W-:Y:S01]  /*7dd70*/  VIADD R54, R43, 0xb2 ;  /* 0x000000b22b367836 */ /* 0x000fe20000000000 */
[----:B------:R-:W0:Y:S01]  /*7dd80*/  LDCU UR24, c[0x0][0x398] ;  /* 0x00007300ff1877ac */ /* 0x000e220008000800 */
[----:B------:R1:W-:Y:S01]  /*7dd90*/  @P5 STG.E.U16 desc[UR8][R48.64], R50 ;  /* 0x0000003230005986 */ /* 0x0003e2000c101508 */
[----:B------:R-:W-:Y:S01]  /*7dda0*/  ISETP.LT.AND P6, PT, R61, UR60, !P2 ;  /* 0x0000003c3d007c0c */ /* 0x000fe2000d7c1270 */
[----:B------:R-:W-:Y:S01]  /*7ddb0*/  IMAD.WIDE R46, R53, 0x2, R2 ;  /* 0x00000002352e7825 */ /* 0x000fe200078e0202 */
[----:B------:R-:W-:Y:S01]  /*7ddc0*/  ISETP.LT.AND P2, PT, R60, UR45, !P2 ;  /* 0x0000002d3c007c0c */ /* 0x000fe2000d741270 */
[----:B------:R-:W4:Y:S01]  /*7ddd0*/  LDL.LU R11, [R1+0x2d0] ;  /* 0x0002d000010b7983 */ /* 0x000f220000300800 */
        /* <DEDUP_REMOVED lines=17> */
[----:B------:R-:W-:-:S02]  /*7def0*/  ISETP.LT.AND P4, PT, R61, UR36, !P3 ;  /* 0x000000243d007c0c */ /* 0x000fc4000df81270 */
[----:B------:R-:W-:Y:S01]  /*7df00*/  ISETP.LT.AND P3, PT, R60, UR56, !P3 ;  /* 0x000000383c007c0c */ /* 0x000fe2000df61270 */
[----:B------:R-:W-:Y:S01]  /*7df10*/  VIADD R50, R52, UR43 ;  /* 0x0000002b34327c36 */ /* 0x000fe20008000000 */
[----:B------:R-:W0:Y:S04]  /*7df20*/  LDCU UR35, c[0x0][0x398] ;  /* 0x00007300ff2377ac */ /* 0x000e280008000800 */
[----:B------:R-:W-:Y:S01]  /*7df30*/  IADD3 R53, PT, PT, R50, UR32, RZ ;  /* 0x0000002032357c10 */ /* 0x000fe2000fffe0ff */
        /* <DEDUP_REMOVED lines=13> */
[----:B---3--:R-:W-:-:S04]  /*7e010*/  IMAD.WIDE R46, R52, 0x2, R2 ;  /* 0x00000002342e7825 */ /* 0x008fc800078e0202 */
[----:B-1----:R-:W-:Y:S01]  /*7e020*/  IMAD.WIDE R48, R52, 0x2, R44 ;  /* 0x0000000234307825 */ /* 0x002fe200078e022c */
[----:B------:R-:W-:Y:S01]  /*7e030*/  ISETP.LT.AND P6, PT, R60, UR58, !P6 ;  /* 0x0000003a3c007c0c */ /* 0x000fe2000f7c1270 */
[----:B------:R-:W1:Y:S02]  /*7e040*/  LDCU UR31, c[0x0][0x398] ;  /* 0x00007300ff1f77ac */ /* 0x000e640008000800 */
[----:B------:R-:W-:Y:S01]  /*7e050*/  VIADD R51, R53, UR55 ;  /* 0x0000003735337c36 */ /* 0x000fe20008000000 */
[----:B------:R-:W3:Y:S01]  /*7e060*/  LDCU UR55, c[0x0][0x39c] ;  /* 0x00007380ff3777ac */ /* 0x000ee20008000800 */
        /* <DEDUP_REMOVED lines=8> */
[----:B--2---:R-:W-:-:S04]  /*7e0f0*/  IMAD.WIDE R46, R50, 0x2, R2 ;  /* 0x00000002322e7825 */ /* 0x004fc800078e0202 */
        /* <DEDUP_REMOVED lines=8> */
[----:B------:R-:W0:Y:S01]  /*7e180*/  LDCU UR74, c[0x0][0x398] ;  /* 0x00007300ff4a77ac */ /* 0x000e220008000800 */
[C---:B-1----:R-:W-:Y:S01]  /*7e190*/  IMAD.WIDE R46, R53.reuse, 0x2, R2 ;  /* 0x00000002352e7825 */ /* 0x042fe200078e0202 */
[----:B------:R-:W1:Y:S03]  /*7e1a0*/  LDCU UR54, c[0x0][0x39c] ;  /* 0x00007380ff3677ac */ /* 0x000e660008000800 */
[----:B--2---:R-:W-:Y:S01]  /*7e1b0*/  IMAD.WIDE R48, R53, 0x2, R44 ;  /* 0x0000000235307825 */ /* 0x004fe200078e022c */
[----:B----4-:R-:W-:Y:S01]  /*7e1c0*/  PRMT R53, R5, 0x7632, R53 ;  /* 0x0000763205357816 */ /* 0x010fe20000000035 */
[----:B------:R2:W-:Y:S01]  /*7e1d0*/  @P2 STG.E.U16 desc[UR8][R46.64], R5 ;  /* 0x000000052e002986 */ /* 0x0005e2000c101508 */
[----:B------:R-:W4:Y:S03]  /*7e1e0*/  LDCU UR48, c[0x0][0x398] ;  /* 0x00007300ff3077ac */ /* 0x000f260008000800 */
[----:B------:R0:W-:Y:S01]  /*7e1f0*/  @P6 STG.E.U16 desc[UR8][R48.64], R53 ;  /* 0x0000003530006986 */ /* 0x0001e2000c101508 */
[----:B------:R-:W-:Y:S01]  /*7e200*/  PRMT R55, R4, 0x7632, R55 ;  /* 0x0000763204377816 */ /* 0x000fe20000000037 */
[----:B------:R-:W-:Y:S01]  /*7e210*/  VIADD R54, R43, 0xb7 ;  /* 0x000000b72b367836 */ /* 0x000fe20000000000 */
[----:B------:R-:W1:Y:S01]  /*7e220*/  LDCU UR28, c[0x0][0x398] ;  /* 0x00007300ff1c77ac */ /* 0x000e620008000800 */
[----:B------:R-:W1:Y:S01]  /*7e230*/  LDCU UR73, c[0x0][0x3b8] ;  /* 0x00007700ff4977ac */ /* 0x000e620008000800 */
[----:B--2---:R-:W-:-:S04]  /*7e240*/  IMAD.WIDE R46, R51, 0x2, R2 ;  /* 0x00000002332e7825 */ /* 0x004fc800078e0202 */
[----:B0-----:R-:W-:Y:S01]  /*7e250*/  IMAD.WIDE R48, R51, 0x2, R44 ;  /* 0x0000000233307825 */ /* 0x001fe200078e022c */
[----:B------:R-:W-:Y:S01]  /*7e260*/  PRMT R51, R58, 0x7632, R51 ;  /* 0x000076323a337816 */ /* 0x000fe20000000033 */
[----:B------:R0:W-:Y:S04]  /*7e270*/  @P0 STG.E.U16 desc[UR8][R46.64], R58 ;  /* 0x0000003a2e000986 */ /* 0x0001e8000c101508 */
[----:B------:R-:W-:Y:S01]  /*7e280*/  @P5 STG.E.U16 desc[UR8][R48.64], R51 ;  /* 0x0000003330005986 */ /* 0x000fe2000c101508 */
[----:B0-----:R-:W-:-:S05]  /*7e290*/  IMAD.WIDE R46, R52, 0x2, R2 ;  /* 0x00000002342e7825 */ /* 0x001fca00078e0202 */
[----:B------:R0:W-:Y:S04]  /*7e2a0*/  @P3 STG.E.U16 desc[UR8][R46.64], R4 ;  /* 0x000000042e003986 */ /* 0x0001e8000c101508 */
[----:B0-----:R-:W2:Y:S04]  /*7e2b0*/  LDL.LU R4, [R1+0x2e0] ;  /* 0x0002e00001047983 */ /* 0x001ea80000300800 */
[----:B------:R-:W3:Y:S04]  /*7e2c0*/  LDL.LU R5, [R1+0x2d4] ;  /* 0x0002d40001057983 */ /* 0x000ee80000300800 */
[----:B------:R-:W3:Y:S04]  /*7e2d0*/  LDL.LU R6, [R1+0x2e4] ;  /* 0x0002e40001067983 */ /* 0x000ee80000300800 */
[----:B------:R-:W3:Y:S04]  /*7e2e0*/  LDL.LU R7, [R1+0x2d8] ;  /* 0x0002d80001077983 */ /* 0x000ee80000300800 */
[----:B------:R-:W3:Y:S04]  /*7e2f0*/  LDL.LU R58, [R1+0x2e8] ;  /* 0x0002e800013a7983 */ /* 0x000ee80000300800 */
[----:B------:R-:W4:Y:S04]  /*7e300*/  LDL.LU R57, [R1+0x2dc] ;  /* 0x0002dc0001397983 */ /* 0x000f280000300800 */
[----:B------:R-:W4:Y:S01]  /*7e310*/  LDL.LU R56, [R1+0x2ec] ;  /* 0x0002ec0001387983 */ /* 0x000f220000300800 */
[----:B------:R-:W-:-:S02]  /*7e320*/  ISETP.LT.AND P4, PT, R60, UR72, !P4 ;  /* 0x000000483c007c0c */ /* 0x000fc4000e781270 */
[----:B------:R-:W-:Y:S01]  /*7e330*/  ISETP.GE.AND P2, PT, R54, UR42, PT ;  /* 0x0000002a36007c0c */ /* 0x000fe2000bf46270 */
[----:B------:R-:W-:Y:S01]  /*7e340*/  VIADD R54, R43, 0xb8 ;  /* 0x000000b82b367836 */ /* 0x000fe20000000000 */
[----:B------:R-:W0:Y:S02]  /*7e350*/  LDCU UR42, c[0x0][0x398] ;  /* 0x00007300ff2a77ac */ /* 0x000e240008000800 */
[----:B------:R-:W-:Y:S01]  /*7e360*/  ISETP.LT.AND P6, PT, R61, UR53, !P2 ;  /* 0x000000353d007c0c */ /* 0x000fe2000d7c1270 */
[----:B------:R-:W-:Y:S01]  /*7e370*/  IMAD.WIDE R48, R52, 0x2, R44 ;  /* 0x0000000234307825 */ /* 0x000fe200078e022c */
[----:B------:R-:W-:Y:S01]  /*7e380*/  ISETP.LT.AND P2, PT, R60, UR16, !P2 ;  /* 0x000000103c007c0c */ /* 0x000fe2000d741270 */
[----:B------:R-:W0:Y:S01]  /*7e390*/  LDCU UR53, c[0x0][0x398] ;  /* 0x00007300ff3577ac */ /* 0x000e220008000800 */
[----:B------:R-:W-:Y:S01]  /*7e3a0*/  ISETP.GE.AND P0, PT, R54, UR34, PT ;  /* 0x0000002236007c0c */ /* 0x000fe2000bf06270 */
[----:B------:R-:W-:Y:S02]  /*7e3b0*/  VIADD R50, R52, UR71 ;  /* 0x0000004734327c36 */ /* 0x000fe40008000000 */
[----:B------:R-:W-:Y:S01]  /*7e3c0*/  VIADD R54, R43, 0xb9 ;  /* 0x000000b92b367836 */ /* 0x000fe20000000000 */
[----:B------:R-:W-:Y:S01]  /*7e3d0*/  ISETP.LT.AND P5, PT, R61, UR70, !P0 ;  /* 0x000000463d007c0c */ /* 0x000fe2000c7a1270 */
[----:B------:R0:W-:Y:S01]  /*7e3e0*/  @P4 STG.E.U16 desc[UR8][R48.64], R55 ;  /* 0x0000003730004986 */ /* 0x0001e2000c101508 */
[C---:B------:R-:W-:Y:S01]  /*7e3f0*/  IADD3 R53, PT, PT, R50.reuse, UR37, RZ ;  /* 0x0000002532357c10 */ /* 0x040fe2000fffe0ff */
[----:B------:R-:W-:Y:S01]  /*7e400*/  IMAD.WIDE R46, R50, 0x2, R2 ;  /* 0x00000002322e7825 */ /* 0x000fe200078e0202 */
[----:B------:R-:W-:Y:S01]  /*7e410*/  ISETP.LT.AND P0, PT, R60, UR51, !P0 ;  /* 0x000000333c007c0c */ /* 0x000fe2000c701270 */
[----:B------:R-:W1:Y:S01]  /*7e420*/  LDCU UR71, c[0x0][0x39c] ;  /* 0x00007380ff4777ac */ /* 0x000e620008000800 */
[----:B------:R-:W-:Y:S01]  /*7e430*/  ISETP.GE.AND P3, PT, R54, UR22, PT ;  /* 0x0000001636007c0c */ /* 0x000fe2000bf66270 */
[----:B------:R-:W-:Y:S01]  /*7e440*/  VIADD R54, R43, 0xba ;  /* 0x000000ba2b367836 */ /* 0x000fe20000000000 */
[----:B------:R1:W-:Y:S01]  /*7e450*/  @P6 STG.E.U16 desc[UR8][R46.64], R59 ;  /* 0x0000003b2e006986 */ /* 0x0003e2000c101508 */
[----:B------:R-:W2:Y:S01]  /*7e460*/  LDCU UR72, c[0x0][0x3b8] ;  /* 0x00007700ff4877ac */ /* 0x000ea20008000800 */
[----:B0-----:R-:W-:Y:S01]  /*7e470*/  IMAD.WIDE R48, R50, 0x2, R44 ;  /* 0x0000000232307825 */ /* 0x001fe200078e022c */
[----:B------:R-:W-:Y:S01]  /*7e480*/  PRMT R50, R59, 0x7632, R50 ;  /* 0x000076323b327816 */ /* 0x000fe20000000032 */
[----:B------:R-:W0:Y:S01]  /*7e490*/  LDCU UR37, c[0x0][0x39c] ;  /* 0x00007380ff2577ac */ /* 0x000e220008000800 */
[----:B------:R-:W-:Y:S01]  /*7e4a0*/  ISETP.LT.AND P4, PT, R61, UR69, !P3 ;  /* 0x000000453d007c0c */ /* 0x000fe2000df81270 */
[C---:B------:R-:W-:Y:S01]  /*7e4b0*/  VIADD R51, R53.reuse, UR41 ;  /* 0x0000002935337c36 */ /* 0x040fe20008000000 */
[----:B------:R-:W-:Y:S01]  /*7e4c0*/  ISETP.LT.AND P3, PT, R60, UR39, !P3 ;  /* 0x000000273c007c0c */ /* 0x000fe2000df61270 */
[----:B------:R0:W-:Y:S01]  /*7e4d0*/  @P2 STG.E.U16 desc[UR8][R48.64], R50 ;  /* 0x0000003230002986 */ /* 0x0001e2000c101508 */
[----:B-1----:R-:W-:Y:S01]  /*7e4e0*/  IMAD.WIDE R46, R53, 0x2, R2 ;  /* 0x00000002352e7825 */ /* 0x002fe200078e0202 */
[----:B------:R-:W-:Y:S01]  /*7e4f0*/  ISETP.GE.AND P6, PT, R54, UR40, PT ;  /* 0x0000002836007c0c */ /* 0x000fe2000bfc6270 */
[----:B------:R-:W1:Y:S01]  /*7e500*/  LDCU UR34, c[0x0][0x398] ;  /* 0x00007300ff2277ac */ /* 0x000e620008000800 */
[----:B------:R-:W4:Y:S01]  /*7e510*/  LDL.LU R59, [R1+0x2f0] ;  /* 0x0002f000013b7983 */ /* 0x000f220000300800 */
[----:B------:R-:W-:Y:S01]  /*7e520*/  VIADD R54, R43, 0xbb ;  /* 0x000000bb2b367836 */ /* 0x000fe20000000000 */
[----:B------:R-:W-:Y:S01]  /*7e530*/  ISETP.LT.AND P2, PT, R61, UR6, !P6 ;  /* 0x000000063d007c0c */ /* 0x000fe2000f741270 */
[----:B------:R-:W-:Y:S01]  /*7e540*/  VIADD R52, R51, UR25 ;  /* 0x0000001933347c36 */ /* 0x000fe20008000000 */
        /* <DEDUP_REMOVED lines=10> */
[----:B------:R-:W-:Y:S01]  /*7e5f0*/  ISETP.LT.AND P0, PT, R61, UR50, !P5 ;  /* 0x000000323d007c0c */ /* 0x000fe2000ef01270 */
[----:B------:R-:W2:Y:S01]  /*7e600*/  LDCU UR16, c[0x0][0x3b8] ;  /* 0x00007700ff1077ac */ /* 0x000ea20008000800 */
[C---:B0-----:R-:W-:Y:S01]  /*7e610*/  IMAD.WIDE R46, R51.reuse, 0x2, R2 ;  /* 0x00000002332e7825 */ /* 0x041fe200078e0202 */
[----:B------:R-:W4:Y:S01]  /*7e620*/  LDL.LU R11, [R1+0x2254] ;  /* 0x00225400010b7983 */ /* 0x000f220000300800 */
[----:B------:R-:W0:Y:S02]  /*7e630*/  LDCU UR51, c[0x0][0x3b8] ;  /* 0x00007700ff3377ac */ /* 0x000e240008000800 */
[----:B-1----:R-:W-:Y:S01]  /*7e640*/  IMAD.WIDE R48, R51, 0x2, R44 ;  /* 0x0000000233307825 */ /* 0x002fe200078e022c */
[----:B------:R-:W-:Y:S01]  /*7e650*/  ISETP.LT.AND P5, PT, R60, UR27, !P5 ;  /* 0x0000001b3c007c0c */ /* 0x000fe2000efa1270 */
[----:B------:R-:W1:Y:S01]  /*7e660*/  LDCU UR22, c[0x0][0x398] ;  /* 0x00007300ff1677ac */ /* 0x000e620008000800 */
[----:B------:R-:W-:Y:S01]  /*7e670*/  IADD3 R53, PT, PT, R50, UR10, RZ ;  /* 0x0000000a32357c10 */ /* 0x000fe2000fffe0ff */
        /* <DEDUP_REMOVED lines=18> */
[----:B--2---:R-:W-:-:S02]  /*7e7a0*/  IMAD.WIDE R46, R52, 0x2, R2 ;  /* 0x00000002342e7825 */ /* 0x004fc400078e0202 */
[----:B------:R-:W2:Y:S02]  /*7e7b0*/  LDL.LU R4, [R1+0x2250] ;  /* 0x0022500001047983 */ /* 0x000ea40000300800 */
[----:B-1----:R-:W-:Y:S01]  /*7e7c0*/  IMAD.WIDE R48, R52, 0x2, R44 ;  /* 0x0000000234307825 */ /* 0x002fe200078e022c */
[----:B---3--:R-:W-:Y:S01]  /*7e7d0*/  PRMT R52, R5, 0x7632, R52 ;  /* 0x0000763205347816 */ /* 0x008fe20000000034 */
        /* <DEDUP_REMOVED lines=8> */
[----:B------:R-:W2:Y:S01]  /*7e860*/  LDL.LU R5, [R1+0x224c] ;  /* 0x00224c0001057983 */ /* 0x000ea20000300800 */
[----:B----4-:R-:W-:Y:S01]  /*7e870*/  PRMT R55, R57, 0x7632, R55 ;  /* 0x0000763239377816 */ /* 0x010fe20000000037 */
[----:B------:R-:W1:Y:S01]  /*7e880*/  LDCU UR20, c[0x0][0x39c] ;  /* 0x00007380ff1477ac */ /* 0x000e620008000800 */
[----:B---3--:R-:W-:Y:S01]  /*7e890*/  IMAD.WIDE R48, R50, 0x2, R44 ;  /* 0x0000000232307825 */ /* 0x008fe200078e022c */
[----:B------:R-:W-:Y:S01]  /*7e8a0*/  PRMT R50, R6, 0x7632, R50 ;  /* 0x0000763206327816 */ /* 0x000fe20000000032 */
[----:B------:R3:W-:Y:S01]  /*7e8b0*/  @P0 STG.E.U16 desc[UR8][R46.64], R6 ;  /* 0x000000062e000986 */ /* 0x0007e2000c101508 */
[----:B------:R-:W4:Y:S01]  /*7e8c0*/  LDCU UR12, c[0x0][0x398] ;  /* 0x00007300ff0c77ac */ /* 0x000f220008000800 */
[----:B------:R-:W-:-:S02]  /*7e8d0*/  VIADD R54, R43, 0xbe ;  /* 0x000000be2b367836 */ /* 0x000fc40000000000 */
[----:B------:R0:W-:Y:S01]  /*7e8e0*/  @P5 STG.E.U16 desc[UR8][R48.64], R50 ;  /* 0x0000003230005986 */ /* 0x0001e2000c101508 */
[----:B------:R-:W-:Y:S01]  /*7e8f0*/  VIADD R52, R51, UR46 ;  /* 0x0000002e33347c36 */ /* 0x000fe20008000000 */
[----:B------:R-:W-:Y:S01]  /*7e900*/  ISETP.LT.AND P2, PT, R60, UR63, !P2 ;  /* 0x0000003f3c007c0c */ /* 0x000fe2000d741270 */
[----:B------:R-:W1:Y:S01]  /*7e910*/  LDCU UR4, c[0x0][0x3b8] ;  /* 0x00007700ff0477ac */ /* 0x000e620008000800 */
[----:B------:R-:W1:Y:S01]  /*7e920*/  LDCU UR64, c[0x0][0x398] ;  /* 0x00007300ff4077ac */ /* 0x000e620008000800 */
[C---:B---3--:R-:W-:Y:S01]  /*7e930*/  IMAD.WIDE R46, R53.reuse, 0x2, R2 ;  /* 0x00000002352e7825 */ /* 0x048fe200078e0202 */
[----:B------:R-:W-:Y:S01]  /*7e940*/  ISETP.GE.AND P0, PT, R54, UR29, PT ;  /* 0x0000001d36007c0c */ /* 0x000fe2000bf06270 */
[----:B------:R-:W3:Y:S01]  /*7e950*/  LDL.LU R6, [R1+0x2248] ;  /* 0x0022480001067983 */ /* 0x000ee20000300800 */
[----:B------:R-:W1:Y:S01]  /*7e960*/  LDCU UR46, c[0x0][0x39c] ;  /* 0x00007380ff2e77ac */ /* 0x000e620008000800 */
[----:B0-----:R-:W-:Y:S01]  /*7e970*/  IMAD.WIDE R48, R53, 0x2, R44 ;  /* 0x0000000235307825 */ /* 0x001fe200078e022c */
[----:B------:R-:W-:Y:S01]  /*7e980*/  PRMT R53, R7, 0x7632, R53 ;  /* 0x0000763207357816 */ /* 0x000fe20000000035 */
[----:B------:R0:W-:Y:S01]  /*7e990*/  @P3 STG.E.U16 desc[UR8][R46.64], R7 ;  /* 0x000000072e003986 */ /* 0x0001e2000c101508 */
[----:B------:R-:W-:Y:S01]  /*7e9a0*/  ISETP.LT.AND P5, PT, R61, UR47, !P0 ;  /* 0x0000002f3d007c0c */ /* 0x000fe2000c7a1270 */
[----:B------:R-:W-:Y:S01]  /*7e9b0*/  VIADD R54, R43, 0xbf ;  /* 0x000000bf2b367836 */ /* 0x000fe20000000000 */
[----:B------:R-:W1:Y:S01]  /*7e9c0*/  LDCU UR29, c[0x0][0x398] ;  /* 0x00007300ff1d77ac */ /* 0x000e620008000800 */
[----:B------:R0:W-:Y:S01]  /*7e9d0*/  @P4 STG.E.U16 desc[UR8][R48.64], R53 ;  /* 0x0000003530004986 */ /* 0x0001e2000c101508 */
[----:B------:R-:W-:Y:S01]  /*7e9e0*/  VIADD R50, R52, UR61 ;  /* 0x0000003d34327c36 */ /* 0x000fe20008000000 */
[----:B------:R-:W1:Y:S01]  /*7e9f0*/  LDCU UR63, c[0x0][0x3b8] ;  /* 0x00007700ff3f77ac */ /* 0x000e620008000800 */
[C---:B0-----:R-:W-:Y:S01]  /*7ea00*/  IMAD.WIDE R46, R51.reuse, 0x2, R2 ;  /* 0x00000002332e7825 */ /* 0x041fe200078e0202 */
[----:B------:R-:W3:Y:S01]  /*7ea10*/  LDL.LU R7, [R1+0x2244] ;  /* 0x0022440001077983 */ /* 0x000ee20000300800 */
[----:B------:R-:W-:Y:S01]  /*7ea20*/  ISETP.GE.AND P3, PT, R54, UR49, PT ;  /* 0x0000003136007c0c */ /* 0x000fe2000bf66270 */
[----:B------:R-:W0:Y:S01]  /*7ea30*/  LDCU UR47, c[0x0][0x398] ;  /* 0x00007300ff2f77ac */ /* 0x000e220008000800 */
[----:B------:R-:W-:Y:S01]  /*7ea40*/  IMAD.WIDE R48, R51, 0x2, R44 ;  /* 0x0000000233307825 */ /* 0x000fe200078e022c */
[----:B------:R-:W-:Y:S01]  /*7ea50*/  PRMT R51, R58, 0x7632, R51 ;  /* 0x000076323a337816 */ /* 0x000fe20000000033 */
[----:B------:R1:W-:Y:S01]  /*7ea60*/  @P6 STG.E.U16 desc[UR8][R46.64], R58 ;  /* 0x0000003a2e006986 */ /* 0x0003e2000c101508 */
[----:B------:R-:W-:Y:S01]  /*7ea70*/  ISETP.LT.AND P0, PT, R60, UR62, !P0 ;  /* 0x0000003e3c007c0c */ /* 0x000fe2000c701270 */
[----:B------:R-:W0:Y:S01]  /*7ea80*/  LDCU UR61, c[0x0][0x39c] ;  /* 0x00007380ff3d77ac */ /* 0x000e220008000800 */
[----:B------:R-:W-:Y:S01]  /*7ea90*/  IADD3 R53, PT, PT, R50, UR76, RZ ;  /* 0x0000004c32357c10 */ /* 0x000fe2000fffe0ff */
[----:B------:R-:W-:Y:S01]  /*7eaa0*/  VIADD R54, R43, 0xc0 ;  /* 0x000000c02b367836 */ /* 0x000fe20000000000 */
[----:B------:R-:W0:Y:S01]  /*7eab0*/  LDCU UR49, c[0x0][0x398] ;  /* 0x00007300ff3177ac */ /* 0x000e220008000800 */
[----:B-1----:R-:W3:Y:S01]  /*7eac0*/  LDL.LU R58, [R1+0x2f4] ;  /* 0x0002f400013a7983 */ /* 0x002ee20000300800 */
[C---:B------:R-:W-:Y:S01]  /*7ead0*/  IMAD.WIDE R46, R52.reuse, 0x2, R2 ;  /* 0x00000002342e7825 */ /* 0x040fe200078e0202 */
[----:B------:R-:W-:Y:S01]  /*7eae0*/  ISETP.LT.AND P4, PT, R61, UR30, !P3 ;  /* 0x0000001e3d007c0c */ /* 0x000fe2000df81270 */
[----:B------:R-:W1:Y:S01]  /*7eaf0*/  LDCU UR30, c[0x0][0x398] ;  /* 0x00007300ff1e77ac */ /* 0x000e620008000800 */
[----:B------:R-:W-:Y:S01]  /*7eb00*/  @P2 STG.E.U16 desc[UR8][R48.64], R51 ;  /* 0x0000003330002986 */ /* 0x000fe2000c101508 */
[----:B------:R-:W0:Y:S03]  /*7eb10*/  LDCU UR62, c[0x0][0x3b8] ;  /* 0x00007700ff3e77ac */ /* 0x000e260008000800 */
[----:B------:R4:W-:Y:S01]  /*7eb20*/  @P5 STG.E.U16 desc[UR8][R46.64], R57 ;  /* 0x000000392e005986 */ /* 0x0009e2000c101508 */
[----:B------:R-:W0:Y:S03]  /*7eb30*/  LDCU UR76, c[0x0][0x39c] ;  /* 0x00007380ff4c77ac */ /* 0x000e260008000800 */
[----:B----4-:R-:W4:Y:S01]  /*7eb40*/  LDL.LU R57, [R1+0x2f8] ;  /* 0x0002f80001397983 */ /* 0x010f220000300800 */
[----:B------:R-:W-:-:S04]  /*7eb50*/  IMAD.WIDE R48, R52, 0x2, R44 ;  /* 0x0000000234307825 */ /* 0x000fc800078e022c */
[C---:B------:R-:W-:Y:S01]  /*7eb60*/  IMAD.WIDE R46, R50.reuse, 0x2, R2 ;  /* 0x00000002322e7825 */ /* 0x040fe200078e0202 */
[----:B------:R0:W-:Y:S04]  /*7eb70*/  @P0 STG.E.U16 desc[UR8][R48.64], R55 ;  /* 0x0000003730000986 */ /* 0x0001e8000c101508 */
[----:B------:R1:W-:Y:S01]  /*7eb80*/  @P4 STG.E.U16 desc[UR8][R46.64], R56 ;  /* 0x000000382e004986 */ /* 0x0003e2000c101508 */
[----:B0-----:R-:W-:Y:S01]  /*7eb90*/  IMAD.WIDE R48, R50, 0x2, R44 ;  /* 0x0000000232307825 */ /* 0x001fe200078e022c */
[----:B------:R-:W-:Y:S02]  /*7eba0*/  PRMT R50, R56, 0x7632, R50 ;  /* 0x0000763238327816 */ /* 0x000fe40000000032 */
[----:B-1----:R-:W4:Y:S01]  /*7ebb0*/  LDL.LU R56, [R1+0x2fc] ;  /* 0x0002fc0001387983 */ /* 0x002f220000300800 */
[----:B------:R-:W-:-:S02]  /*7ebc0*/  ISETP.LT.AND P3, PT, R60, UR77, !P3 ;  /* 0x0000004d3c007c0c */ /* 0x000fc4000df61270 */
[----:B------:R-:W-:Y:S01]  /*7ebd0*/  ISETP.GE.AND P6, PT, R54, UR38, PT ;  /* 0x0000002636007c0c */ /* 0x000fe2000bfc6270 */
[----:B------:R-:W-:Y:S01]  /*7ebe0*/  VIADD R54, R43, 0xc1 ;  /* 0x000000c12b367836 */ /* 0x000fe20000000000 */
[----:B------:R-:W0:Y:S02]  /*7ebf0*/  LDCU UR38, c[0x0][0x398] ;  /* 0x00007300ff2677ac */ /* 0x000e240008000800 */
[----:B------:R-:W-:Y:S02]  /*7ec00*/  ISETP.LT.AND P2, PT, R61, UR24, !P6 ;  /* 0x000000183d007c0c */ /* 0x000fe4000f741270 */
[----:B------:R-:W-:Y:S01]  /*7ec10*/  ISETP.LT.AND P6, PT, R60, UR60, !P6 ;  /* 0x0000003c3c007c0c */ /* 0x000fe2000f7c1270 */
[----:B------:R-:W-:Y:S01]  /*7ec20*/  VIADD R51, R53, UR45 ;  /* 0x0000002d35337c36 */ /* 0x000fe20008000000 */
[----:B------:R-:W-:Y:S01]  /*7ec30*/  ISETP.GE.AND P5, PT, R54, UR75, PT ;  /* 0x0000004b36007c0c */ /* 0x000fe2000bfa6270 */
[----:B------:R-:W-:Y:S01]  /*7ec40*/  VIADD R54, R43, 0xc2 ;  /* 0x000000c22b367836 */ /* 0x000fe20000000000 */
[----:B------:R-:W1:Y:S01]  /*7ec50*/  LDCU UR77, c[0x0][0x3b8] ;  /* 0x00007700ff4d77ac */ /* 0x000e620008000800 */
[----:B------:R0:W-:Y:S01]  /*7ec60*/  @P3 STG.E.U16 desc[UR8][R48.64], R50 ;  /* 0x0000003230003986 */ /* 0x0001e2000c101508 */
[----:B------:R-:W-:Y:S01]  /*7ec70*/  ISETP.LT.AND P0, PT, R61, UR33, !P5 ;  /* 0x000000213d007c0c */ /* 0x000fe2000ef01270 */
[----:B------:R-:W-:Y:S01]  /*7ec80*/  IMAD.WIDE R46, R53, 0x2, R2 ;  /* 0x00000002352e7825 */ /* 0x000fe200078e0202 */
[----:B------:R-:W-:Y:S01]  /*7ec90*/  ISETP.LT.AND P5, PT, R60, UR35, !P5 ;  /* 0x000000233c007c0c */ /* 0x000fe2000efa1270 */
[----:B------:R-:W1:Y:S01]  /*7eca0*/  LDCU UR24, c[0x0][0x398] ;  /* 0x00007300ff1877ac */ /* 0x000e620008000800 */
[----:B------:R-:W-:Y:S01]  /*7ecb0*/  ISETP.GE.AND P4, PT, R54, UR43, PT ;  /* 0x0000002b36007c0c */ /* 0x000fe2000bf86270 */
[----:B------:R-:W-:Y:S01]  /*7ecc0*/  VIADD R54, R43, 0xc3 ;  /* 0x000000c32b367836 */ /* 0x000fe20000000000 */
[----:B------:R1:W-:Y:S01]  /*7ecd0*/  @P2 STG.E.U16 desc[UR8][R46.64], R59 ;  /* 0x0000003b2e002986 */ /* 0x0003e2000c101508 */
[----:B------:R-:W-:Y:S01]  /*7ece0*/  VIADD R52, R51, UR59 ;  /* 0x0000003b33347c36 */ /* 0x000fe20008000000 */
[----:B------:R-:W2:Y:S01]  /*7ecf0*/  LDCU UR45, c[0x0][0x39c] ;  /* 0x00007380ff2d77ac */ /* 0x000ea20008000800 */
[----:B0-----:R-:W-:Y:S01]  /*7ed00*/  IMAD.WIDE R48, R53, 0x2, R44 ;  /* 0x0000000235307825 */ /* 0x001fe200078e022c */
[----:B------:R-:W-:Y:S01]  /*7ed10*/  PRMT R53, R59, 0x7632, R53 ;  /* 0x000076323b357816 */ /* 0x000fe20000000035 */
[----:B------:R-:W0:Y:S01]  /*7ed20*/  LDCU UR75, c[0x0][0x398] ;  /* 0x00007300ff4b77ac */ /* 0x000e220008000800 */
[----:B------:R-:W-:-:S02]  /*7ed30*/  ISETP.LT.AND P3, PT, R61, UR26, !P4 ;  /* 0x0000001a3d007c0c */ /* 0x000fc4000e761270 */
[----:B------:R-:W-:Y:S01]  /*7ed40*/  ISETP.LT.AND P4, PT, R60, UR36, !P4 ;  /* 0x000000243c007c0c */ /* 0x000fe2000e781270 */
[----:B------:R0:W-:Y:S01]  /*7ed50*/  @P6 STG.E.U16 desc[UR8][R48.64], R53 ;  /* 0x0000003530006986 */ /* 0x0001e2000c101508 */
[----:B-1----:R-:W-:Y:S01]  /*7ed60*/  IMAD.WIDE R46, R51, 0x2, R2 ;  /* 0x00000002332e7825 */ /* 0x002fe200078e0202 */
[----:B------:R-:W-:Y:S01]  /*7ed70*/  ISETP.GE.AND P2, PT, R54, UR32, PT ;  /* 0x0000002036007c0c */ /* 0x000fe2000bf46270 */
[----:B------:R-:W1:Y:S02]  /*7ed80*/  LDCU UR33, c[0x0][0x398] ;  /* 0x00007300ff2177ac */ /* 0x000e640008000800 */
[----:B------:R-:W-:Y:S01]  /*7ed90*/  VIADD R54, R43, 0xc4 ;  /* 0x000000c42b367836 */ /* 0x000fe20000000000 */
[----:B------:R-:W-:Y:S01]  /*7eda0*/  ISETP.LT.AND P6, PT, R61, UR44, !P2 ;  /* 0x0000002c3d007c0c */ /* 0x000fe2000d7c1270 */
[----:B------:R-:W-:Y:S01]  /*7edb0*/  VIADD R50, R52, UR56 ;  /* 0x0000003834327c36 */ /* 0x000fe20008000000 */
[----:B------:R-:W1:Y:S01]  /*7edc0*/  LDCU UR60, c[0x0][0x3b8] ;  /* 0x00007700ff3c77ac */ /* 0x000e620008000800 */
[----:B0-----:R-:W-:Y:S01]  /*7edd0*/  IMAD.WIDE R48, R51, 0x2, R44 ;  /* 0x0000000233307825 */ /* 0x001fe200078e022c */
[----:B------:R-:W-:Y:S01]  /*7ede0*/  ISETP.LT.AND P2, PT, R60, UR31, !P2 ;  /* 0x0000001f3c007c0c */ /* 0x000fe2000d741270 */
[----:B------:R-:W0:Y:S01]  /*7edf0*/  LDCU UR59, c[0x0][0x39c] ;  /* 0x00007380ff3b77ac */ /* 0x000e220008000800 */
        /* <DEDUP_REMOVED lines=13> */
[----:B------:R-:W0:Y:S02]  /*7eed0*/  LDCU UR55, c[0x0][0x398] ;  /* 0x00007300ff3777ac */ /* 0x000e240008000800 */
[----:B------:R1:W-:Y:S01]  /*7eee0*/  @P5 STG.E.U16 desc[UR8][R48.64], R51 ;  /* 0x0000003330005986 */ /* 0x0003e2000c101508 */
[----:B------:R-:W-:Y:S01]  /*7eef0*/  ISETP.LT.AND P5, PT, R61, UR57, !P0 ;  /* 0x000000393d007c0c */ /* 0x000fe2000c7a1270 */
[----:B------:R-:W0:Y:S01]  /*7ef00*/  LDCU UR57, c[0x0][0x398] ;  /* 0x00007300ff3977ac */ /* 0x000e220008000800 */
[----:B------:R-:W-:Y:S01]  /*7ef10*/  ISETP.LT.AND P0, PT, R60, UR74, !P0 ;  /* 0x0000004a3c007c0c */ /* 0x000fe2000c701270 */
[----:B------:R-:W0:Y:S01]  /*7ef20*/  LDCU UR74, c[0x0][0x3b8] ;  /* 0x00007700ff4a77ac */ /* 0x000e220008000800 */
[----:B--2---:R-:W-:-:S04]  /*7ef30*/  IMAD.WIDE R46, R52, 0x2, R2 ;  /* 0x00000002342e7825 */ /* 0x004fc800078e0202 */
[----:B-1----:R-:W-:-:S04]  /*7ef40*/  IMAD.WIDE R48, R52, 0x2, R44 ;  /* 0x0000000234307825 */ /* 0x002fc800078e022c */
[----:B------:R-:W-:Y:S02]  /*7ef50*/  VIADD R51, R43, 0xc5 ;  /* 0x000000c52b337836 */ /* 0x000fe40000000000 */
[----:B------:R-:W-:Y:S01]  /*7ef60*/  VIADD R4, R53, UR73 ;  /* 0x0000004935047c36 */ /* 0x000fe20008000000 */
[----:B------:R-:W1:Y:S01]  /*7ef70*/  LDCU UR73, c[0x0][0x39c] ;  /* 0x00007380ff4977ac */ /* 0x000e620008000800 */
[----:B---3--:R-:W-:Y:S01]  /*7ef80*/  PRMT R52, R58, 0x7632, R52 ;  /* 0x000076323a347816 */ /* 0x008fe20000000034 */
[----:B------:R2:W-:Y:S01]  /*7ef90*/  @P3 STG.E.U16 desc[UR8][R46.64], R58 ;  /* 0x0000003a2e003986 */ /* 0x0005e2000c101508 */
[----:B------:R-:W-:Y:S01]  /*7efa0*/  ISETP.GE.AND P3, PT, R51, UR54, PT ;  /* 0x0000003633007c0c */ /* 0x000fe2000bf66270 */
[----:B------:R-:W3:Y:S02]  /*7efb0*/  LDCU UR54, c[0x0][0x398] ;  /* 0x00007300ff3677ac */ /* 0x000ee40008000800 */
[----:B------:R0:W-:Y:S01]  /*7efc0*/  @P4 STG.E.U16 desc[UR8][R48.64], R52 ;  /* 0x0000003430004986 */ /* 0x0001e2000c101508 */
[----:B------:R-:W-:Y:S01]  /*7efd0*/  ISETP.LT.AND P4, PT, R61, UR48, !P3 ;  /* 0x000000303d007c0c */ /* 0x000fe2000df81270 */
[----:B------:R-:W1:Y:S01]  /*7efe0*/  LDCU UR48, c[0x0][0x398] ;  /* 0x00007300ff3077ac */ /* 0x000e620008000800 */
[----:B--2---:R-:W-:-:S04]  /*7eff0*/  IMAD.WIDE R46, R50, 0x2, R2 ;  /* 0x00000002322e7825 */ /* 0x004fc800078e0202 */
[----:B------:R-:W-:Y:S01]  /*7f000*/  IMAD.WIDE R50, R50, 0x2, R44 ;  /* 0x0000000232327825 */ /* 0x000fe200078e022c */
[----:B0-----:R-:W-:-:S03]  /*7f010*/  PRMT R52, R5, 0x7632, R52 ;  /* 0x0000763205347816 */ /* 0x001fc60000000034 */
[----:B------:R-:W-:Y:S01]  /*7f020*/  VIADD R49, R43, 0xc6 ;  /* 0x000000c62b317836 */ /* 0x000fe20000000000 */
[----:B------:R0:W-:Y:S01]  /*7f030*/  @P6 STG.E.U16 desc[UR8][R46.64], R5 ;  /* 0x000000052e006986 */ /* 0x0001e2000c101508 */
[----:B------:R-:W-:Y:S01]  /*7f040*/  ISETP.LT.AND P3, PT, R60, UR28, !P3 ;  /* 0x0000001c3c007c0c */ /* 0x000fe2000df61270 */
[----:B------:R-:W-:Y:S01]  /*7f050*/  VIADD R48, R4, UR72 ;  /* 0x0000004804307c36 */ /* 0x000fe20008000000 */
[----:B------:R-:W2:Y:S01]  /*7f060*/  LDCU UR72, c[0x0][0x39c] ;  /* 0x00007380ff4877ac */ /* 0x000ea20008000800 */
[----:B------:R1:W-:Y:S01]  /*7f070*/  @P2 STG.E.U16 desc[UR8][R50.64], R52 ;  /* 0x0000003432002986 */ /* 0x0003e2000c101508 */
[----:B------:R-:W-:Y:S01]  /*7f080*/  ISETP.GE.AND P6, PT, R49, UR71, PT ;  /* 0x0000004731007c0c */ /* 0x000fe2000bfc6270 */
[----:B------:R-:W-:Y:S01]  /*7f090*/  VIADD R49, R43, 0xc7 ;  /* 0x000000c72b317836 */ /* 0x000fe20000000000 */
[----:B------:R-:W2:Y:S01]  /*7f0a0*/  LDCU UR71, c[0x0][0x398] ;  /* 0x00007300ff4777ac */ /* 0x000ea20008000800 */
[C---:B0-----:R-:W-:Y:S01]  /*7f0b0*/  IMAD.WIDE R46, R53.reuse, 0x2, R2 ;  /* 0x00000002352e7825 */ /* 0x041fe200078e0202 */
[----:B------:R-:W0:Y:S03]  /*7f0c0*/  LDCU UR28, c[0x0][0x3b8] ;  /* 0x00007700ff1c77ac */ /* 0x000e260008000800 */
[----:B-1----:R-:W-:Y:S01]  /*7f0d0*/  IMAD.WIDE R50, R53, 0x2, R44 ;  /* 0x0000000235327825 */ /* 0x002fe200078e022c */
[----:B----4-:R-:W-:Y:S01]  /*7f0e0*/  PRMT R52, R57, 0x7632, R52 ;  /* 0x0000763239347816 */ /* 0x010fe20000000034 */
[----:B------:R1:W-:Y:S01]  /*7f0f0*/  @P5 STG.E.U16 desc[UR8][R46.64], R57 ;  /* 0x000000392e005986 */ /* 0x0003e2000c101508 */
[----:B------:R-:W-:Y:S01]  /*7f100*/  ISETP.LT.AND P2, PT, R61, UR42, !P6 ;  /* 0x0000002a3d007c0c */ /* 0x000fe2000f741270 */
[----:B------:R-:W-:Y:S01]  /*7f110*/  VIADD R5, R48, UR16 ;  /* 0x0000001030057c36 */ /* 0x000fe20008000000 */
[----:B------:R-:W-:Y:S01]  /*7f120*/  ISETP.LT.AND P6, PT, R60, UR53, !P6 ;  /* 0x000000353c007c0c */ /* 0x000fe2000f7c1270 */
[----:B------:R4:W-:Y:S01]  /*7f130*/  @P0 STG.E.U16 desc[UR8][R50.64], R52 ;  /* 0x0000003432000986 */ /* 0x0009e2000c101508 */
[----:B------:R-:W-:Y:S01]  /*7f140*/  ISETP.GE.AND P5, PT, R49, UR37, PT ;  /* 0x0000002531007c0c */ /* 0x000fe2000bfa6270 */
[----:B------:R-:W0:Y:S02]  /*7f150*/  LDCU UR16, c[0x0][0x39c] ;  /* 0x00007380ff1077ac */ /* 0x000e240008000800 */
[----:B------:R-:W2:Y:S01]  /*7f160*/  LDL.LU R53, [R1+0x324] ;  /* 0x0003240001357983 */ /* 0x000ea20000300800 */
[C---:B-1----:R-:W-:Y:S01]  /*7f170*/  IMAD.WIDE R46, R4.reuse, 0x2, R2 ;  /* 0x00000002042e7825 */ /* 0x042fe200078e0202 */
[----:B------:R-:W1:Y:S03]  /*7f180*/  LDCU UR42, c[0x0][0x398] ;  /* 0x00007300ff2a77ac */ /* 0x000e660008000800 */
[----:B----4-:R-:W-:Y:S01]  /*7f190*/  IMAD.WIDE R50, R4, 0x2, R44 ;  /* 0x0000000204327825 */ /* 0x010fe200078e022c */
[----:B------:R-:W-:Y:S01]  /*7f1a0*/  PRMT R4, R6, 0x7632, R4 ;  /* 0x0000763206047816 */ /* 0x000fe20000000004 */
[----:B------:R-:W4:Y:S02]  /*7f1b0*/  LDCU UR53, c[0x0][0x3b8] ;  /* 0x00007700ff3577ac */ /* 0x000f240008000800 */
[----:B------:R-:W-:Y:S01]  /*7f1c0*/  VIADD R52, R43, 0xc8 ;  /* 0x000000c82b347836 */ /* 0x000fe20000000000 */
[----:B------:R-:W-:Y:S01]  /*7f1d0*/  ISETP.LT.AND P0, PT, R61, UR34, !P5 ;  /* 0x000000223d007c0c */ /* 0x000fe2000ef01270 */
[----:B------:R0:W-:Y:S01]  /*7f1e0*/  @P4 STG.E.U16 desc[UR8][R46.64], R6 ;  /* 0x000000062e004986 */ /* 0x0001e2000c101508 */
[----:B------:R-:W-:Y:S01]  /*7f1f0*/  ISETP.LT.AND P5, PT, R60, UR70, !P5 ;  /* 0x000000463c007c0c */ /* 0x000fe2000efa1270 */
[----:B------:R-:W1:Y:S01]  /*7f200*/  LDCU UR37, c[0x0][0x398] ;  /* 0x00007300ff2577ac */ /* 0x000e620008000800 */
[----:B------:R-:W-:Y:S01]  /*7f210*/  ISETP.GE.AND P4, PT, R52, UR41, PT ;  /* 0x0000002934007c0c */ /* 0x000fe2000bf86270 */
[----:B------:R3:W-:Y:S01]  /*7f220*/  @P3 STG.E.U16 desc[UR8][R50.64], R4 ;  /* 0x0000000432003986 */ /* 0x0007e2000c101508 */
[----:B------:R-:W-:Y:S01]  /*7f230*/  PRMT R52, R56, 0x7632, R52 ;  /* 0x0000763238347816 */ /* 0x000fe20000000034 */
[----:B------:R-:W1:Y:S01]  /*7f240*/  LDCU UR34, c[0x0][0x398] ;  /* 0x00007300ff2277ac */ /* 0x000e620008000800 */
[----:B------:R-:W-:Y:S01]  /*7f250*/  IADD3 R49, PT, PT, R5, UR51, RZ ;  /* 0x0000003305317c10 */ /* 0x000fe2000fffe0ff */
[----:B------:R-:W2:Y:S01]  /*7f260*/  LDL.LU R54, [R1+0x314] ;  /* 0x0003140001367983 */ /* 0x000ea20000300800 */
[----:B------:R-:W1:Y:S01]  /*7f270*/  LDCU UR41, c[0x0][0x398] ;  /* 0x00007300ff2977ac */ /* 0x000e620008000800 */
[----:B0-----:R-:W-:-:S02]  /*7f280*/  IMAD.WIDE R46, R48, 0x2, R2 ;  /* 0x00000002302e7825 */ /* 0x001fc400078e0202 */
[----:B------:R-:W2:Y:S01]  /*7f290*/  LDL.LU R59, [R1+0x328] ;  /* 0x00032800013b7983 */ /* 0x000ea20000300800 */
[----:B------:R-:W0:Y:S01]  /*7f2a0*/  LDCU UR70, c[0x0][0x3b8] ;  /* 0x00007700ff4677ac */ /* 0x000e220008000800 */
[----:B---3--:R-:W-:Y:S02]  /*7f2b0*/  IMAD.WIDE R50, R48, 0x2, R44 ;  /* 0x0000000230327825 */ /* 0x008fe400078e022c */
[----:B------:R3:W-:Y:S01]  /*7f2c0*/  @P2 STG.E.U16 desc[UR8][R46.64], R56 ;  /* 0x000000382e002986 */ /* 0x0007e2000c101508 */
[----:B------:R-:W-:Y:S01]  /*7f2d0*/  ISETP.LT.AND P3, PT, R61, UR22, !P4 ;  /* 0x000000163d007c0c */ /* 0x000fe2000e761270 */
[----:B------:R-:W0:Y:S02]  /*7f2e0*/  LDCU UR51, c[0x0][0x39c] ;  /* 0x00007380ff3377ac */ /* 0x000e240008000800 */
[----:B------:R1:W-:Y:S04]  /*7f2f0*/  @P6 STG.E.U16 desc[UR8][R50.64], R52 ;  /* 0x0000003432006986 */ /* 0x0003e8000c101508 */
[----:B------:R-:W2:Y:S01]  /*7f300*/  LDL.LU R58, [R1+0x318] ;  /* 0x00031800013a7983 */ /* 0x000ea20000300800 */
[----:B------:R-:W-:Y:S01]  /*7f310*/  VIADD R6, R43, 0xc9 ;  /* 0x000000c92b067836 */ /* 0x000fe20000000000 */
[----:B------:R-:W0:Y:S01]  /*7f320*/  LDCU UR22, c[0x0][0x398] ;  /* 0x00007300ff1677ac */ /* 0x000e220008000800 */
[C---:B---3--:R-:W-:Y:S01]  /*7f330*/  IMAD.WIDE R46, R5.reuse, 0x2, R2 ;  /* 0x00000002052e7825 */ /* 0x048fe200078e0202 */
[----:B------:R-:W3:Y:S03]  /*7f340*/  LDL.LU R57, [R1+0x32c] ;  /* 0x00032c0001397983 */ /* 0x000ee60000300800 */
[----:B-1----:R-:W-:Y:S01]  /*7f350*/  IMAD.WIDE R50, R5, 0x2, R44 ;  /* 0x0000000205327825 */ /* 0x002fe200078e022c */
[----:B------:R-:W-:Y:S01]  /*7f360*/  PRMT R5, R7, 0x7632, R5 ;  /* 0x0000763207057816 */ /* 0x000fe20000000005 */
[----:B------:R-:W2:Y:S04]  /*7f370*/  LDL.LU R56, [R1+0x31c] ;  /* 0x00031c0001387983 */ /* 0x000ea80000300800 */
[----:B------:R-:W2:Y:S04]  /*7f380*/  LDL.LU R55, [R1+0x330] ;  /* 0x0003300001377983 */ /* 0x000ea80000300800 */
[----:B------:R-:W-:Y:S04]  /*7f390*/  @P0 STG.E.U16 desc[UR8][R46.64], R7 ;  /* 0x000000072e000986 */ /* 0x000fe8000c101508 */
[----:B------:R-:W2:Y:S04]  /*7f3a0*/  LDL.LU R52, [R1+0x310] ;  /* 0x0003100001347983 */ /* 0x000ea80000300800 */
[----:B------:R1:W-:Y:S04]  /*7f3b0*/  @P5 STG.E.U16 desc[UR8][R50.64], R5 ;  /* 0x0000000532005986 */ /* 0x0003e8000c101508 */
[----:B-1----:R-:W2:Y:S01]  /*7f3c0*/  LDL.LU R51, [R1+0x320] ;  /* 0x0003200001337983 */ /* 0x002ea20000300800 */
[----:B------:R-:W-:Y:S01]  /*7f3d0*/  ISETP.LT.AND P4, PT, R60, UR69, !P4 ;  /* 0x000000453c007c0c */ /* 0x000fe2000e781270 */
[----:B------:R-:W-:Y:S01]  /*7f3e0*/  VIADD R48, R43, 0xca ;  /* 0x000000ca2b307836 */ /* 0x000fe20000000000 */
[----:B------:R-:W-:Y:S01]  /*7f3f0*/  ISETP.GE.AND P2, PT, R6, UR25, PT ;  /* 0x0000001906007c0c */ /* 0x000fe2000bf46270 */
[C---:B------:R-:W-:Y:S01]  /*7f400*/  VIADD R4, R49.reuse, UR39 ;  /* 0x0000002731047c36 */ /* 0x040fe20008000000 */
[----:B------:R-:W1:Y:S01]  /*7f410*/  LDCU UR39, c[0x0][0x39c] ;  /* 0x00007380ff2777ac */ /* 0x000e620008000800 */
[----:B------:R-:W-:Y:S01]  /*7f420*/  IMAD.WIDE R46, R49, 0x2, R2 ;  /* 0x00000002312e7825 */ /* 0x000fe200078e0202 */
[----:B------:R-:W-:-:S02]  /*7f430*/  ISETP.LT.AND P6, PT, R61, UR40, !P2 ;  /* 0x000000283d007c0c */ /* 0x000fc4000d7c1270 */
[----:B------:R-:W-:Y:S01]  /*7f440*/  ISETP.LT.AND P2, PT, R60, UR6, !P2 ;  /* 0x000000063c007c0c */ /* 0x000fe2000d741270 */
[----:B------:R-:W-:Y:S01]  /*7f450*/  VIADD R7, R43, 0xcb ;  /* 0x000000cb2b077836 */ /* 0x000fe20000000000 */
[----:B------:R-:W-:Y:S01]  /*7f460*/  ISETP.GE.AND P0, PT, R48, UR66, PT ;  /* 0x0000004230007c0c */ /* 0x000fe2000bf06270 */
[----:B------:R-:W-:Y:S01]  /*7f470*/  IMAD.WIDE R48, R49, 0x2, R44 ;  /* 0x0000000231307825 */ /* 0x000fe200078e022c */
[----:B------:R-:W0:Y:S02]  /*7f480*/  LDCU UR25, c[0x0][0x398] ;  /* 0x00007300ff1977ac */ /* 0x000e240008000800 */
[----:B------:R-:W-:Y:S01]  /*7f490*/  ISETP.LT.AND P5, PT, R61, UR52, !P0 ;  /* 0x000000343d007c0c */ /* 0x000fe2000c7a1270 */
[----:B------:R-:W-:Y:S01]  /*7f4a0*/  VIADD R6, R4, UR67 ;  /* 0x0000004304067c36 */ /* 0x000fe20008000000 */
[----:B------:R-:W-:Y:S01]  /*7f4b0*/  ISETP.LT.AND P0, PT, R60, UR50, !P0 ;  /* 0x000000323c007c0c */ /* 0x000fe2000c701270 */
[----:B------:R-:W0:Y:S02]  /*7f4c0*/  LDCU UR67, c[0x0][0x39c] ;  /* 0x00007380ff4377ac */ /* 0x000e240008000800 */
        /* <DEDUP_REMOVED lines=15> */
[----:B--2---:R-:W-:-:S04]  /*7f5c0*/  IMAD.WIDE R46, R4, 0x2, R2 ;  /* 0x00000002042e7825 */ /* 0x004fc800078e0202 */
[----:B-1----:R-:W-:Y:S01]  /*7f5d0*/  IMAD.WIDE R48, R4, 0x2, R44 ;  /* 0x0000000204307825 */ /* 0x002fe200078e022c */
[----:B------:R-:W-:Y:S01]  /*7f5e0*/  PRMT R4, R52, 0x7632, R4 ;  /* 0x0000763234047816 */ /* 0x000fe20000000004 */
[----:B------:R1:W-:Y:S02]  /*7f5f0*/  @P6 STG.E.U16 desc[UR8][R46.64], R52 ;  /* 0x000000342e006986 */ /* 0x0003e4000c101508 */
[----:B------:R-:W-:Y:S01]  /*7f600*/  VIADD R50, R43, 0xcc ;  /* 0x000000cc2b327836 */ /* 0x000fe20000000000 */
[----:B------:R-:W-:Y:S01]  /*7f610*/  ISETP.LT.AND P3, PT, R60, UR65, !P3 ;  /* 0x000000413c007c0c */ /* 0x000fe2000df61270 */
[----:B------:R2:W-:Y:S01]  /*7f620*/  @P2 STG.E.U16 desc[UR8][R48.64], R4 ;  /* 0x0000000430002986 */ /* 0x0005e2000c101508 */
[----:B------:R-:W-:Y:S01]  /*7f630*/  IADD3 R7, PT, PT, R5, UR4, RZ ;  /* 0x0000000405077c10 */ /* 0x000fe2000fffe0ff */
[----:B------:R-:W0:Y:S01]  /*7f640*/  LDCU UR4, c[0x0][0x39c] ;  /* 0x00007380ff0477ac */ /* 0x000e220008000800 */
[----:B------:R-:W-:Y:S01]  /*7f650*/  ISETP.GE.AND P6, PT, R50, UR20, PT ;  /* 0x0000001432007c0c */ /* 0x000fe2000bfc6270 */
[----:B------:R-:W-:Y:S01]  /*7f660*/  VIADD R50, R43, 0xcd ;  /* 0x000000cd2b327836 */ /* 0x000fe20000000000 */
[----:B------:R-:W0:Y:S01]  /*7f670*/  LDCU UR20, c[0x0][0x398] ;  /* 0x00007300ff1477ac */ /* 0x000e220008000800 */
[C---:B-1----:R-:W-:Y:S01]  /*7f680*/  IMAD.WIDE R46, R6.reuse, 0x2, R2 ;  /* 0x00000002062e7825 */ /* 0x042fe200078e0202 */
[----:B------:R-:W1:Y:S03]  /*7f690*/  LDCU UR65, c[0x0][0x3b8] ;  /* 0x00007700ff4177ac */ /* 0x000e660008000800 */
[----:B--2---:R-:W-:Y:S01]  /*7f6a0*/  IMAD.WIDE R48, R6, 0x2, R44 ;  /* 0x0000000206307825 */ /* 0x004fe200078e022c */
        /* <DEDUP_REMOVED lines=8> */
[----:B------:R-:W1:Y:S01]  /*7f730*/  LDCU UR63, c[0x0][0x39c] ;  /* 0x00007380ff3f77ac */ /* 0x000e620008000800 */
[C---:B--2---:R-:W-:Y:S01]  /*7f740*/  IMAD.WIDE R46, R5.reuse, 0x2, R2 ;  /* 0x00000002052e7825 */ /* 0x044fe200078e0202 */
[----:B------:R-:W2:Y:S03]  /*7f750*/  LDCU UR12, c[0x0][0x398] ;  /* 0x00007300ff0c77ac */ /* 0x000ea60008000800 */
        /* <DEDUP_REMOVED lines=8> */
[--C-:B------:R-:W-:Y:S01]  /*7f7e0*/  IMAD.WIDE R50, R4, 0x2, R2.reuse ;  /* 0x0000000204327825 */ /* 0x100fe200078e0202 */
[----:B------:R-:W2:Y:S03]  /*7f7f0*/  LDCU UR46, c[0x0][0x398] ;  /* 0x00007300ff2e77ac */ /* 0x000ea60008000800 */
[----:B------:R-:W-:Y:S01]  /*7f800*/  VIADD R52, R43, 0xd0 ;  /* 0x000000d02b347836 */ /* 0x000fe20000000000 */
[----:B------:R-:W2:Y:S01]  /*7f810*/  LDCU UR64, c[0x0][0x3b8] ;  /* 0x00007700ff4077ac */ /* 0x000ea20008000800 */
[C---:B0-----:R-:W-:Y:S01]  /*7f820*/  IMAD.WIDE R46, R7.reuse, 0x2, R2 ;  /* 0x00000002072e7825 */ /* 0x041fe200078e0202 */
[----:B------:R-:W2:Y:S01]  /*7f830*/  LDL.LU R54, [R1+0x304] ;  /* 0x0003040001367983 */ /* 0x000ea20000300800 */
[----:B------:R-:W0:Y:S02]  /*7f840*/  LDCU UR62, c[0x0][0x39c] ;  /* 0x00007380ff3e77ac */ /* 0x000e240008000800 */
[----:B-1----:R-:W-:Y:S01]  /*7f850*/  IMAD.WIDE R48, R7, 0x2, R44 ;  /* 0x0000000207307825 */ /* 0x002fe200078e022c */
[----:B------:R-:W-:Y:S01]  /*7f860*/  PRMT R7, R59, 0x7632, R7 ;  /* 0x000076323b077816 */ /* 0x000fe20000000007 */
[----:B------:R-:W1:Y:S02]  /*7f870*/  LDCU UR29, c[0x0][0x398] ;  /* 0x00007300ff1d77ac */ /* 0x000e640008000800 */
[----:B------:R-:W-:Y:S01]  /*7f880*/  VIADD R5, R43, 0xcf ;  /* 0x000000cf2b057836 */ /* 0x000fe20000000000 */
[----:B------:R-:W-:Y:S01]  /*7f890*/  ISETP.LT.AND P3, PT, R61, UR49, !P4 ;  /* 0x000000313d007c0c */ /* 0x000fe2000e761270 */
[----:B------:R0:W-:Y:S01]  /*7f8a0*/  @P2 STG.E.U16 desc[UR8][R46.64], R59 ;  /* 0x0000003b2e002986 */ /* 0x0001e2000c101508 */
[----:B------:R-:W-:Y:S01]  /*7f8b0*/  ISETP.LT.AND P4, PT, R60, UR30, !P4 ;  /* 0x0000001e3c007c0c */ /* 0x000fe2000e781270 */
[----:B------:R-:W1:Y:S01]  /*7f8c0*/  LDCU UR61, c[0x0][0x398] ;  /* 0x00007300ff3d77ac */ /* 0x000e620008000800 */
[----:B------:R-:W-:Y:S01]  /*7f8d0*/  ISETP.GE.AND P2, PT, R5, UR76, PT ;  /* 0x0000004c05007c0c */ /* 0x000fe2000bf46270 */
[----:B------:R3:W-:Y:S01]  /*7f8e0*/  @P6 STG.E.U16 desc[UR8][R48.64], R7 ;  /* 0x0000000730006986 */ /* 0x0007e2000c101508 */
[----:B------:R-:W-:Y:S01]  /*7f8f0*/  IMAD.WIDE R4, R4, 0x2, R44 ;  /* 0x0000000204047825 */ /* 0x000fe200078e022c */
[----:B------:R-:W1:Y:S02]  /*7f900*/  LDCU UR76, c[0x0][0x39c] ;  /* 0x00007380ff4c77ac */ /* 0x000e640008000800 */
[----:B------:R1:W-:Y:S01]  /*7f910*/  @P0 STG.E.U16 desc[UR8][R50.64], R58 ;  /* 0x0000003a32000986 */ /* 0x0003e2000c101508 */
[----:B------:R-:W-:Y:S01]  /*7f920*/  ISETP.LT.AND P0, PT, R61, UR38, !P2 ;  /* 0x000000263d007c0c */ /* 0x000fe2000d701270 */
[----:B------:R-:W2:Y:S01]  /*7f930*/  LDCU UR47, c[0x0][0x3b8] ;  /* 0x00007700ff2f77ac */ /* 0x000ea20008000800 */
[----:B0-----:R-:W-:Y:S01]  /*7f940*/  IMAD.WIDE R46, R6, 0x2, R2 ;  /* 0x00000002062e7825 */ /* 0x001fe200078e0202 */
[----:B------:R-:W2:Y:S01]  /*7f950*/  LDL.LU R59, [R1+0x338] ;  /* 0x00033800013b7983 */ /* 0x000ea20000300800 */
[----:B------:R-:W0:Y:S01]  /*7f960*/  LDCU UR49, c[0x0][0x398] ;  /* 0x00007300ff3177ac */ /* 0x000e220008000800 */
[----:B---3--:R-:W-:-:S02]  /*7f970*/  PRMT R7, R58, 0x7632, R7 ;  /* 0x000076323a077816 */ /* 0x008fc40000000007 */
[----:B------:R-:W-:Y:S01]  /*7f980*/  IADD3 R48, PT, PT, R6, UR77, RZ ;  /* 0x0000004d06307c10 */ /* 0x000fe2000fffe0ff */
[----:B------:R-:W3:Y:S01]  /*7f990*/  LDCU UR38, c[0x0][0x398] ;  /* 0x00007300ff2677ac */ /* 0x000ee20008000800 */
[----:B------:R-:W-:Y:S01]  /*7f9a0*/  PRMT R49, R57, 0x7632, R49 ;  /* 0x0000763239317816 */ /* 0x000fe20000000031 */
[----:B------:R0:W-:Y:S01]  /*7f9b0*/  @P5 STG.E.U16 desc[UR8][R4.64], R7 ;  /* 0x0000000704005986 */ /* 0x0001e2000c101508 */
[----:B------:R-:W-:Y:S01]  /*7f9c0*/  ISETP.LT.AND P2, PT, R60, UR24, !P2 ;  /* 0x000000183c007c0c */ /* 0x000fe2000d741270 */
[----:B------:R-:W2:Y:S01]  /*7f9d0*/  LDCU UR30, c[0x0][0x3b8] ;  /* 0x00007700ff1e77ac */ /* 0x000ea20008000800 */
[----:B------:R-:W-:Y:S01]  /*7f9e0*/  ISETP.GE.AND P6, PT, R52, UR45, PT ;  /* 0x0000002d34007c0c */ /* 0x000fe2000bfc6270 */
[----:B------:R3:W-:Y:S01]  /*7f9f0*/  @P3 STG.E.U16 desc[UR8][R46.64], R57 ;  /* 0x000000392e003986 */ /* 0x0007e2000c101508 */
[----:B-1----:R-:W-:Y:S01]  /*7fa00*/  VIADD R50, R43, 0xd1 ;  /* 0x000000d12b327836 */ /* 0x002fe20000000000 */
[----:B------:R-:W1:Y:S02]  /*7fa10*/  LDCU UR24, c[0x0][0x398] ;  /* 0x00007300ff1877ac */ /* 0x000e640008000800 */
[----:B------:R-:W2:Y:S01]  /*7fa20*/  LDL.LU R58, [R1+0x308] ;  /* 0x00030800013a7983 */ /* 0x000ea20000300800 */
[----:B------:R-:W1:Y:S01]  /*7fa30*/  LDCU UR77, c[0x0][0x3b8] ;  /* 0x00007700ff4d77ac */ /* 0x000e620008000800 */
[----:B0-----:R-:W-:Y:S01]  /*7fa40*/  IMAD.WIDE R6, R6, 0x2, R44 ;  /* 0x0000000206067825 */ /* 0x001fe200078e022c */
[----:B------:R-:W-:Y:S01]  /*7fa50*/  ISETP.LT.AND P5, PT, R61, UR75, !P6 ;  /* 0x0000004b3d007c0c */ /* 0x000fe2000f7a1270 */
[----:B------:R-:W0:Y:S01]  /*7fa60*/  LDCU UR45, c[0x0][0x39c] ;  /* 0x00007380ff2d77ac */ /* 0x000e220008000800 */
[----:B------:R-:W-:Y:S01]  /*7fa70*/  PRMT R5, R56, 0x7632, R5 ;  /* 0x0000763238057816 */ /* 0x000fe20000000005 */
[----:B------:R-:W-:Y:S01]  /*7fa80*/  VIADD R4, R48, UR60 ;  /* 0x0000003c30047c36 */ /* 0x000fe20008000000 */
[----:B------:R1:W-:Y:S01]  /*7fa90*/  @P4 STG.E.U16 desc[UR8][R6.64], R49 ;  /* 0x0000003106004986 */ /* 0x0003e2000c101508 */
[----:B------:R-:W-:Y:S01]  /*7faa0*/  ISETP.LT.AND P6, PT, R60, UR33, !P6 ;  /* 0x000000213c007c0c */ /* 0x000fe2000f7c1270 */
[----:B------:R-:W0:Y:S01]  /*7fab0*/  LDCU UR75, c[0x0][0x398] ;  /* 0x00007300ff4b77ac */ /* 0x000e220008000800 */
[--C-:B---3--:R-:W-:Y:S01]  /*7fac0*/  IMAD.WIDE R46, R4, 0x2, R2.reuse ;  /* 0x00000002042e7825 */ /* 0x108fe200078e0202 */
[----:B------:R-:W3:Y:S01]  /*7fad0*/  LDL.LU R57, [R1+0x33c] ;  /* 0x00033c0001397983 */ /* 0x000ee20000300800 */
[----:B------:R-:W-:Y:S01]  /*7fae0*/  ISETP.GE.AND P3, PT, R50, UR59, PT ;  /* 0x0000003b32007c0c */ /* 0x000fe2000bf66270 */
[----:B------:R-:W0:Y:S01]  /*7faf0*/  LDCU UR59, c[0x0][0x398] ;  /* 0x00007300ff3b77ac */ /* 0x000e220008000800 */
[----:B------:R-:W0:Y:S01]  /*7fb00*/  LDCU UR60, c[0x0][0x3b8] ;  /* 0x00007700ff3c77ac */ /* 0x000e220008000800 */
[C---:B-1----:R-:W-:Y:S01]  /*7fb10*/  IMAD.WIDE R6, R48.reuse, 0x2, R2 ;  /* 0x0000000230067825 */ /* 0x042fe200078e0202 */
[----:B------:R-:W1:Y:S04]  /*7fb20*/  LDCU UR33, c[0x0][0x398] ;  /* 0x00007300ff2177ac */ /* 0x000e680008000800 */
[----:B------:R0:W-:Y:S02]  /*7fb30*/  @P0 STG.E.U16 desc[UR8][R6.64], R56 ;  /* 0x0000003806000986 */ /* 0x0001e4000c101508 */
[----:B0-----:R-:W-:-:S02]  /*7fb40*/  IMAD.WIDE R6, R48, 0x2, R44 ;  /* 0x0000000230067825 */ /* 0x001fc400078e022c */
[----:B------:R-:W2:Y:S02]  /*7fb50*/  LDL.LU R56, [R1+0x30c] ;  /* 0x00030c0001387983 */ /* 0x000ea40000300800 */
[----:B------:R-:W-:Y:S02]  /*7fb60*/  IMAD.WIDE R48, R4, 0x2, R44 ;  /* 0x0000000204307825 */ /* 0x000fe400078e022c */
[----:B------:R0:W-:Y:S04]  /*7fb70*/  @P2 STG.E.U16 desc[UR8][R6.64], R5 ;  /* 0x0000000506002986 */ /* 0x0001e8000c101508 */
[----:B------:R-:W-:Y:S04]  /*7fb80*/  @P5 STG.E.U16 desc[UR8][R46.64], R55 ;  /* 0x000000372e005986 */ /* 0x000fe8000c101508 */
[----:B0-----:R-:W2:Y:S01]  /*7fb90*/  LDL.LU R6, [R1+0x300] ;  /* 0x0003000001067983 */ /* 0x001ea20000300800 */
[----:B------:R-:W-:-:S05]  /*7fba0*/  PRMT R7, R55, 0x7632, R7 ;  /* 0x0000763237077816 */ /* 0x000fca0000000007 */
[----:B------:R0:W-:Y:S04]  /*7fbb0*/  @P6 STG.E.U16 desc[UR8][R48.64], R7 ;  /* 0x0000000730006986 */ /* 0x0001e8000c101508 */
[----:B0-----:R-:W3:Y:S01]  /*7fbc0*/  LDL.LU R49, [R1+0x334] ;  /* 0x0003340001317983 */ /* 0x001ee20000300800 */
[----:B------:R-:W-:-:S05]  /*7fbd0*/  VIADD R50, R43, 0xd2 ;  /* 0x000000d22b327836 */ /* 0x000fca0000000000 */
[----:B------:R-:W-:Y:S01]  /*7fbe0*/  ISETP.GE.AND P4, PT, R50, UR56, PT ;  /* 0x0000003832007c0c */ /* 0x000fe2000bf86270 */
[----:B------:R-:W-:Y:S01]  /*7fbf0*/  VIADD R50, R43, 0xd3 ;  /* 0x000000d32b327836 */ /* 0x000fe20000000000 */
[----:B------:R-:W-:Y:S01]  /*7fc00*/  ISETP.LT.AND P5, PT, R61, UR43, !P3 ;  /* 0x0000002b3d007c0c */ /* 0x000fe2000dfa1270 */
[----:B------:R-:W-:Y:S01]  /*7fc10*/  VIADD R53, R4, UR35 ;  /* 0x0000002304357c36 */ /* 0x000fe20008000000 */
[----:B------:R-:W-:Y:S02]  /*7fc20*/  ISETP.LT.AND P3, PT, R60, UR26, !P3 ;  /* 0x0000001a3c007c0c */ /* 0x000fe4000df61270 */
[C---:B------:R-:W-:Y:S01]  /*7fc30*/  IADD3 R46, PT, PT, R43.reuse, 0xd5, RZ ;  /* 0x000000d52b2e7810 */ /* 0x040fe20007ffe0ff */
[C---:B------:R-:W-:Y:S01]  /*7fc40*/  VIADD R48, R43.reuse, 0xd6 ;  /* 0x000000d62b307836 */ /* 0x040fe20000000000 */
[----:B------:R-:W-:Y:S01]  /*7fc50*/  ISETP.GE.AND P0, PT, R50, UR58, PT ;  /* 0x0000003a32007c0c */ /* 0x000fe2000bf06270 */
[----:B------:R-:W-:Y:S01]  /*7fc60*/  VIADD R50, R43, 0xd4 ;  /* 0x000000d42b327836 */ /* 0x000fe20000000000 */
[----:B------:R-:W-:Y:S01]  /*7fc70*/  ISETP.LT.AND P6, PT, R61, UR32, !P4 ;  /* 0x000000203d007c0c */ /* 0x000fe2000e7c1270 */
[C---:B------:R-:W-:Y:S01]  /*7fc80*/  VIADD R55, R53.reuse, UR36 ;  /* 0x0000002435377c36 */ /* 0x040fe20008000000 */
[----:B------:R-:W-:Y:S01]  /*7fc90*/  ISETP.LT.AND P4, PT, R60, UR44, !P4 ;  /* 0x0000002c3c007c0c */ /* 0x000fe2000e781270 */
[C---:B------:R-:W-:Y:S01]  /*7fca0*/  IMAD.WIDE R4, R53.reuse, 0x2, R44 ;  /* 0x0000000235047825 */ /* 0x040fe200078e022c */
[----:B------:R-:W-:Y:S01]  /*7fcb0*/  ISETP.GE.AND P2, PT, R50, UR73, PT ;  /* 0x0000004932007c0c */ /* 0x000fe2000bf46270 */
[----:B------:R-:W0:Y:S02]  /*7fcc0*/  LDCU UR56, c[0x0][0x39c] ;  /* 0x00007380ff3877ac */ /* 0x000e240008000800 */
[----:B------:R-:W-:Y:S01]  /*7fcd0*/  IMAD.WIDE R50, R53, 0x2, R2 ;  /* 0x0000000235327825 */ /* 0x000fe200078e0202 */
        /* <DEDUP_REMOVED lines=11> */
[----:B--2---:R-:W-:-:S04]  /*7fd90*/  IMAD.WIDE R6, R55, 0x2, R2 ;  /* 0x0000000237067825 */ /* 0x004fc800078e0202 */
[----:B0-----:R-:W-:Y:S01]  /*7fda0*/  IMAD.WIDE R46, R55, 0x2, R44 ;  /* 0x00000002372e7825 */ /* 0x001fe200078e022c */
[----:B---3--:R-:W-:Y:S01]  /*7fdb0*/  PRMT R5, R49, 0x7632, R5 ;  /* 0x0000763231057816 */ /* 0x008fe20000000005 */
[----:B------:R0:W-:Y:S01]  /*7fdc0*/  @P6 STG.E.U16 desc[UR8][R6.64], R49 ;  /* 0x0000003106006986 */ /* 0x0001e2000c101508 */
[----:B------:R-:W-:Y:S01]  /*7fdd0*/  ISETP.LT.AND P6, PT, R61, UR55, !P0 ;  /* 0x000000373d007c0c */ /* 0x000fe2000c7c1270 */
[----:B------:R-:W-:Y:S01]  /*7fde0*/  VIADD R55, R55, UR31 ;  /* 0x0000001f37377c36 */ /* 0x000fe20008000000 */
[C---:B------:R-:W-:Y:S01]  /*7fdf0*/  ISETP.LT.AND P0, PT, R60.reuse, UR57, !P0 ;  /* 0x000000393c007c0c */ /* 0x040fe2000c701270 */
[----:B------:R2:W-:Y:S01]  /*7fe00*/  @P4 STG.E.U16 desc[UR8][R46.64], R5 ;  /* 0x000000052e004986 */ /* 0x0005e2000c101508 */
[----:B------:R-:W-:Y:S01]  /*7fe10*/  ISETP.LT.AND P4, PT, R61, UR54, !P2 ;  /* 0x000000363d007c0c */ /* 0x000fe2000d781270 */
[----:B------:R-:W3:Y:S01]  /*7fe20*/  LDCU UR31, c[0x0][0x398] ;  /* 0x00007300ff1f77ac */ /* 0x000ee20008000800 */
[----:B------:R-:W-:Y:S02]  /*7fe30*/  ISETP.LT.AND P2, PT, R60, UR48, !P2 ;  /* 0x000000303c007c0c */ /* 0x000fe4000d741270 */
[----:B------:R-:W-:Y:S01]  /*7fe40*/  PRMT R50, R54, 0x7632, R50 ;  /* 0x0000763236327816 */ /* 0x000fe20000000032 */
[----:B------:R-:W1:Y:S01]  /*7fe50*/  LDCU UR48, c[0x0][0x398] ;  /* 0x00007300ff3077ac */ /* 0x000e620008000800 */
[----:B0-----:R-:W-:-:S02]  /*7fe60*/  VIADD R49, R55, UR74 ;  /* 0x0000004a37317c36 */ /* 0x001fc40008000000 */
[C---:B------:R-:W-:Y:S01]  /*7fe70*/  IMAD.WIDE R6, R55.reuse, 0x2, R2 ;  /* 0x0000000237067825 */ /* 0x040fe200078e0202 */
[----:B------:R-:W-:Y:S01]  /*7fe80*/  ISETP.GE.AND P3, PT, R48, UR16, PT ;  /* 0x0000001030007c0c */ /* 0x000fe2000bf66270 */
[----:B------:R-:W0:Y:S02]  /*7fe90*/  LDCU UR16, c[0x0][0x398] ;  /* 0x00007300ff1077ac */ /* 0x000e240008000800 */
[----:B--2---:R-:W-:Y:S01]  /*7fea0*/  IMAD.WIDE R4, R55, 0x2, R44 ;  /* 0x0000000237047825 */ /* 0x004fe200078e022c */
[----:B------:R2:W-:Y:S01]  /*7feb0*/  @P6 STG.E.U16 desc[UR8][R6.64], R54 ;  /* 0x0000003606006986 */ /* 0x0005e2000c101508 */
[----:B------:R-:W-:Y:S01]  /*7fec0*/  PRMT R52, R56, 0x7632, R52 ;  /* 0x0000763238347816 */ /* 0x000fe20000000034 */
[----:B------:R-:W0:Y:S01]  /*7fed0*/  LDCU UR54, c[0x0][0x3b8] ;  /* 0x00007700ff3677ac */ /* 0x000e220008000800 */
[----:B------:R-:W-:Y:S01]  /*7fee0*/  IMAD.WIDE R46, R49, 0x2, R2 ;  /* 0x00000002312e7825 */ /* 0x000fe200078e0202 */
[----:B------:R-:W-:Y:S01]  /*7fef0*/  @P0 STG.E.U16 desc[UR8][R4.64], R50 ;  /* 0x0000003204000986 */ /* 0x000fe2000c101508 */
[----:B------:R-:W0:Y:S02]  /*7ff00*/  LDCU UR55, c[0x0][0x398] ;  /* 0x00007300ff3777ac */ /* 0x000e240008000800 */
[----:B------:R-:W-:Y:S01]  /*7ff10*/  VIADD R48, R43, 0xd7 ;  /* 0x000000d72b307836 */ /* 0x000fe20000000000 */
[----:B------:R-:W-:Y:S01]  /*7ff20*/  ISETP.LT.AND P0, PT, R61, UR71, !P5 ;  /* 0x000000473d007c0c */ /* 0x000fe2000ef01270 */
[----:B------:R1:W-:Y:S01]  /*7ff30*/  @P4 STG.E.U16 desc[UR8][R46.64], R59 ;  /* 0x0000003b2e004986 */ /* 0x0003e2000c101508 */
[----:B------:R-:W-:Y:S01]  /*7ff40*/  ISETP.LT.AND P5, PT, R60, UR42, !P5 ;  /* 0x0000002a3c007c0c */ /* 0x000fe2000efa1270 */
[C---:B------:R-:W-:Y:S01]  /*7ff50*/  VIADD R51, R49.reuse, UR28 ;  /* 0x0000001c31337c36 */ /* 0x040fe20008000000 */
[----:B------:R-:W-:Y:S01]  /*7ff60*/  ISETP.GE.AND P6, PT, R48, UR51, PT ;  /* 0x0000003330007c0c */ /* 0x000fe2000bfc6270 */
[----:B--2---:R-:W-:Y:S01]  /*7ff70*/  IMAD.WIDE R6, R49, 0x2, R44 ;  /* 0x0000000231067825 */ /* 0x004fe200078e022c */
[----:B------:R-:W2:Y:S03]  /*7ff80*/  LDCU UR51, c[0x0][0x39c] ;  /* 0x00007380ff3377ac */ /* 0x000ea60008000800 */
[----:B------:R-:W-:Y:S01]  /*7ff90*/  VIADD R48, R43, 0xd8 ;  /* 0x000000d82b307836 */ /* 0x000fe20000000000 */
[----:B------:R-:W0:Y:S01]  /*7ffa0*/  LDCU UR28, c[0x0][0x398] ;  /* 0x00007300ff1c77ac */ /* 0x000e220008000800 */
[----:B-1----:R-:W-:Y:S01]  /*7ffb0*/  PRMT R47, R59, 0x7632, R47 ;  /* 0x000076323b2f7816 */ /* 0x002fe2000000002f */
[----:B------:R-:W-:-:S02]  /*7ffc0*/  IMAD.WIDE R4, R51, 0x2, R2 ;  /* 0x0000000233047825 */ /* 0x000fc400078e0202 */
[----:B------:R-:W-:Y:S01]  /*7ffd0*/  ISETP.GE.AND P4, PT, R48, UR39, PT ;  /* 0x0000002730007c0c */ /* 0x000fe2000bf86270 */
[----:B------:R-:W1:Y:S01]  /*7ffe0*/  LDCU UR42, c[0x0][0x398] ;  /* 0x00007300ff2a77ac */ /* 0x000e620008000800 */
[----:B------:R0:W-:Y:S01]  /*7fff0*/  @P2 STG.E.U16 desc[UR8][R6.64], R47 ;  /* 0x0000002f06002986 */ /* 0x0001e2000c101508 */
[----:B------:R-:W-:Y:S01]  /*80000*/  ISETP.LT.AND P2, PT, R61, UR37, !P3 ;  /* 0x000000253d007c0c */ /* 0x000fe2000df41270 */
[----:B------:R-:W-:Y:S01]  /*80010*/  VIADD R48, R43, 0xd9 ;  /* 0x000000d92b307836 */ /* 0x000fe20000000000 */
[----:B------:R-:W-:Y:S01]  /*80020*/  ISETP.LT.AND P3, PT, R60, UR34, !P3 ;  /* 0x000000223c007c0c */ /* 0x000fe2000df61270 */
[----:B------:R-:W1:Y:S01]  /*80030*/  LDCU UR57, c[0x0][0x3b8] ;  /* 0x00007700ff3977ac */ /* 0x000e620008000800 */
[C---:B----4-:R-:W-:Y:S01]  /*80040*/  IADD3 R53, PT, PT, R51.reuse, UR53, RZ ;  /* 0x0000003533357c10 */ /* 0x050fe2000fffe0ff */
[----:B------:R4:W-:Y:S01]  /*80050*/  @P0 STG.E.U16 desc[UR8][R4.64], R58 ;  /* 0x0000003a04000986 */ /* 0x0009e2000c101508 */
[----:B------:R-:W-:Y:S01]  /*80060*/  ISETP.GE.AND P0, PT, R48, UR67, PT ;  /* 0x0000004330007c0c */ /* 0x000fe2000bf06270 */
[----:B------:R-:W1:Y:S01]  /*80070*/  LDCU UR37, c[0x0][0x39c] ;  /* 0x00007380ff2577ac */ /* 0x000e620008000800 */
[----:B0-----:R-:W-:Y:S01]  /*80080*/  PRMT R7, R58, 0x7632, R7 ;  /* 0x000076323a077816 */ /* 0x001fe20000000007 */
[----:B------:R-:W-:Y:S01]  /*80090*/  IMAD.WIDE R46, R51, 0x2, R44 ;  /* 0x00000002332e7825 */ /* 0x000fe200078e022c */
[----:B------:R-:W0:Y:S03]  /*800a0*/  LDCU UR39, c[0x0][0x3b8] ;  /* 0x00007700ff2777ac */ /* 0x000e260008000800 */
[C---:B------:R-:W-:Y:S01]  /*800b0*/  IMAD.WIDE R48, R53.reuse, 0x2, R2 ;  /* 0x0000000235307825 */ /* 0x040fe200078e0202 */
[----:B------:R1:W-:Y:S01]  /*800c0*/  @P5 STG.E.U16 desc[UR8][R46.64], R7 ;  /* 0x000000072e005986 */ /* 0x0003e2000c101508 */
[----:B------:R-:W0:Y:S02]  /*800d0*/  LDCU UR53, c[0x0][0x398] ;  /* 0x00007300ff3577ac */ /* 0x000e240008000800 */
[----:B------:R-:W-:Y:S01]  /*800e0*/  IMAD.WIDE R50, R53, 0x2, R44 ;  /* 0x0000000235327825 */ /* 0x000fe200078e022c */
[----:B------:R0:W-:Y:S01]  /*800f0*/  @P2 STG.E.U16 desc[UR8][R48.64], R57 ;  /* 0x0000003930002986 */ /* 0x0001e2000c101508 */
[----:B------:R-:W-:Y:S01]  /*80100*/  ISETP.LT.AND P5, PT, R61, UR41, !P6 ;  /* 0x000000293d007c0c */ /* 0x000fe2000f7a1270 */
[----:B------:R-:W2:Y:S01]  /*80110*/  LDCU UR34, c[0x0][0x3b8] ;  /* 0x00007700ff2277ac */ /* 0x000ea20008000800 */
[----:B------:R-:W-:Y:S01]  /*80120*/  ISETP.LT.AND P6, PT, R60, UR22, !P6 ;  /* 0x000000163c007c0c */ /* 0x000fe2000f7c1270 */
[----:B----4-:R-:W-:-:S02]  /*80130*/  VIADD R5, R53, UR70 ;  /* 0x0000004635057c36 */ /* 0x010fc40008000000 */
[----:B------:R-:W-:Y:S01]  /*80140*/  VIADD R4, R43, 0xda ;  /* 0x000000da2b047836 */ /* 0x000fe20000000000 */
[----:B------:R-:W4:Y:S01]  /*80150*/  LDCU UR22, c[0x0][0x398] ;  /* 0x00007300ff1677ac */ /* 0x000f220008000800 */
[----:B-1----:R-:W-:Y:S01]  /*80160*/  PRMT R47, R57, 0x7632, R47 ;  /* 0x00007632392f7816 */ /* 0x002fe2000000002f */
[----:B------:R-:W1:Y:S04]  /*80170*/  LDCU UR41, c[0x0][0x398] ;  /* 0x00007300ff2977ac */ /* 0x000e680008000800 */
[----:B------:R2:W-:Y:S01]  /*80180*/  @P3 STG.E.U16 desc[UR8][R50.64], R47 ;  /* 0x0000002f32003986 */ /* 0x0005e2000c101508 */
[----:B------:R-:W-:Y:S01]  /*80190*/  ISETP.LT.AND P3, PT, R61, UR25, !P4 ;  /* 0x000000193d007c0c */ /* 0x000fe2000e761270 */
[C---:B0-----:R-:W-:Y:S01]  /*801a0*/  VIADD R49, R5.reuse, UR69 ;  /* 0x0000004505317c36 */ /* 0x041fe20008000000 */
[----:B------:R-:W-:Y:S01]  /*801b0*/  ISETP.GE.AND P2, PT, R4, UR27, PT ;  /* 0x0000001b04007c0c */ /* 0x000fe2000bf46270 */
[C---:B------:R-:W-:Y:S01]  /*801c0*/  IMAD.WIDE R6, R5.reuse, 0x2, R2 ;  /* 0x0000000205067825 */ /* 0x040fe200078e0202 */
[----:B------:R-:W-:Y:S01]  /*801d0*/  ISETP.LT.AND P4, PT, R60, UR40, !P4 ;  /* 0x000000283c007c0c */ /* 0x000fe2000e781270 */
[----:B------:R-:W0:Y:S02]  /*801e0*/  LDCU UR40, c[0x0][0x39c] ;  /* 0x00007380ff2877ac */ /* 0x000e240008000800 */
[----:B------:R-:W-:Y:S01]  /*801f0*/  IMAD.WIDE R4, R5, 0x2, R44 ;  /* 0x0000000205047825 */ /* 0x000fe200078e022c */
[----:B------:R1:W-:Y:S01]  /*80200*/  @P5 STG.E.U16 desc[UR8][R6.64], R56 ;  /* 0x0000003806005986 */ /* 0x0003e2000c101508 */
[----:B------:R-:W0:Y:S02]  /*80210*/  LDCU UR27, c[0x0][0x39c] ;  /* 0x00007380ff1b77ac */ /* 0x000e240008000800 */
[----:B--2---:R-:W-:Y:S01]  /*80220*/  IMAD.WIDE R46, R49, 0x2, R2 ;  /* 0x00000002312e7825 */ /* 0x004fe200078e0202 */
[----:B------:R-:W-:Y:S01]  /*80230*/  @P6 STG.E.U16 desc[UR8][R4.64], R52 ;  /* 0x0000003404006986 */ /* 0x000fe2000c101508 */
[----:B------:R-:W-:Y:S01]  /*80240*/  ISETP.LT.AND P6, PT, R61, UR66, !P0 ;  /* 0x000000423d007c0c */ /* 0x000fe2000c7c1270 */
[----:B------:R-:W2:Y:S02]  /*80250*/  LDCU UR25, c[0x0][0x398] ;  /* 0x00007300ff1977ac */ /* 0x000ea40008000800 */
[----:B------:R0:W-:Y:S01]  /*80260*/  @P3 STG.E.U16 desc[UR8][R46.64], R8 ;  /* 0x000000082e003986 */ /* 0x0001e2000c101508 */
[----:B------:R-:W-:-:S02]  /*80270*/  VIADD R48, R43, 0xdb ;  /* 0x000000db2b307836 */ /* 0x000fc40000000000 */
[C---:B-1----:R-:W-:Y:S01]  /*80280*/  IMAD.WIDE R6, R49.reuse, 0x2, R44 ;  /* 0x0000000231067825 */ /* 0x042fe200078e022c */
[----:B------:R-:W-:Y:S01]  /*80290*/  ISETP.LT.AND P0, PT, R60, UR52, !P0 ;  /* 0x000000343c007c0c */ /* 0x000fe2000c701270 */
[----:B------:R-:W1:Y:S02]  /*802a0*/  LDCU UR52, c[0x0][0x398] ;  /* 0x00007300ff3477ac */ /* 0x000e640008000800 */
[----:B------:R-:W-:Y:S01]  /*802b0*/  VIADD R51, R49, UR6 ;  /* 0x0000000631337c36 */ /* 0x000fe20008000000 */
[----:B0-----:R-:W-:-:S03]  /*802c0*/  PRMT R47, R8, 0x7632, R47 ;  /* 0x00007632082f7816 */ /* 0x001fc6000000002f */
[--C-:B------:R-:W-:Y:S01]  /*802d0*/  IMAD.WIDE R4, R51, 0x2, R2.reuse ;  /* 0x0000000233047825 */ /* 0x100fe200078e0202 */
[----:B------:R-:W-:Y:S01]  /*802e0*/  ISETP.GE.AND P5, PT, R48, UR4, PT ;  /* 0x0000000430007c0c */ /* 0x000fe2000bfa6270 */
[----:B------:R-:W0:Y:S01]  /*802f0*/  LDCU UR6, c[0x0][0x398] ;  /* 0x00007300ff0677ac */ /* 0x000e220008000800 */
[----:B------:R1:W-:Y:S01]  /*80300*/  @P4 STG.E.U16 desc[UR8][R6.64], R47 ;  /* 0x0000002f06004986 */ /* 0x0003e2000c101508 */
[----:B------:R-:W-:Y:S01]  /*80310*/  ISETP.LT.AND P4, PT, R61, UR10, !P2 ;  /* 0x0000000a3d007c0c */ /* 0x000fe2000d781270 */
[----:B------:R-:W-:Y:S02]  /*80320*/  VIADD R48, R43, 0xdc ;  /* 0x000000dc2b307836 */ /* 0x000fe40000000000 */
[----:B------:R-:W-:Y:S01]  /*80330*/  VIADD R53, R51, UR50 ;  /* 0x0000003233357c36 */ /* 0x000fe20008000000 */
[----:B------:R0:W-:Y:S01]  /*80340*/  @P6 STG.E.U16 desc[UR8][R4.64], R12 ;  /* 0x0000000c04006986 */ /* 0x0001e2000c101508 */
[----:B------:R-:W-:Y:S01]  /*80350*/  ISETP.LT.AND P2, PT, R60, UR68, !P2 ;  /* 0x000000443c007c0c */ /* 0x000fe2000d741270 */
[----:B------:R-:W2:Y:S01]  /*80360*/  LDCU UR50, c[0x0][0x39c] ;  /* 0x00007380ff3277ac */ /* 0x000ea20008000800 */
[----:B------:R-:W-:Y:S01]  /*80370*/  ISETP.GE.AND P3, PT, R48, UR63, PT ;  /* 0x0000003f30007c0c */ /* 0x000fe2000bf66270 */
[----:B------:R-:W-:Y:S01]  /*80380*/  IMAD.WIDE R48, R53, 0x2, R2 ;  /* 0x0000000235307825 */ /* 0x000fe200078e0202 */
[----:B------:R-:W-:Y:S01]  /*80390*/  IADD3 R8, PT, PT, R43, 0xdd, RZ ;  /* 0x000000dd2b087810 */ /* 0x000fe20007ffe0ff */
[----:B------:R-:W2:Y:S02]  /*803a0*/  LDCU UR4, c[0x0][0x3b8] ;  /* 0x00007700ff0477ac */ /* 0x000ea40008000800 */
[----:B-1----:R-:W-:Y:S01]  /*803b0*/  IMAD.WIDE R46, R51, 0x2, R44 ;  /* 0x00000002332e7825 */ /* 0x002fe200078e022c */
[----:B------:R-:W-:Y:S01]  /*803c0*/  PRMT R7, R9, 0x7632, R7 ;  /* 0x0000763209077816 */ /* 0x000fe20000000007 */
[----:B------:R-:W1:Y:S01]  /*803d0*/  LDCU UR10, c[0x0][0x3b8] ;  /* 0x00007700ff0a77ac */ /* 0x000e620008000800 */
[----:B0-----:R-:W-:Y:S01]  /*803e0*/  PRMT R5, R12, 0x7632, R5 ;  /* 0x000076320c057816 */ /* 0x001fe20000000005 */
[----:B------:R-:W-:-:S04]  /*803f0*/  VIADD R6, R43, 0xde ;  /* 0x000000de2b067836 */ /* 0x000fc80000000000 */
[----:B------:R0:W-:Y:S04]  /*80400*/  @P0 STG.E.U16 desc[UR8][R46.64], R5 ;  /* 0x000000052e000986 */ /* 0x0001e8000c101508 */
[----:B------:R1:W-:Y:S01]  /*80410*/  @P4 STG.E.U16 desc[UR8][R48.64], R9 ;  /* 0x0000000930004986 */ /* 0x0003e2000c101508 */
[----:B------:R-:W-:Y:S02]  /*80420*/  ISETP.LT.AND P4, PT, R61, UR20, !P5 ;  /* 0x000000143d007c0c */ /* 0x000fe4000ef81270 */
[----:B------:R-:W-:Y:S01]  /*80430*/  ISETP.GE.AND P6, PT, R8, UR62, PT ;  /* 0x0000003e08007c0c */ /* 0x000fe2000bfc6270 */
[----:B------:R-:W-:Y:S01]  /*80440*/  VIADD R12, R43, 0xdf ;  /* 0x000000df2b0c7836 */ /* 0x000fe20000000000 */
[----:B------:R-:W-:Y:S01]  /*80450*/  ISETP.LT.AND P5, PT, R60, UR12, !P5 ;  /* 0x0000000c3c007c0c */ /* 0x000fe2000efa1270 */
[----:B------:R-:W2:Y:S01]  /*80460*/  LDCU UR12, c[0x0][0x39c] ;  /* 0x00007380ff0c77ac */ /* 0x000ea20008000800 */
[C-C-:B0-----:R-:W-:Y:S01]  /*80470*/  IMAD.WIDE R4, R53.reuse, 0x2, R44.reuse ;  /* 0x0000000235047825 */ /* 0x141fe200078e022c */
[----:B------:R-:W-:Y:S01]  /*80480*/  ISETP.GE.AND P0, PT, R6, UR76, PT ;  /* 0x0000004c06007c0c */ /* 0x000fe2000bf06270 */
[----:B------:R-:W0:Y:S02]  /*80490*/  LDCU UR20, c[0x0][0x3b8] ;  /* 0x00007700ff1477ac */ /* 0x000e240008000800 */
[----:B------:R-:W-:Y:S01]  /*804a0*/  VIADD R53, R53, UR65 ;  /* 0x0000004135357c36 */ /* 0x000fe20008000000 */
[----:B------:R2:W-:Y:S01]  /*804b0*/  @P2 STG.E.U16 desc[UR8][R4.64], R7 ;  /* 0x0000000704002986 */ /* 0x0005e2000c101508 */
[----:B------:R-:W-:Y:S01]  /*804c0*/  ISETP.LT.AND P2, PT, R61, UR46, !P3 ;  /* 0x0000002e3d007c0c */ /* 0x000fe2000df41270 */
[----:B------:R-:W0:Y:S01]  /*804d0*/  LDCU UR46, c[0x0][0x398] ;  /* 0x00007300ff2e77ac */ /* 0x000e220008000800 */
[----:B-1----:R-:W-:Y:S01]  /*804e0*/  IMAD.WIDE R8, R53, 0x2, R44 ;  /* 0x0000000235087825 */ /* 0x002fe200078e022c */
[----:B------:R-:W-:-:S03]  /*804f0*/  PRMT R46, R13, 0x7632, R46 ;  /* 0x000076320d2e7816 */ /* 0x000fc6000000002e */
[C---:B------:R-:W-:Y:S02]  /*80500*/  VIADD R47, R53.reuse, UR64 ;  /* 0x00000040352f7c36 */ /* 0x040fe40008000000 */
[--C-:B--2---:R-:W-:Y:S01]  /*80510*/  IMAD.WIDE R6, R53, 0x2, R2.reuse ;  /* 0x0000000235067825 */ /* 0x104fe200078e0202 */
[----:B------:R-:W-:Y:S01]  /*80520*/  ISETP.LT.AND P3, PT, R60, UR29, !P3 ;  /* 0x0000001d3c007c0c */ /* 0x000fe2000df61270 */
[----:B------:R-:W1:Y:S03]  /*80530*/  LDCU UR29, c[0x0][0x3b8] ;  /* 0x00007700ff1d77ac */ /* 0x000e660008000800 */
[----:B------:R2:W-:Y:S01]  /*80540*/  @P4 STG.E.U16 desc[UR8][R6.64], R13 ;  /* 0x0000000d06004986 */ /* 0x0005e2000c101508 */
[----:B------:R-:W-:-:S03]  /*80550*/  IMAD.WIDE R4, R47, 0x2, R2 ;  /* 0x000000022f047825 */ /* 0x000fc600078e0202 */
[----:B------:R0:W-:Y:S01]  /*80560*/  @P5 STG.E.U16 desc[UR8][R8.64], R46 ;  /* 0x0000002e08005986 */ /* 0x0001e2000c101508 */
[----:B------:R-:W-:Y:S01]  /*80570*/  ISETP.LT.AND P5, PT, R61, UR61, !P6 ;  /* 0x0000003d3d007c0c */ /* 0x000fe2000f7a1270 */
[C---:B------:R-:W-:Y:S01]  /*80580*/  VIADD R49, R47.reuse, UR47 ;  /* 0x0000002f2f317c36 */ /* 0x040fe20008000000 */
[----:B------:R-:W-:Y:S01]  /*80590*/  ISETP.LT.AND P6, PT, R60, UR49, !P6 ;  /* 0x000000313c007c0c */ /* 0x000fe2000f7c1270 */
[----:B------:R1:W-:Y:S01]  /*805a0*/  @P2 STG.E.U16 desc[UR8][R4.64], R10 ;  /* 0x0000000a04002986 */ /* 0x0003e2000c101508 */
[----:B--2---:R-:W-:Y:S01]  /*805b0*/  IMAD.WIDE R6, R47, 0x2, R44 ;  /* 0x000000022f067825 */ /* 0x004fe200078e022c */
[----:B------:R-:W-:Y:S01]  /*805c0*/  ISETP.GE.AND P4, PT, R12, UR45, PT ;  /* 0x0000002d0c007c0c */ /* 0x000fe2000bf86270 */
[----:B------:R-:W2:Y:S02]  /*805d0*/  LDCU UR47, c[0x0][0x39c] ;  /* 0x00007380ff2f77ac */ /* 0x000ea40008000800 */
[----:B0-----:R-:W-:Y:S01]  /*805e0*/  IMAD.WIDE R8, R49, 0x2, R2 ;  /* 0x0000000231087825 */ /* 0x001fe200078e0202 */
[----:B------:R-:W0:Y:S01]  /*805f0*/  LDCU UR49, c[0x0][0x39c] ;  /* 0x00007380ff3177ac */ /* 0x000e220008000800 */
[----:B-1----:R-:W-:-:S02]  /*80600*/  PRMT R5, R10, 0x7632, R5 ;  /* 0x000076320a057816 */ /* 0x002fc40000000005 */
[----:B------:R-:W-:Y:S01]  /*80610*/  VIADD R12, R43, 0xe0 ;  /* 0x000000e02b0c7836 */ /* 0x000fe20000000000 */
[----:B------:R-:W-:Y:S01]  /*80620*/  IADD3 R47, PT, PT, R49, UR30, RZ ;  /* 0x0000001e312f7c10 */ /* 0x000fe2000fffe0ff */
[----:B------:R-:W-:Y:S01]  /*80630*/  VIADD R10, R43, 0xe1 ;  /* 0x000000e12b0a7836 */ /* 0x000fe20000000000 */
[----:B------:R-:W1:Y:S01]  /*80640*/  LDCU UR45, c[0x0][0x398] ;  /* 0x00007300ff2d77ac */ /* 0x000e620008000800 */
[----:B------:R0:W-:Y:S01]  /*80650*/  @P3 STG.E.U16 desc[UR8][R6.64], R5 ;  /* 0x0000000506003986 */ /* 0x0001e2000c101508 */
[----:B------:R-:W-:Y:S01]  /*80660*/  ISETP.GE.AND P2, PT, R12, UR56, PT ;  /* 0x000000380c007c0c */ /* 0x000fe2000bf46270 */
[----:B------:R-:W1:Y:S02]  /*80670*/  LDCU UR30, c[0x0][0x3b8] ;  /* 0x00007700ff1e77ac */ /* 0x000e640008000800 */
[----:B------:R1:W-:Y:S01]  /*80680*/  @P5 STG.E.U16 desc[UR8][R8.64], R14 ;  /* 0x0000000e08005986 */ /* 0x0003e2000c101508 */
[----:B------:R-:W-:Y:S02]  /*80690*/  ISETP.LT.AND P5, PT, R61, UR38, !P0 ;  /* 0x000000263d007c0c */ /* 0x000fe4000c7a1270 */
[----:B------:R-:W-:-:S02]  /*806a0*/  ISETP.LT.AND P0, PT, R60, UR24, !P0 ;  /* 0x000000183c007c0c */ /* 0x000fc4000c701270 */
[----:B0-----:R-:W-:Y:S01]  /*806b0*/  PRMT R7, R14, 0x7632, R7 ;  /* 0x000076320e077816 */ /* 0x001fe20000000007 */
[----:B------:R-:W-:Y:S01]  /*806c0*/  IMAD.WIDE R4, R49, 0x2, R44 ;  /* 0x0000000231047825 */ /* 0x000fe200078e022c */
[----:B------:R-:W-:Y:S01]  /*806d0*/  ISETP.GE.AND P3, PT, R10, UR58, PT ;  /* 0x0000003a0a007c0c */ /* 0x000fe2000bf66270 */
[----:B------:R-:W0:Y:S03]  /*806e0*/  LDCU UR56, c[0x0][0x398] ;  /* 0x00007300ff3877ac */ /* 0x000e260008000800 */
[----:B------:R2:W-:Y:S01]  /*806f0*/  @P6 STG.E.U16 desc[UR8][R4.64], R7 ;  /* 0x0000000704006986 */ /* 0x0005e2000c101508 */
[----:B------:R-:W-:Y:S01]  /*80700*/  ISETP.LT.AND P6, PT, R61, UR75, !P4 ;  /* 0x0000004b3d007c0c */ /* 0x000fe2000e7c1270 */
[----:B------:R-:W-:Y:S01]  /*80710*/  IMAD.WIDE R12, R47, 0x2, R2 ;  /* 0x000000022f0c7825 */ /* 0x000fe200078e0202 */
[----:B------:R-:W-:Y:S01]  /*80720*/  ISETP.LT.AND P4, PT, R60, UR59, !P4 ;  /* 0x0000003b3c007c0c */ /* 0x000fe2000e781270 */
[----:B------:R-:W0:Y:S02]  /*80730*/  LDCU UR38, c[0x0][0x398] ;  /* 0x00007300ff2677ac */ /* 0x000e240008000800 */
[----:B-1----:R-:W-:-:S02]  /*80740*/  VIADD R8, R43, 0xe2 ;  /* 0x000000e22b087836 */ /* 0x002fc40000000000 */
[----:B------:R-:W-:Y:S01]  /*80750*/  VIADD R9, R47, UR77 ;  /* 0x0000004d2f097c36 */ /* 0x000fe20008000000 */
[----:B------:R-:W1:Y:S01]  /*80760*/  LDCU UR24, c[0x0][0x398] ;  /* 0x00007300ff1877ac */ /* 0x000e620008000800 */
[----:B--2---:R-:W-:Y:S01]  /*80770*/  PRMT R5, R11, 0x7632, R5 ;  /* 0x000076320b057816 */ /* 0x004fe20000000005 */
[----:B------:R-:W-:Y:S01]  /*80780*/  IMAD.WIDE R6, R47, 0x2, R44 ;  /* 0x000000022f067825 */ /* 0x000fe200078e022c */
        /* <DEDUP_REMOVED lines=8> */
[----:B--2---:R-:W-:-:S02]  /*80810*/  VIADD R13, R9, UR60 ;  /* 0x0000003c090d7c36 */ /* 0x004fc40008000000 */
[----:B------:R-:W-:Y:S01]  /*80820*/  VIADD R12, R43, 0xe3 ;  /* 0x000000e32b0c7836 */ /* 0x000fe20000000000 */
[----:B------:R-:W2:Y:S01]  /*80830*/  LDCU UR43, c[0x0][0x398] ;  /* 0x00007300ff2b77ac */ /* 0x000ea20008000800 */
[----:B-1----:R-:W-:Y:S01]  /*80840*/  IMAD.WIDE R4, R9, 0x2, R2 ;  /* 0x0000000209047825 */ /* 0x002fe200078e0202 */
[----:B------:R-:W-:-:S03]  /*80850*/  PRMT R7, R15, 0x7632, R7 ;  /* 0x000076320f077816 */ /* 0x000fc60000000007 */
[----:B------:R-:W-:Y:S01]  /*80860*/  IMAD.WIDE R8, R9, 0x2, R44 ;  /* 0x0000000209087825 */ /* 0x000fe200078e022c */
[----:B------:R1:W-:Y:S04]  /*80870*/  @P6 STG.E.U16 desc[UR8][R4.64], R15 ;  /* 0x0000000f04006986 */ /* 0x0003e8000c101508 */
[----:B------:R0:W-:Y:S01]  /*80880*/  @P4 STG.E.U16 desc[UR8][R8.64], R7 ;  /* 0x0000000708004986 */ /* 0x0001e2000c101508 */
[----:B------:R-:W-:Y:S01]  /*80890*/  ISETP.LT.AND P4, PT, R61, UR26, !P3 ;  /* 0x0000001a3d007c0c */ /* 0x000fe2000df81270 */
[----:B------:R-:W-:Y:S01]  /*808a0*/  IMAD.WIDE R10, R13, 0x2, R2 ;  /* 0x000000020d0a7825 */ /* 0x000fe200078e0202 */
[----:B------:R-:W-:Y:S01]  /*808b0*/  ISETP.LT.AND P3, PT, R60, UR32, !P3 ;  /* 0x000000203c007c0c */ /* 0x000fe2000df61270 */
[----:B------:R-:W2:Y:S02]  /*808c0*/  LDCU UR26, c[0x0][0x3b8] ;  /* 0x00007700ff1a77ac */ /* 0x000ea40008000800 */
[----:B------:R-:W-:-:S02]  /*808d0*/  VIADD R6, R43, 0xe4 ;  /* 0x000000e42b067836 */ /* 0x000fc40000000000 */
[----:B-1----:R-:W-:Y:S01]  /*808e0*/  IMAD.WIDE R4, R13, 0x2, R44 ;  /* 0x000000020d047825 */ /* 0x002fe200078e022c */
[----:B0-----:R-:W-:-:S03]  /*808f0*/  PRMT R9, R16, 0x7632, R9 ;  /* 0x0000763210097816 */ /* 0x001fc60000000009 */
[----:B------:R-:W-:Y:S01]  /*80900*/  VIADD R15, R13, UR35 ;  /* 0x000000230d0f7c36 */ /* 0x000fe20008000000 */
[----:B------:R-:W-:Y:S01]  /*80910*/  @P0 STG.E.U16 desc[UR8][R10.64], R16 ;  /* 0x000000100a000986 */ /* 0x000fe2000c101508 */
[----:B------:R-:W-:Y:S01]  /*80920*/  ISETP.GE.AND P0, PT, R6, UR37, PT ;  /* 0x0000002506007c0c */ /* 0x000fe2000bf06270 */
[----:B------:R-:W0:Y:S01]  /*80930*/  LDCU UR37, c[0x0][0x39c] ;  /* 0x00007380ff2577ac */ /* 0x000e220008000800 */
[----:B------:R-:W-:Y:S01]  /*80940*/  IMAD.WIDE R6, R15, 0x2, R2 ;  /* 0x000000020f067825 */ /* 0x000fe200078e0202 */
[----:B------:R1:W-:Y:S01]  /*80950*/  @P2 STG.E.U16 desc[UR8][R4.64], R9 ;  /* 0x0000000904002986 */ /* 0x0003e2000c101508 */
[----:B------:R-:W-:Y:S01]  /*80960*/  ISETP.LT.AND P2, PT, R61, UR16, !P5 ;  /* 0x000000103d007c0c */ /* 0x000fe2000ef41270 */
[----:B------:R-:W0:Y:S01]  /*80970*/  LDCU UR16, c[0x0][0x398] ;  /* 0x00007300ff1077ac */ /* 0x000e220008000800 */
[----:B---3--:R-:W-:Y:S01]  /*80980*/  ISETP.LT.AND P5, PT, R60, UR31, !P5 ;  /* 0x0000001f3c007c0c */ /* 0x008fe2000efa1270 */
[C---:B------:R-:W-:Y:S01]  /*80990*/  VIADD R13, R15.reuse, UR36 ;  /* 0x000000240f0d7c36 */ /* 0x040fe20008000000 */
[----:B------:R-:W-:Y:S01]  /*809a0*/  ISETP.GE.AND P6, PT, R12, UR51, PT ;  /* 0x000000330c007c0c */ /* 0x000fe2000bfc6270 */
[----:B------:R3:W-:Y:S01]  /*809b0*/  @P4 STG.E.U16 desc[UR8][R6.64], R20 ;  /* 0x0000001406004986 */ /* 0x0007e2000c101508 */
[----:B------:R-:W0:Y:S01]  /*809c0*/  LDCU UR36, c[0x0][0x39c] ;  /* 0x00007380ff2477ac */ /* 0x000e220008000800 */
[----:B------:R-:W0:Y:S01]  /*809d0*/  LDCU UR32, c[0x0][0x398] ;  /* 0x00007300ff2077ac */ /* 0x000e220008000800 */
[----:B-1----:R-:W-:Y:S01]  /*809e0*/  PRMT R5, R20, 0x7632, R5 ;  /* 0x0000763214057816 */ /* 0x002fe20000000005 */
[----:B------:R-:W-:Y:S01]  /*809f0*/  IMAD.WIDE R8, R15, 0x2, R44 ;  /* 0x000000020f087825 */ /* 0x000fe200078e022c */
[----:B------:R-:W1:Y:S04]  /*80a00*/  LDCU UR31, c[0x0][0x398] ;  /* 0x00007300ff1f77ac */ /* 0x000e680008000800 */
[----:B------:R0:W-:Y:S01]  /*80a10*/  @P3 STG.E.U16 desc[UR8][R8.64], R5 ;  /* 0x0000000508003986 */ /* 0x0001e2000c101508 */
[----:B------:R-:W-:Y:S01]  /*80a20*/  ISETP.LT.AND P3, PT, R61, UR48, !P6 ;  /* 0x000000303d007c0c */ /* 0x000fe2000f761270 */
[----:B------:R-:W-:Y:S01]  /*80a30*/  IMAD.WIDE R10, R13, 0x2, R2 ;  /* 0x000000020d0a7825 */ /* 0x000fe200078e0202 */
[----:B------:R-:W-:Y:S01]  /*80a40*/  ISETP.LT.AND P6, PT, R60, UR28, !P6 ;  /* 0x0000001c3c007c0c */ /* 0x000fe2000f7c1270 */
[----:B------:R-:W1:Y:S01]  /*80a50*/  LDCU UR28, c[0x0][0x398] ;  /* 0x00007300ff1c77ac */ /* 0x000e620008000800 */
[----:B---3--:R-:W-:Y:S01]  /*80a60*/  PRMT R7, R17, 0x7632, R7 ;  /* 0x0000763211077816 */ /* 0x008fe20000000007 */
[C---:B------:R-:W-:Y:S01]  /*80a70*/  VIADD R6, R43.reuse, 0xe6 ;  /* 0x000000e62b067836 */ /* 0x040fe20000000000 */
[----:B------:R-:W-:Y:S01]  /*80a80*/  IADD3 R12, PT, PT, R43, 0xe5, RZ ;  /* 0x000000e52b0c7810 */ /* 0x000fe20007ffe0ff */
[----:B------:R3:W-:Y:S01]  /*80a90*/  @P2 STG.E.U16 desc[UR8][R10.64], R17 ;  /* 0x000000110a002986 */ /* 0x0007e2000c101508 */
[----:B------:R-:W1:Y:S01]  /*80aa0*/  LDCU UR35, c[0x0][0x3b8] ;  /* 0x00007700ff2377ac */ /* 0x000e620008000800 */
[C-C-:B0-----:R-:W-:Y:S01]  /*80ab0*/  IMAD.WIDE R4, R13.reuse, 0x2, R44.reuse ;  /* 0x000000020d047825 */ /* 0x141fe200078e022c */
[----:B------:R-:W-:Y:S01]  /*80ac0*/  ISETP.GE.AND P2, PT, R6, UR40, PT ;  /* 0x0000002806007c0c */ /* 0x000fe2000bf46270 */
[----:B------:R-:W0:Y:S02]  /*80ad0*/  LDCU UR40, c[0x0][0x398] ;  /* 0x00007300ff2877ac */ /* 0x000e240008000800 */
[----:B------:R-:W-:Y:S01]  /*80ae0*/  VIADD R13, R13, UR54 ;  /* 0x000000360d0d7c36 */ /* 0x000fe20008000000 */
[----:B------:R1:W-:Y:S01]  /*80af0*/  @P5 STG.E.U16 desc[UR8][R4.64], R7 ;  /* 0x0000000704005986 */ /* 0x0003e2000c101508 */
[----:B------:R-:W-:Y:S01]  /*80b00*/  ISETP.GE.AND P4, PT, R12, UR27, PT ;  /* 0x0000001b0c007c0c */ /* 0x000fe2000bf86270 */
[----:B------:R-:W0:Y:S01]  /*80b10*/  LDCU UR27, c[0x0][0x3b8] ;  /* 0x00007700ff1b77ac */ /* 0x000e220008000800 */
[----:B------:R-:W-:Y:S01]  /*80b20*/  ISETP.LT.AND P5, PT, R61, UR42, !P0 ;  /* 0x0000002a3d007c0c */ /* 0x000fe2000c7a1270 */
[----:B------:R-:W-:Y:S01]  /*80b30*/  IMAD.WIDE R8, R13, 0x2, R44 ;  /* 0x000000020d087825 */ /* 0x000fe200078e022c */
[----:B------:R-:W-:Y:S01]  /*80b40*/  PRMT R12, R21, 0x7632, R12 ;  /* 0x00007632150c7816 */ /* 0x000fe2000000000c */
[----:B------:R-:W0:Y:S02]  /*80b50*/  LDCU UR42, c[0x0][0x398] ;  /* 0x00007300ff2a77ac */ /* 0x000e240008000800 */
[C---:B---3--:R-:W-:Y:S01]  /*80b60*/  VIADD R11, R13.reuse, UR39 ;  /* 0x000000270d0b7c36 */ /* 0x048fe20008000000 */
[----:B------:R-:W3:Y:S01]  /*80b70*/  LDCU UR48, c[0x0][0x398] ;  /* 0x00007300ff3077ac */ /* 0x000ee20008000800 */
[--C-:B-1----:R-:W-:Y:S01]  /*80b80*/  IMAD.WIDE R6, R13, 0x2, R2.reuse ;  /* 0x000000020d067825 */ /* 0x102fe200078e0202 */
[----:B------:R-:W-:Y:S01]  /*80b90*/  ISETP.LT.AND P0, PT, R60, UR53, !P0 ;  /* 0x000000353c007c0c */ /* 0x000fe2000c701270 */
[----:B------:R-:W1:Y:S03]  /*80ba0*/  LDCU UR39, c[0x0][0x39c] ;  /* 0x00007380ff2777ac */ /* 0x000e660008000800 */
[----:B------:R0:W-:Y:S01]  /*80bb0*/  @P3 STG.E.U16 desc[UR8][R6.64], R21 ;  /* 0x0000001506003986 */ /* 0x0001e2000c101508 */
[----:B------:R-:W-:-:S03]  /*80bc0*/  IMAD.WIDE R4, R11, 0x2, R2 ;  /* 0x000000020b047825 */ /* 0x000fc600078e0202 */
[----:B------:R1:W-:Y:S01]  /*80bd0*/  @P6 STG.E.U16 desc[UR8][R8.64], R12 ;  /* 0x0000000c08006986 */ /* 0x0003e2000c101508 */
[----:B----4-:R-:W-:Y:S01]  /*80be0*/  ISETP.LT.AND P6, PT, R61, UR22, !P4 ;  /* 0x000000163d007c0c */ /* 0x010fe2000e7c1270 */
[----:B------:R-:W-:Y:S02]  /*80bf0*/  VIADD R10, R43, 0xe7 ;  /* 0x000000e72b0a7836 */ /* 0x000fe40000000000 */
[C---:B------:R-:W-:Y:S01]  /*80c00*/  VIADD R13, R11.reuse, UR34 ;  /* 0x000000220b0d7c36 */ /* 0x040fe20008000000 */
[----:B------:R4:W-:Y:S01]  /*80c10*/  @P5 STG.E.U16 desc[UR8][R4.64], R18 ;  /* 0x0000001204005986 */ /* 0x0009e2000c101508 */
[----:B0-----:R-:W-:Y:S01]  /*80c20*/  IMAD.WIDE R6, R11, 0x2, R44 ;  /* 0x000000020b067825 */ /* 0x001fe200078e022c */
[----:B------:R-:W-:Y:S01]  /*80c30*/  ISETP.GE.AND P3, PT, R10, UR50, PT ;  /* 0x000000320a007c0c */ /* 0x000fe2000bf66270 */
[----:B------:R-:W0:Y:S02]  /*80c40*/  LDCU UR22, c[0x0][0x39c] ;  /* 0x00007380ff1677ac */ /* 0x000e240008000800 */
[----:B-1----:R-:W-:Y:S01]  /*80c50*/  IMAD.WIDE R8, R13, 0x2, R2 ;  /* 0x000000020d087825 */ /* 0x002fe200078e0202 */
[----:B------:R-:W-:Y:S01]  /*80c60*/  ISETP.LT.AND P4, PT, R60, UR25, !P4 ;  /* 0x000000193c007c0c */ /* 0x000fe2000e781270 */
[----:B------:R-:W1:Y:S01]  /*80c70*/  LDCU UR25, c[0x0][0x39c] ;  /* 0x00007380ff1977ac */ /* 0x000e620008000800 */
[----:B----4-:R-:W-:Y:S01]  /*80c80*/  PRMT R5, R18, 0x7632, R5 ;  /* 0x0000763212057816 */ /* 0x010fe20000000005 */
[----:B------:R-:W-:Y:S01]  /*80c90*/  VIADD R10, R43, 0xe8 ;  /* 0x000000e82b0a7836 */ /* 0x000fe20000000000 */
[----:B------:R-:W4:Y:S03]  /*80ca0*/  LDCU UR34, c[0x0][0x39c] ;  /* 0x00007380ff2277ac */ /* 0x000f260008000800 */
[----:B------:R0:W-:Y:S01]  /*80cb0*/  @P0 STG.E.U16 desc[UR8][R6.64], R5 ;  /* 0x0000000506000986 */ /* 0x0001e2000c101508 */
[----:B------:R-:W-:-:S03]  /*80cc0*/  ISETP.GE.AND P5, PT, R10, UR12, PT ;  /* 0x0000000c0a007c0c */ /* 0x000fc6000bfa6270 */
[----:B------:R1:W-:Y:S01]  /*80cd0*/  @P6 STG.E.U16 desc[UR8][R8.64], R22 ;  /* 0x0000001608006986 */ /* 0x0003e2000c101508 */
[----:B------:R-:W-:Y:S01]  /*80ce0*/  ISETP.LT.AND P6, PT, R61, UR6, !P2 ;  /* 0x000000063d007c0c */ /* 0x000fe2000d7c1270 */
[----:B------:R-:W-:Y:S01]  /*80cf0*/  VIADD R10, R43, 0xe9 ;  /* 0x000000e92b0a7836 */ /* 0x000fe20000000000 */
[----:B------:R-:W-:Y:S01]  /*80d00*/  IADD3 R15, PT, PT, R13, UR4, RZ ;  /* 0x000000040d0f7c10 */ /* 0x000fe2000fffe0ff */
[----:B------:R-:W-:Y:S01]  /*80d10*/  VIADD R12, R43, 0xeb ;  /* 0x000000eb2b0c7836 */ /* 0x000fe20000000000 */
[----:B------:R-:W-:Y:S01]  /*80d20*/  ISETP.LT.AND P2, PT, R60, UR41, !P2 ;  /* 0x000000293c007c0c */ /* 0x000fe2000d741270 */
[----:B------:R-:W2:Y:S01]  /*80d30*/  LDCU UR41, c[0x0][0x398] ;  /* 0x00007300ff2977ac */ /* 0x000ea20008000800 */
[----:B------:R-:W-:Y:S01]  /*80d40*/  ISETP.GE.AND P0, PT, R10, UR47, PT ;  /* 0x0000002f0a007c0c */ /* 0x000fe2000bf06270 */
[----:B0-----:R-:W-:Y:S01]  /*80d50*/  IMAD.WIDE R4, R13, 0x2, R44 ;  /* 0x000000020d047825 */ /* 0x001fe200078e022c */
[----:B------:R-:W-:Y:S01]  /*80d60*/  PRMT R7, R22, 0x7632, R7 ;  /* 0x0000763216077816 */ /* 0x000fe20000000007 */
[----:B------:R-:W0:Y:S02]  /*80d70*/  LDCU UR47, c[0x0][0x398] ;  /* 0x00007300ff2f77ac */ /* 0x000e240008000800 */
[----:B------:R-:W-:-:S02]  /*80d80*/  IMAD.WIDE R10, R15, 0x2, R2 ;  /* 0x000000020f0a7825 */ /* 0x000fc400078e0202 */
[----:B------:R2:W-:Y:S01]  /*80d90*/  @P4 STG.E.U16 desc[UR8][R4.64], R7 ;  /* 0x0000000704004986 */ /* 0x0005e2000c101508 */
[----:B------:R-:W0:Y:S03]  /*80da0*/  LDCU UR12, c[0x0][0x3b8] ;  /* 0x00007700ff0c77ac */ /* 0x000e260008000800 */
[----:B------:R0:W-:Y:S01]  /*80db0*/  @P6 STG.E.U16 desc[UR8][R10.64], R19 ;  /* 0x000000130a006986 */ /* 0x0001e2000c101508 */
[----:B------:R-:W-:Y:S01]  /*80dc0*/  ISETP.LT.AND P6, PT, R61, UR52, !P3 ;  /* 0x000000343d007c0c */ /* 0x000fe2000dfc1270 */
[----:B-1----:R-:W-:Y:S01]  /*80dd0*/  VIADD R8, R43, 0xea ;  /* 0x000000ea2b087836 */ /* 0x002fe20000000000 */
[----:B------:R-:W-:Y:S01]  /*80de0*/  ISETP.LT.AND P3, PT, R60, UR55, !P3 ;  /* 0x000000373c007c0c */ /* 0x000fe2000df61270 */
[----:B------:R-:W-:Y:S01]  /*80df0*/  VIADD R9, R15, UR10 ;  /* 0x0000000a0f097c36 */ /* 0x000fe20008000000 */
[----:B------:R-:W1:Y:S01]  /*80e00*/  LDCU UR4, c[0x0][0x3b8] ;  /* 0x00007700ff0477ac */ /* 0x000e620008000800 */
[----:B--2---:R-:W-:Y:S01]  /*80e10*/  PRMT R5, R19, 0x7632, R5 ;  /* 0x0000763213057816 */ /* 0x004fe20000000005 */
[----:B------:R-:W-:Y:S01]  /*80e20*/  IMAD.WIDE R6, R15, 0x2, R44 ;  /* 0x000000020f067825 */ /* 0x000fe200078e022c */
[----:B------:R-:W-:Y:S01]  /*80e30*/  ISETP.GE.AND P4, PT, R8, UR49, PT ;  /* 0x0000003108007c0c */ /* 0x000fe2000bf86270 */
[----:B------:R-:W2:Y:S03]  /*80e40*/  LDCU UR6, c[0x0][0x3b8] ;  /* 0x00007700ff0677ac */ /* 0x000ea60008000800 */
[----:B------:R1:W-:Y:S01]  /*80e50*/  @P2 STG.E.U16 desc[UR8][R6.64], R5 ;  /* 0x0000000506002986 */ /* 0x0003e2000c101508 */
[----:B------:R-:W-:Y:S01]  /*80e60*/  ISETP.LT.AND P2, PT, R61, UR46, !P5 ;  /* 0x0000002e3d007c0c */ /* 0x000fe2000ef41270 */
[----:B------:R-:W-:Y:S01]  /*80e70*/  VIADD R13, R9, UR20 ;  /* 0x00000014090d7c36 */ /* 0x000fe20008000000 */
[C---:B------:R-:W-:Y:S01]  /*80e80*/  ISETP.LT.AND P5, PT, R60.reuse, UR45, !P5 ;  /* 0x0000002d3c007c0c */ /* 0x040fe2000efa1270 */
[----:B------:R-:W2:Y:S02]  /*80e90*/  LDCU UR46, c[0x0][0x398] ;  /* 0x00007300ff2e77ac */ /* 0x000ea40008000800 */
[--C-:B0-----:R-:W-:Y:S01]  /*80ea0*/  IMAD.WIDE R10, R13, 0x2, R2.reuse ;  /* 0x000000020d0a7825 */ /* 0x101fe200078e0202 */
[----:B------:R-:W0:Y:S03]  /*80eb0*/  LDCU UR45, c[0x0][0x398] ;  /* 0x00007300ff2d77ac */ /* 0x000e260008000800 */
[----:B-1----:R-:W-:Y:S01]  /*80ec0*/  IMAD.WIDE R4, R9, 0x2, R2 ;  /* 0x0000000209047825 */ /* 0x002fe200078e0202 */
[----:B------:R-:W-:Y:S01]  /*80ed0*/  PRMT R7, R23, 0x7632, R7 ;  /* 0x0000763217077816 */ /* 0x000fe20000000007 */
[----:B------:R-:W1:Y:S02]  /*80ee0*/  LDCU UR10, c[0x0][0x3b8] ;  /* 0x00007700ff0a77ac */ /* 0x000e640008000800 */
[----:B------:R-:W-:Y:S01]  /*80ef0*/  IMAD.WIDE R8, R9, 0x2, R44 ;  /* 0x0000000209087825 */ /* 0x000fe200078e022c */
[----:B------:R0:W-:Y:S01]  /*80f00*/  @P6 STG.E.U16 desc[UR8][R4.64], R23 ;  /* 0x0000001704006986 */ /* 0x0001e2000c101508 */
[----:B------:R-:W-:Y:S01]  /*80f10*/  PRMT R14, R31, 0x7632, R14 ;  /* 0x000076321f0e7816 */ /* 0x000fe2000000000e */
[----:B------:R-:W1:Y:S02]  /*80f20*/  LDCU UR20, c[0x0][0x3b8] ;  /* 0x00007700ff1477ac */ /* 0x000e640008000800 */
[----:B------:R2:W-:Y:S01]  /*80f30*/  @P3 STG.E.U16 desc[UR8][R8.64], R7 ;  /* 0x0000000708003986 */ /* 0x0005e2000c101508 */
[----:B------:R-:W-:Y:S01]  /*80f40*/  ISETP.LT.AND P3, PT, R61, UR56, !P0 ;  /* 0x000000383d007c0c */ /* 0x000fe2000c761270 */
[----:B------:R-:W-:Y:S01]  /*80f50*/  VIADD R6, R43, 0xec ;  /* 0x000000ec2b067836 */ /* 0x000fe20000000000 */
[----:B------:R-:W-:Y:S01]  /*80f60*/  ISETP.LT.AND P0, PT, R60, UR38, !P0 ;  /* 0x000000263c007c0c */ /* 0x000fe2000c701270 */
[----:B------:R-:W-:Y:S01]  /*80f70*/  @P2 STG.E.U16 desc[UR8][R10.64], R24 ;  /* 0x000000180a002986 */ /* 0x000fe2000c101508 */
[----:B0-----:R-:W-:Y:S01]  /*80f80*/  IMAD.WIDE R4, R13, 0x2, R44 ;  /* 0x000000020d047825 */ /* 0x001fe200078e022c */
[----:B--2---:R-:W-:-:S03]  /*80f90*/  PRMT R9, R24, 0x7632, R9 ;  /* 0x0000763218097816 */ /* 0x004fc60000000009 */
[----:B------:R-:W-:Y:S01]  /*80fa0*/  VIADD R15, R13, UR29 ;  /* 0x0000001d0d0f7c36 */ /* 0x000fe20008000000 */
[----:B------:R-:W-:Y:S01]  /*80fb0*/  ISETP.GE.AND P2, PT, R6, UR37, PT ;  /* 0x0000002506007c0c */ /* 0x000fe2000bf46270 */
[----:B------:R-:W0:Y:S01]  /*80fc0*/  LDCU UR37, c[0x0][0x398] ;  /* 0x00007300ff2577ac */ /* 0x000e220008000800 */
[----:B------:R2:W-:Y:S01]  /*80fd0*/  @P5 STG.E.U16 desc[UR8][R4.64], R9 ;  /* 0x0000000904005986 */ /* 0x0005e2000c101508 */
[----:B------:R-:W-:Y:S01]  /*80fe0*/  ISETP.LT.AND P5, PT, R61, UR24, !P4 ;  /* 0x000000183d007c0c */ /* 0x000fe2000e7a1270 */
[C---:B------:R-:W-:Y:S01]  /*80ff0*/  IMAD.WIDE R6, R15.reuse, 0x2, R2 ;  /* 0x000000020f067825 */ /* 0x040fe200078e0202 */
[----:B------:R-:W-:Y:S01]  /*81000*/  ISETP.LT.AND P4, PT, R60, UR44, !P4 ;  /* 0x0000002c3c007c0c */ /* 0x000fe2000e781270 */
[----:B------:R-:W0:Y:S02]  /*81010*/  LDCU UR24, c[0x0][0x39c] ;  /* 0x00007380ff1877ac */ /* 0x000e240008000800 */
[C---:B------:R-:W-:Y:S01]  /*81020*/  VIADD R13, R15.reuse, UR30 ;  /* 0x0000001e0f0d7c36 */ /* 0x040fe20008000000 */
[----:B------:R1:W-:Y:S01]  /*81030*/  @P3 STG.E.U16 desc[UR8][R6.64], R28 ;  /* 0x0000001c06003986 */ /* 0x0003e2000c101508 */
[----:B------:R-:W-:Y:S01]  /*81040*/  ISETP.GE.AND P6, PT, R12, UR58, PT ;  /* 0x0000003a0c007c0c */ /* 0x000fe2000bfc6270 */
[----:B------:R-:W0:Y:S01]  /*81050*/  LDCU UR29, c[0x0][0x39c] ;  /* 0x00007380ff1d77ac */ /* 0x000e220008000800 */
[----:B--2---:R-:W-:Y:S01]  /*81060*/  PRMT R5, R28, 0x7632, R5 ;  /* 0x000076321c057816 */ /* 0x004fe20000000005 */
[----:B------:R-:W-:Y:S01]  /*81070*/  IMAD.WIDE R8, R15, 0x2, R44 ;  /* 0x000000020f087825 */ /* 0x000fe200078e022c */
[----:B------:R-:W2:Y:S03]  /*81080*/  LDCU UR30, c[0x0][0x398] ;  /* 0x00007300ff1e77ac */ /* 0x000ea60008000800 */
[----:B------:R-:W-:Y:S01]  /*81090*/  IMAD.WIDE R10, R13, 0x2, R2 ;  /* 0x000000020d0a7825 */ /* 0x000fe200078e0202 */
[----:B------:R0:W-:Y:S01]  /*810a0*/  @P0 STG.E.U16 desc[UR8][R8.64], R5 ;  /* 0x0000000508000986 */ /* 0x0001e2000c101508 */
[----:B-1----:R-:W-:Y:S01]  /*810b0*/  PRMT R7, R25, 0x7632, R7 ;  /* 0x0000763219077816 */ /* 0x002fe20000000007 */
[----:B------:R-:W1:Y:S02]  /*810c0*/  LDCU UR38, c[0x0][0x398] ;  /* 0x00007300ff2677ac */ /* 0x000e640008000800 */
[----:B------:R2:W-:Y:S01]  /*810d0*/  @P5 STG.E.U16 desc[UR8][R10.64], R25 ;  /* 0x000000190a005986 */ /* 0x0005e2000c101508 */
[----:B------:R-:W-:Y:S01]  /*810e0*/  ISETP.LT.AND P5, PT, R61, UR33, !P6 ;  /* 0x000000213d007c0c */ /* 0x000fe2000f7a1270 */
[----:B------:R-:W-:Y:S01]  /*810f0*/  VIADD R6, R43, 0xee ;  /* 0x000000ee2b067836 */ /* 0x000fe20000000000 */
[----:B------:R-:W-:Y:S01]  /*81100*/  ISETP.LT.AND P6, PT, R60, UR43, !P6 ;  /* 0x0000002b3c007c0c */ /* 0x000fe2000f7c1270 */
[----:B------:R-:W1:Y:S01]  /*81110*/  LDCU UR33, c[0x0][0x398] ;  /* 0x00007300ff2177ac */ /* 0x000e620008000800 */
[----:B0-----:R-:W-:Y:S01]  /*81120*/  IMAD.WIDE R4, R13, 0x2, R44 ;  /* 0x000000020d047825 */ /* 0x001fe200078e022c */
[----:B------:R-:W-:-:S03]  /*81130*/  IADD3 R12, PT, PT, R43, 0xed, RZ ;  /* 0x000000ed2b0c7810 */ /* 0x000fc60007ffe0ff */
[----:B------:R-:W-:Y:S01]  /*81140*/  VIADD R13, R13, UR57 ;  /* 0x000000390d0d7c36 */ /* 0x000fe20008000000 */
[----:B------:R0:W-:Y:S01]  /*81150*/  @P4 STG.E.U16 desc[UR8][R4.64], R7 ;  /* 0x0000000704004986 */ /* 0x0001e2000c101508 */
[----:B------:R-:W-:Y:S01]  /*81160*/  ISETP.LT.AND P4, PT, R61, UR16, !P2 ;  /* 0x000000103d007c0c */ /* 0x000fe2000d781270 */
[----:B--2---:R-:W-:Y:S01]  /*81170*/  VIADD R10, R43, 0xef ;  /* 0x000000ef2b0a7836 */ /* 0x004fe20000000000 */
[----:B------:R-:W-:Y:S01]  /*81180*/  ISETP.GE.AND P0, PT, R6, UR39, PT ;  /* 0x0000002706007c0c */ /* 0x000fe2000bf06270 */
[C---:B------:R-:W-:Y:S01]  /*81190*/  VIADD R11, R13.reuse, UR26 ;  /* 0x0000001a0d0b7c36 */ /* 0x040fe20008000000 */
[----:B------:R-:W-:Y:S01]  /*811a0*/  ISETP.GE.AND P3, PT, R12, UR36, PT ;  /* 0x000000240c007c0c */ /* 0x000fe2000bf66270 */
[----:B------:R-:W-:Y:S01]  /*811b0*/  IMAD.WIDE R8, R13, 0x2, R44 ;  /* 0x000000020d087825 */ /* 0x000fe200078e022c */
[----:B------:R-:W-:Y:S01]  /*811c0*/  PRMT R12, R29, 0x7632, R12 ;  /* 0x000076321d0c7816 */ /* 0x000fe2000000000c */
[----:B------:R-:W2:Y:S01]  /*811d0*/  LDCU UR36, c[0x0][0x398] ;  /* 0x00007300ff2477ac */ /* 0x000ea20008000800 */
[C---:B------:R-:W-:Y:S01]  /*811e0*/  ISETP.LT.AND P2, PT, R60.reuse, UR32, !P2 ;  /* 0x000000203c007c0c */ /* 0x040fe2000d741270 */
[--C-:B0-----:R-:W-:Y:S01]  /*811f0*/  IMAD.WIDE R6, R13, 0x2, R2.reuse ;  /* 0x000000020d067825 */ /* 0x101fe200078e0202 */
[----:B------:R-:W0:Y:S03]  /*81200*/  LDCU UR26, c[0x0][0x39c] ;  /* 0x00007380ff1a77ac */ /* 0x000e260008000800 */
[----:B------:R-:W-:Y:S01]  /*81210*/  IMAD.WIDE R4, R11, 0x2, R2 ;  /* 0x000000020b047825 */ /* 0x000fe200078e0202 */
[----:B------:R1:W-:Y:S01]  /*81220*/  @P5 STG.E.U16 desc[UR8][R6.64], R29 ;  /* 0x0000001d06005986 */ /* 0x0003e2000c101508 */
[----:B------:R-:W0:Y:S03]  /*81230*/  LDCU UR16, c[0x0][0x3b8] ;  /* 0x00007700ff1077ac */ /* 0x000e260008000800 */
[----:B------:R2:W-:Y:S01]  /*81240*/  @P6 STG.E.U16 desc[UR8][R8.64], R12 ;  /* 0x0000000c08006986 */ /* 0x0005e2000c101508 */
[----:B------:R-:W-:Y:S01]  /*81250*/  ISETP.LT.AND P6, PT, R61, UR31, !P3 ;  /* 0x0000001f3d007c0c */ /* 0x000fe2000dfc1270 */
[C---:B------:R-:W-:Y:S01]  /*81260*/  VIADD R13, R11.reuse, UR27 ;  /* 0x0000001b0b0d7c36 */ /* 0x040fe20008000000 */
[----:B------:R-:W-:Y:S01]  /*81270*/  ISETP.LT.AND P3, PT, R60, UR28, !P3 ;  /* 0x0000001c3c007c0c */ /* 0x000fe2000df61270 */
[----:B------:R0:W-:Y:S01]  /*81280*/  @P4 STG.E.U16 desc[UR8][R4.64], R26 ;  /* 0x0000001a04004986 */ /* 0x0001e2000c101508 */
[----:B------:R-:W3:Y:S01]  /*81290*/  LDCU UR32, c[0x0][0x398] ;  /* 0x00007300ff2077ac */ /* 0x000ee20008000800 */
[----:B-1----:R-:W-:Y:S01]  /*812a0*/  IMAD.WIDE R6, R11, 0x2, R44 ;  /* 0x000000020b067825 */ /* 0x002fe200078e022c */
[----:B------:R-:W-:Y:S01]  /*812b0*/  ISETP.GE.AND P5, PT, R10, UR22, PT ;  /* 0x000000160a007c0c */ /* 0x000fe2000bfa6270 */
[----:B------:R-:W1:Y:S02]  /*812c0*/  LDCU UR27, c[0x0][0x398] ;  /* 0x00007300ff1b77ac */ /* 0x000e640008000800 */
[----:B--2---:R-:W-:Y:S01]  /*812d0*/  IMAD.WIDE R8, R13, 0x2, R2 ;  /* 0x000000020d087825 */ /* 0x004fe200078e0202 */
[----:B------:R-:W2:Y:S01]  /*812e0*/  LDCU UR28, c[0x0][0x398] ;  /* 0x00007300ff1c77ac */ /* 0x000ea20008000800 */
[----:B0-----:R-:W-:-:S02]  /*812f0*/  PRMT R5, R26, 0x7632, R5 ;  /* 0x000076321a057816 */ /* 0x001fc40000000005 */
[----:B------:R-:W-:Y:S01]  /*81300*/  VIADD R10, R43, 0xf0 ;  /* 0x000000f02b0a7836 */ /* 0x000fe20000000000 */
[----:B------:R-:W0:Y:S02]  /*81310*/  LDCU UR31, c[0x0][0x398] ;  /* 0x00007300ff1f77ac */ /* 0x000e240008000800 */
[----:B------:R1:W-:Y:S01]  /*81320*/  @P2 STG.E.U16 desc[UR8][R6.64], R5 ;  /* 0x0000000506002986 */ /* 0x0003e2000c101508 */
[----:B------:R-:W-:Y:S01]  /*81330*/  ISETP.LT.AND P2, PT, R61, UR40, !P0 ;  /* 0x000000283d007c0c */ /* 0x000fe2000c741270 */
[----:B------:R-:W0:Y:S01]  /*81340*/  LDCU UR22, c[0x0][0x3b8] ;  /* 0x00007700ff1677ac */ /* 0x000e220008000800 */
[----:B------:R-:W-:Y:S01]  /*81350*/  ISETP.LT.AND P0, PT, R60, UR42, !P0 ;  /* 0x0000002a3c007c0c */ /* 0x000fe2000c701270 */
[----:B------:R0:W-:Y:S01]  /*81360*/  @P6 STG.E.U16 desc[UR8][R8.64], R30 ;  /* 0x0000001e08006986 */ /* 0x0001e2000c101508 */
[----:B-1----:R-:W-:Y:S01]  /*81370*/  PRMT R7, R30, 0x7632, R7 ;  /* 0x000076321e077816 */ /* 0x002fe20000000007 */
[C---:B------:R-:W-:Y:S01]  /*81380*/  IMAD.WIDE R4, R13.reuse, 0x2, R44 ;  /* 0x000000020d047825 */ /* 0x040fe200078e022c */
[----:B------:R-:W-:-:S04]  /*81390*/  IADD3 R13, PT, PT, R13, UR35, RZ ;  /* 0x000000230d0d7c10 */ /* 0x000fc8000fffe0ff */
[----:B------:R1:W-:Y:S01]  /*813a0*/  @P3 STG.E.U16 desc[UR8][R4.64], R7 ;  /* 0x0000000704003986 */ /* 0x0003e2000c101508 */
[----:B------:R-:W-:Y:S01]  /*813b0*/  ISETP.LT.AND P3, PT, R61, UR47, !P5 ;  /* 0x0000002f3d007c0c */ /* 0x000fe2000ef61270 */
[----:B0-----:R-:W-:Y:S01]  /*813c0*/  IMAD.WIDE R8, R13, 0x2, R44 ;  /* 0x000000020d087825 */ /* 0x001fe200078e022c */
[----:B------:R-:W-:Y:S02]  /*813d0*/  ISETP.LT.AND P5, PT, R60, UR41, !P5 ;  /* 0x000000293c007c0c */ /* 0x000fe4000efa1270 */
[----:B------:R-:W-:Y:S01]  /*813e0*/  ISETP.GE.AND P4, PT, R10, UR25, PT ;  /* 0x000000190a007c0c */ /* 0x000fe2000bf86270 */
[----:B------:R-:W-:Y:S01]  /*813f0*/  VIADD R10, R43, 0xf1 ;  /* 0x000000f12b0a7836 */ /* 0x000fe20000000000 */
[----:B------:R-:W0:Y:S01]  /*81400*/  LDCU UR25, c[0x0][0x39c] ;  /* 0x00007380ff1977ac */ /* 0x000e220008000800 */
[----:B-1----:R-:W-:Y:S01]  /*81410*/  IMAD.WIDE R6, R13, 0x2, R2 ;  /* 0x000000020d067825 */ /* 0x002fe200078e0202 */
[----:B------:R-:W-:-:S03]  /*81420*/  PRMT R5, R27, 0x7632, R5 ;  /* 0x000076321b057816 */ /* 0x000fc60000000005 */
[----:B------:R-:W-:Y:S01]  /*81430*/  VIADD R13, R13, UR12 ;  /* 0x0000000c0d0d7c36 */ /* 0x000fe20008000000 */
[----:B------:R1:W-:Y:S01]  /*81440*/  @P2 STG.E.U16 desc[UR8][R6.64], R27 ;  /* 0x0000001b06002986 */ /* 0x0003e2000c101508 */
[----:B----4-:R-:W-:Y:S01]  /*81450*/  ISETP.GE.AND P6, PT, R10, UR34, PT ;  /* 0x000000220a007c0c */ /* 0x010fe2000bfc6270 */
[C---:B------:R-:W-:Y:S01]  /*81460*/  VIADD R12, R43.reuse, 0xf4 ;  /* 0x000000f42b0c7836 */ /* 0x040fe20000000000 */
[----:B------:R-:W4:Y:S01]  /*81470*/  LDCU UR34, c[0x0][0x398] ;  /* 0x00007300ff2277ac */ /* 0x000f220008000800 */
[----:B------:R0:W-:Y:S01]  /*81480*/  @P0 STG.E.U16 desc[UR8][R8.64], R5 ;  /* 0x0000000508000986 */ /* 0x0001e2000c101508 */
[----:B------:R-:W-:Y:S01]  /*81490*/  VIADD R10, R43, 0xf2 ;  /* 0x000000f22b0a7836 */ /* 0x000fe20000000000 */
[----:B---3--:R-:W-:Y:S01]  /*814a0*/  ISETP.LT.AND P0, PT, R61, UR48, !P4 ;  /* 0x000000303d007c0c */ /* 0x008fe2000e701270 */
[----:B------:R-:W3:Y:S01]  /*814b0*/  LDCU UR12, c[0x0][0x3b8] ;  /* 0x00007700ff0c77ac */ /* 0x000ee20008000800 */
[----:B-1----:R-:W-:-:S04]  /*814c0*/  IMAD.WIDE R6, R13, 0x2, R44 ;  /* 0x000000020d067825 */ /* 0x002fc800078e022c */
[----:B0-----:R-:W-:Y:S01]  /*814d0*/  IMAD.WIDE R4, R13, 0x2, R2 ;  /* 0x000000020d047825 */ /* 0x001fe200078e0202 */
[----:B------:R-:W-:-:S04]  /*814e0*/  ISETP.LT.AND P4, PT, R60, UR46, !P4 ;  /* 0x0000002e3c007c0c */ /* 0x000fc8000e781270 */
[----:B------:R0:W-:Y:S01]  /*814f0*/  @P3 STG.E.U16 desc[UR8][R4.64], R31 ;  /* 0x0000001f04003986 */ /* 0x0001e2000c101508 */
[----:B------:R-:W-:Y:S01]  /*81500*/  VIADD R11, R13, UR4 ;  /* 0x000000040d0b7c36 */ /* 0x000fe20008000000 */
[----:B------:R-:W-:Y:S02]  /*81510*/  ISETP.GE.AND P2, PT, R10, UR24, PT ;  /* 0x000000180a007c0c */ /* 0x000fe4000bf46270 */
[----:B------:R1:W-:Y:S01]  /*81520*/  @P5 STG.E.U16 desc[UR8][R6.64], R14 ;  /* 0x0000000e06005986 */ /* 0x0003e2000c101508 */
[----:B------:R-:W-:Y:S01]  /*81530*/  ISETP.LT.AND P5, PT, R61, UR45, !P6 ;  /* 0x0000002d3d007c0c */ /* 0x000fe2000f7a1270 */
[----:B------:R-:W-:Y:S01]  /*81540*/  VIADD R10, R43, 0xf3 ;  /* 0x000000f32b0a7836 */ /* 0x000fe20000000000 */
[----:B------:R-:W-:Y:S01]  /*81550*/  ISETP.LT.AND P6, PT, R60, UR37, !P6 ;  /* 0x000000253c007c0c */ /* 0x000fe2000f7c1270 */
[C---:B------:R-:W-:Y:S01]  /*81560*/  VIADD R13, R11.reuse, UR6 ;  /* 0x000000060b0d7c36 */ /* 0x040fe20008000000 */
[----:B------:R-:W2:Y:S01]  /*81570*/  LDCU UR24, c[0x0][0x398] ;  /* 0x00007300ff1877ac */ /* 0x000ea20008000800 */
[C---:B------:R-:W-:Y:S01]  /*81580*/  IMAD.WIDE R8, R11.reuse, 0x2, R2 ;  /* 0x000000020b087825 */ /* 0x040fe200078e0202 */
[----:B------:R-:W-:Y:S01]  /*81590*/  ISETP.GE.AND P3, PT, R10, UR29, PT ;  /* 0x0000001d0a007c0c */ /* 0x000fe2000bf66270 */
[----:B------:R-:W2:Y:S02]  /*815a0*/  LDCU UR29, c[0x0][0x398] ;  /* 0x00007300ff1d77ac */ /* 0x000ea40008000800 */
[----:B0-----:R-:W-:Y:S01]  /*815b0*/  IMAD.WIDE R4, R11, 0x2, R44 ;  /* 0x000000020b047825 */ /* 0x001fe200078e022c */
[----:B-1----:R-:W-:Y:S01]  /*815c0*/  PRMT R7, R32, 0x7632, R7 ;  /* 0x0000763220077816 */ /* 0x002fe20000000007 */
[----:B------:R-:W0:Y:S02]  /*815d0*/  LDCU UR4, c[0x0][0x3b8] ;  /* 0x00007700ff0477ac */ /* 0x000e240008000800 */
[----:B------:R-:W-:Y:S01]  /*815e0*/  IMAD.WIDE R10, R13, 0x2, R2 ;  /* 0x000000020d0a7825 */ /* 0x000fe200078e0202 */
[----:B------:R1:W-:Y:S01]  /*815f0*/  @P0 STG.E.U16 desc[UR8][R8.64], R32 ;  /* 0x0000002008000986 */ /* 0x0003e2000c101508 */
[----:B------:R-:W0:Y:S03]  /*81600*/  LDCU UR6, c[0x0][0x3b8] ;  /* 0x00007700ff0677ac */ /* 0x000e260008000800 */
[----:B------:R2:W-:Y:S04]  /*81610*/  @P4 STG.E.U16 desc[UR8][R4.64], R7 ;  /* 0x0000000704004986 */ /* 0x0005e8000c101508 */
[----:B------:R0:W-:Y:S01]  /*81620*/  @P5 STG.E.U16 desc[UR8][R10.64], R36 ;  /* 0x000000240a005986 */ /* 0x0001e2000c101508 */
[----:B------:R-:W-:-:S02]  /*81630*/  ISETP.LT.AND P5, PT, R61, UR30, !P2 ;  /* 0x0000001e3d007c0c */ /* 0x000fc4000d7a1270 */
[----:B------:R-:W-:Y:S01]  /*81640*/  ISETP.LT.AND P2, PT, R60, UR36, !P2 ;  /* 0x000000243c007c0c */ /* 0x000fe2000d741270 */
[----:B-1----:R-:W-:Y:S01]  /*81650*/  VIADD R8, R43, 0xf5 ;  /* 0x000000f52b087836 */ /* 0x002fe20000000000 */
[----:B--2---:R-:W-:Y:S01]  /*81660*/  PRMT R5, R36, 0x7632, R5 ;  /* 0x0000763224057816 */ /* 0x004fe20000000005 */
[C---:B------:R-:W-:Y:S01]  /*81670*/  IMAD.WIDE R6, R13.reuse, 0x2, R44 ;  /* 0x000000020d067825 */ /* 0x040fe200078e022c */
[----:B------:R-:W-:Y:S01]  /*81680*/  IADD3 R9, PT, PT, R13, UR10, RZ ;  /* 0x0000000a0d097c10 */ /* 0x000fe2000fffe0ff */
[----:B------:R-:W1:Y:S03]  /*81690*/  LDCU UR10, c[0x0][0x3b8] ;  /* 0x00007700ff0a77ac */ /* 0x000e660008000800 */
[----:B------:R2:W-:Y:S01]  /*816a0*/  @P6 STG.E.U16 desc[UR8][R6.64], R5 ;  /* 0x0000000506006986 */ /* 0x0005e2000c101508 */
[----:B------:R-:W-:Y:S01]  /*816b0*/  ISETP.LT.AND P6, PT, R61, UR33, !P3 ;  /* 0x000000213d007c0c */ /* 0x000fe2000dfc1270 */
[----:B------:R-:W-:Y:S01]  /*816c0*/  VIADD R13, R9, UR20 ;  /* 0x00000014090d7c36 */ /* 0x000fe20008000000 */
[----:B------:R-:W-:Y:S01]  /*816d0*/  ISETP.LT.AND P3, PT, R60, UR38, !P3 ;  /* 0x000000263c007c0c */ /* 0x000fe2000df61270 */
[----:B------:R-:W1:Y:S01]  /*816e0*/  LDCU UR20, c[0x0][0x398] ;  /* 0x00007300ff1477ac */ /* 0x000e620008000800 */
[----:B------:R-:W-:Y:S01]  /*816f0*/  ISETP.GE.AND P4, PT, R8, UR25, PT ;  /* 0x0000001908007c0c */ /* 0x000fe2000bf86270 */
[--C-:B0-----:R-:W-:Y:S01]  /*81700*/  IMAD.WIDE R10, R13, 0x2, R2.reuse ;  /* 0x000000020d0a7825 */ /* 0x101fe200078e0202 */
[----:B------:R-:W-:Y:S01]  /*81710*/  ISETP.GE.AND P0, PT, R12, UR26, PT ;  /* 0x0000001a0c007c0c */ /* 0x000fe2000bf06270 */
[----:B------:R-:W0:Y:S02]  /*81720*/  LDCU UR26, c[0x0][0x398] ;  /* 0x00007300ff1a77ac */ /* 0x000e240008000800 */
[----:B--2---:R-:W-:Y:S01]  /*81730*/  IMAD.WIDE R4, R9, 0x2, R2 ;  /* 0x0000000209047825 */ /* 0x004fe200078e0202 */
[----:B------:R-:W-:Y:S01]  /*81740*/  PRMT R7, R33, 0x7632, R7 ;  /* 0x0000763221077816 */ /* 0x000fe20000000007 */
[----:B------:R-:W2:Y:S02]  /*81750*/  LDCU UR25, c[0x0][0x398] ;  /* 0x00007300ff1977ac */ /* 0x000ea40008000800 */
[----:B------:R-:W-:Y:S01]  /*81760*/  IMAD.WIDE R8, R9, 0x2, R44 ;  /* 0x0000000209087825 */ /* 0x000fe200078e022c */
[----:B------:R0:W-:Y:S04]  /*81770*/  @P5 STG.E.U16 desc[UR8][R4.64], R33 ;  /* 0x0000002104005986 */ /* 0x0001e8000c101508 */
[----:B------:R1:W-:Y:S01]  /*81780*/  @P2 STG.E.U16 desc[UR8][R8.64], R7 ;  /* 0x0000000708002986 */ /* 0x0003e2000c101508 */
[----:B------:R-:W-:-:S03]  /*81790*/  VIADD R6, R43, 0xf7 ;  /* 0x000000f72b067836 */ /* 0x000fc60000000000 */
[----:B------:R2:W-:Y:S01]  /*817a0*/  @P6 STG.E.U16 desc[UR8][R10.64], R37 ;  /* 0x000000250a006986 */ /* 0x0005e2000c101508 */
[----:B0-----:R-:W-:Y:S01]  /*817b0*/  IMAD.WIDE R4, R13, 0x2, R44 ;  /* 0x000000020d047825 */ /* 0x001fe200078e022c */
[----:B-1----:R-:W-:Y:S02]  /*817c0*/  PRMT R9, R37, 0x7632, R9 ;  /* 0x0000763225097816 */ /* 0x002fe40000000009 */
[----:B------:R-:W-:Y:S01]  /*817d0*/  ISETP.LT.AND P6, PT, R61, UR27, !P0 ;  /* 0x0000001b3d007c0c */ /* 0x000fe2000c7c1270 */
[----:B------:R-:W-:Y:S01]  /*817e0*/  VIADD R15, R13, UR16 ;  /* 0x000000100d0f7c36 */ /* 0x000fe20008000000 */
[----:B------:R-:W-:Y:S01]  /*817f0*/  ISETP.LT.AND P0, PT, R60, UR28, !P0 ;  /* 0x0000001c3c007c0c */ /* 0x000fe2000c701270 */
[----:B------:R0:W-:Y:S01]  /*81800*/  @P3 STG.E.U16 desc[UR8][R4.64], R9 ;  /* 0x0000000904003986 */ /* 0x0001e2000c101508 */
[----:B------:R-:W-:Y:S01]  /*81810*/  ISETP.LT.AND P3, PT, R61, UR31, !P4 ;  /* 0x0000001f3d007c0c */ /* 0x000fe2000e761270 */
[----:B------:R-:W-:Y:S01]  /*81820*/  VIADD R12, R43, 0xf6 ;  /* 0x000000f62b0c7836 */ /* 0x000fe20000000000 */
[----:B------:R-:W-:Y:S01]  /*81830*/  ISETP.GE.AND P2, PT, R6, UR11, PT ;  /* 0x0000000b06007c0c */ /* 0x000fe2000bf46270 */
[C---:B------:R-:W-:Y:S01]  /*81840*/  VIADD R17, R15.reuse, UR22 ;  /* 0x000000160f117c36 */ /* 0x040fe20008000000 */
[----:B------:R-:W-:Y:S01]  /*81850*/  ISETP.LT.AND P4, PT, R60, UR24, !P4 ;  /* 0x000000183c007c0c */ /* 0x000fe2000e781270 */
[--C-:B------:R-:W-:Y:S01]  /*81860*/  IMAD.WIDE R6, R15, 0x2, R2.reuse ;  /* 0x000000020f067825 */ /* 0x100fe200078e0202 */
[----:B------:R-:W-:Y:S01]  /*81870*/  ISETP.GE.AND P5, PT, R12, UR21, PT ;  /* 0x000000150c007c0c */ /* 0x000fe2000bfa6270 */
[----:B------:R-:W1:Y:S02]  /*81880*/  LDCU UR21, c[0x0][0x398] ;  /* 0x00007300ff1577ac */ /* 0x000e640008000800 */
[----:B--2---:R-:W-:Y:S01]  /*81890*/  IMAD.WIDE R10, R17, 0x2, R2 ;  /* 0x00000002110a7825 */ /* 0x004fe200078e0202 */
[----:B0-----:R-:W-:Y:S01]  /*818a0*/  PRMT R5, R34, 0x7632, R5 ;  /* 0x0000763222057816 */ /* 0x001fe20000000005 */
[----:B------:R-:W0:Y:S02]  /*818b0*/  LDCU UR16, c[0x0][0x398] ;  /* 0x00007300ff1077ac */ /* 0x000e240008000800 */
[----:B------:R-:W-:Y:S01]  /*818c0*/  IMAD.WIDE R8, R15, 0x2, R44 ;  /* 0x000000020f087825 */ /* 0x000fe200078e022c */
[----:B------:R-:W-:Y:S01]  /*818d0*/  @P6 STG.E.U16 desc[UR8][R6.64], R34 ;  /* 0x0000002206006986 */ /* 0x000fe2000c101508 */
[----:B------:R-:W-:Y:S01]  /*818e0*/  PRMT R16, R39, 0x7632, R16 ;  /* 0x0000763227107816 */ /* 0x000fe20000000010 */
[----:B------:R-:W2:Y:S01]  /*818f0*/  LDCU UR27, c[0x0][0x398] ;  /* 0x00007300ff1b77ac */ /* 0x000ea20008000800 */
[----:B------:R-:W-:-:S02]  /*81900*/  VIADD R12, R43, 0xf8 ;  /* 0x000000f82b0c7836 */ /* 0x000fc40000000000 */
[C---:B------:R-:W-:Y:S01]  /*81910*/  VIADD R4, R43.reuse, 0xf9 ;  /* 0x000000f92b047836 */ /* 0x040fe20000000000 */
[----:B------:R0:W-:Y:S01]  /*81920*/  @P0 STG.E.U16 desc[UR8][R8.64], R5 ;  /* 0x0000000508000986 */ /* 0x0001e2000c101508 */
[----:B------:R-:W-:Y:S01]  /*81930*/  VIADD R14, R43, 0xfa ;  /* 0x000000fa2b0e7836 */ /* 0x000fe20000000000 */
[----:B------:R-:W-:Y:S01]  /*81940*/  ISETP.GE.AND P6, PT, R12, UR5, PT ;  /* 0x000000050c007c0c */ /* 0x000fe2000bfc6270 */
[----:B------:R-:W1:Y:S01]  /*81950*/  LDCU UR11, c[0x0][0x3b8] ;  /* 0x00007700ff0b77ac */ /* 0x000e620008000800 */
[----:B------:R2:W-:Y:S01]  /*81960*/  @P3 STG.E.U16 desc[UR8][R10.64], R38 ;  /* 0x000000260a003986 */ /* 0x0005e2000c101508 */
[----:B------:R-:W-:Y:S01]  /*81970*/  ISETP.LT.AND P3, PT, R61, UR29, !P5 ;  /* 0x0000001d3d007c0c */ /* 0x000fe2000ef61270 */
[C---:B------:R-:W-:Y:S01]  /*81980*/  IMAD.WIDE R12, R17.reuse, 0x2, R44 ;  /* 0x00000002110c7825 */ /* 0x040fe200078e022c */
[----:B------:R-:W-:Y:S01]  /*81990*/  ISETP.GE.AND P0, PT, R4, UR15, PT ;  /* 0x0000000f04007c0c */ /* 0x000fe2000bf06270 */
[----:B------:R-:W1:Y:S01]  /*819a0*/  LDCU UR22, c[0x0][0x398] ;  /* 0x00007300ff1677ac */ /* 0x000e620008000800 */
[----:B------:R-:W-:Y:S01]  /*819b0*/  ISETP.LT.AND P5, PT, R60, UR32, !P5 ;  /* 0x000000203c007c0c */ /* 0x000fe2000efa1270 */
[----:B------:R3:W1:Y:S01]  /*819c0*/  LDS.128 R4, [R0] ;  /* 0x0000000000047984 */ /* 0x0006620000000c00 */
[----:B------:R-:W-:Y:S01]  /*819d0*/  IADD3 R17, PT, PT, R17, UR4, RZ ;  /* 0x0000000411117c10 */ /* 0x000fe2000fffe0ff */
[----:B------:R-:W1:Y:S01]  /*819e0*/  LDCU UR24, c[0x0][0x398] ;  /* 0x00007300ff1877ac */ /* 0x000e620008000800 */
[----:B0-----:R-:W-:-:S03]  /*819f0*/  PRMT R9, R38, 0x7632, R9 ;  /* 0x0000763226097816 */ /* 0x001fc60000000009 */
[----:B--2---:R-:W-:Y:S01]  /*81a00*/  IMAD.WIDE R10, R17, 0x2, R44 ;  /* 0x00000002110a7825 */ /* 0x004fe200078e022c */
[----:B------:R-:W0:Y:S01]  /*81a10*/  LDCU UR15, c[0x0][0x398] ;  /* 0x00007300ff0f77ac */ /* 0x000e220008000800 */
[----:B------:R2:W-:Y:S01]  /*81a20*/  @P4 STG.E.U16 desc[UR8][R12.64], R9 ;  /* 0x000000090c004986 */ /* 0x0005e2000c101508 */
[----:B------:R-:W-:Y:S02]  /*81a30*/  ISETP.LT.AND P4, PT, R61, UR26, !P2 ;  /* 0x0000001a3d007c0c */ /* 0x000fe4000d781270 */
[----:B----4-:R-:W-:Y:S01]  /*81a40*/  ISETP.LT.AND P2, PT, R60, UR34, !P2 ;  /* 0x000000223c007c0c */ /* 0x010fe2000d741270 */
[----:B---3--:R-:W-:Y:S01]  /*81a50*/  VIADD R0, R43, 0xfb ;  /* 0x000000fb2b007836 */ /* 0x008fe20000000000 */
[----:B------:R-:W3:Y:S01]  /*81a60*/  LDCU UR5, c[0x0][0x3b8] ;  /* 0x00007700ff0577ac */ /* 0x000ee20008000800 */
[----:B------:R-:W4:Y:S01]  /*81a70*/  LDCU UR26, c[0x0][0x398] ;  /* 0x00007300ff1a77ac */ /* 0x000f220008000800 */
[----:B--2---:R-:W-:Y:S01]  /*81a80*/  IMAD.WIDE R8, R17, 0x2, R2 ;  /* 0x0000000211087825 */ /* 0x004fe200078e0202 */
[----:B------:R-:W-:Y:S01]  /*81a90*/  PRMT R13, R35, 0x7632, R13 ;  /* 0x00007632230d7816 */ /* 0x000fe2000000000d */
[----:B------:R-:W2:Y:S03]  /*81aa0*/  LDCU UR4, c[0x0][0x3b8] ;  /* 0x00007700ff0477ac */ /* 0x000ea60008000800 */
[----:B------:R0:W-:Y:S01]  /*81ab0*/  @P3 STG.E.U16 desc[UR8][R8.64], R35 ;  /* 0x0000002308003986 */ /* 0x0001e2000c101508 */
[----:B------:R-:W-:Y:S01]  /*81ac0*/  VIADD R17, R17, UR6 ;  /* 0x0000000611117c36 */ /* 0x000fe20008000000 */
[----:B------:R-:W-:Y:S01]  /*81ad0*/  ISETP.GE.AND P3, PT, R14, UR23, PT ;  /* 0x000000170e007c0c */ /* 0x000fe2000bf66270 */
[----:B------:R-:W1:Y:S01]  /*81ae0*/  LDCU UR23, c[0x0][0x398] ;  /* 0x00007300ff1777ac */ /* 0x000e620008000800 */
[----:B------:R2:W-:Y:S01]  /*81af0*/  @P5 STG.E.U16 desc[UR8][R10.64], R13 ;  /* 0x0000000d0a005986 */ /* 0x0005e2000c101508 */
[----:B------:R-:W-:Y:S01]  /*81b00*/  ISETP.LT.AND P5, PT, R61, UR25, !P6 ;  /* 0x000000193d007c0c */ /* 0x000fe2000f7a1270 */
[C---:B------:R-:W-:Y:S01]  /*81b10*/  VIADD R19, R17.reuse, UR12 ;  /* 0x0000000c11137c36 */ /* 0x040fe20008000000 */
[----:B------:R-:W1:Y:S01]  /*81b20*/  LDCU UR6, c[0x0][0x3b8] ;  /* 0x00007700ff0677ac */ /* 0x000e620008000800 */
[----:B0-----:R-:W-:-:S04]  /*81b30*/  IMAD.WIDE R8, R17, 0x2, R44 ;  /* 0x0000000211087825 */ /* 0x001fc800078e022c */
[--C-:B--2---:R-:W-:Y:S01]  /*81b40*/  IMAD.WIDE R12, R17, 0x2, R2.reuse ;  /* 0x00000002110c7825 */ /* 0x104fe200078e0202 */
[----:B------:R-:W-:Y:S01]  /*81b50*/  ISETP.LT.AND P6, PT, R60, UR20, !P6 ;  /* 0x000000143c007c0c */ /* 0x000fe2000f7c1270 */
[----:B------:R-:W0:Y:S02]  /*81b60*/  LDCU UR12, c[0x0][0x398] ;  /* 0x00007300ff0c77ac */ /* 0x000e240008000800 */
[----:B------:R-:W-:Y:S01]  /*81b70*/  IMAD.WIDE R10, R19, 0x2, R2 ;  /* 0x00000002130a7825 */ /* 0x000fe200078e0202 */
[----:B------:R2:W-:Y:S01]  /*81b80*/  @P4 STG.E.U16 desc[UR8][R12.64], R39 ;  /* 0x000000270c004986 */ /* 0x0005e2000c101508 */
[----:B------:R-:W0:Y:S03]  /*81b90*/  LDCU UR20, c[0x0][0x398] ;  /* 0x00007300ff1477ac */ /* 0x000e260008000800 */
[----:B------:R0:W-:Y:S04]  /*81ba0*/  @P2 STG.E.U16 desc[UR8][R8.64], R16 ;  /* 0x0000001008002986 */ /* 0x0001e8000c101508 */
[----:B------:R0:W-:Y:S01]  /*81bb0*/  @P5 STG.E.U16 desc[UR8][R10.64], R40 ;  /* 0x000000280a005986 */ /* 0x0001e2000c101508 */
[----:B-1----:R-:W-:Y:S01]  /*81bc0*/  ISETP.LT.AND P5, PT, R61, UR21, !P0 ;  /* 0x000000153d007c0c */ /* 0x002fe2000c7a1270 */
[----:B------:R-:W-:Y:S01]  /*81bd0*/  IMAD.WIDE R14, R19, 0x2, R44 ;  /* 0x00000002130e7825 */ /* 0x000fe200078e022c */
[----:B------:R-:W-:Y:S01]  /*81be0*/  ISETP.GE.AND P4, PT, R0, UR7, PT ;  /* 0x0000000700007c0c */ /* 0x000fe2000bf86270 */
[----:B------:R-:W1:Y:S02]  /*81bf0*/  LDCU UR7, c[0x0][0x3b8] ;  /* 0x00007700ff0777ac */ /* 0x000e640008000800 */
[----:B------:R-:W-:-:S02]  /*81c00*/  VIADD R0, R43, 0xfc ;  /* 0x000000fc2b007836 */ /* 0x000fc40000000000 */
[----:B------:R-:W-:Y:S01]  /*81c10*/  VIADD R19, R19, UR10 ;  /* 0x0000000a13137c36 */ /* 0x000fe20008000000 */
[----:B--2---:R-:W-:Y:S01]  /*81c20*/  PRMT R13, R40, 0x7632, R13 ;  /* 0x00007632280d7816 */ /* 0x004fe2000000000d */
[----:B------:R-:W2:Y:S01]  /*81c30*/  LDCU UR10, c[0x0][0x398] ;  /* 0x00007300ff0a77ac */ /* 0x000ea20008000800 */
[----:B------:R-:W-:Y:S01]  /*81c40*/  ISETP.LT.AND P2, PT, R60, UR16, !P0 ;  /* 0x000000103c007c0c */ /* 0x000fe2000c741270 */
[----:B0-----:R-:W-:Y:S01]  /*81c50*/  IMAD.WIDE R8, R19, 0x2, R2 ;  /* 0x0000000213087825 */ /* 0x001fe200078e0202 */
[----:B------:R-:W-:Y:S02]  /*81c60*/  ISETP.GE.AND P0, PT, R0, UR19, PT ;  /* 0x0000001300007c0c */ /* 0x000fe4000bf06270 */
[C---:B------:R-:W-:Y:S01]  /*81c70*/  IADD3 R0, PT, PT, R43.reuse, 0xfd, RZ ;  /* 0x000000fd2b007810 */ /* 0x040fe20007ffe0ff */
[----:B------:R0:W-:Y:S04]  /*81c80*/  @P6 STG.E.U16 desc[UR8][R14.64], R13 ;  /* 0x0000000d0e006986 */ /* 0x0001e8000c101508 */
[----:B------:R1:W-:Y:S01]  /*81c90*/  @P5 STG.E.U16 desc[UR8][R8.64], R4 ;  /* 0x0000000408005986 */ /* 0x0003e2000c101508 */
[----:B------:R-:W-:Y:S01]  /*81ca0*/  ISETP.GE.AND P5, PT, R0, UR17, PT ;  /* 0x0000001100007c0c */ /* 0x000fe2000bfa6270 */
[----:B------:R-:W-:-:S02]  /*81cb0*/  VIADD R0, R43, 0xfe ;  /* 0x000000fe2b007836 */ /* 0x000fc40000000000 */
[----:B------:R-:W2:Y:S01]  /*81cc0*/  LDL.LU R43, [R1+0x2240] ;  /* 0x00224000012b7983 */ /* 0x000ea20000300800 */
[----:B------:R-:W-:Y:S01]  /*81cd0*/  ISETP.LT.AND P6, PT, R61, UR27, !P3 ;  /* 0x0000001b3d007c0c */ /* 0x000fe2000dfc1270 */
[C---:B------:R-:W-:Y:S02]  /*81ce0*/  VIADD R17, R19.reuse, UR11 ;  /* 0x0000000b13117c36 */ /* 0x040fe40008000000 */
[----:B------:R-:W-:Y:S01]  /*81cf0*/  IMAD.WIDE R10, R19, 0x2, R44 ;  /* 0x00000002130a7825 */ /* 0x000fe200078e022c */
[----:B0-----:R-:W-:Y:S01]  /*81d00*/  PRMT R14, R4, 0x7632, R14 ;  /* 0x00007632040e7816 */ /* 0x001fe2000000000e */
[----:B------:R-:W0:Y:S02]  /*81d10*/  LDCU UR11, c[0x0][0x398] ;  /* 0x00007300ff0b77ac */ /* 0x000e240008000800 */
[----:B------:R-:W-:Y:S01]  /*81d20*/  IMAD.WIDE R12, R17, 0x2, R2 ;  /* 0x00000002110c7825 */ /* 0x000fe200078e0202 */
[C---:B------:R-:W-:Y:S01]  /*81d30*/  ISETP.LT.AND P3, PT, R60.reuse, UR22, !P3 ;  /* 0x000000163c007c0c */ /* 0x040fe2000df61270 */
[----:B------:R0:W-:Y:S01]  /*81d40*/  @P2 STG.E.U16 desc[UR8][R10.64], R14 ;  /* 0x0000000e0a002986 */ /* 0x0001e2000c101508 */
[----:B------:R-:W-:Y:S01]  /*81d50*/  ISETP.LT.AND P2, PT, R61, UR24, !P4 ;  /* 0x000000183d007c0c */ /* 0x000fe2000e741270 */
[----:B---3--:R-:W-:Y:S01]  /*81d60*/  VIADD R15, R17, UR5 ;  /* 0x00000005110f7c36 */ /* 0x008fe20008000000 */
[----:B------:R-:W-:Y:S01]  /*81d70*/  ISETP.LT.AND P4, PT, R60, UR15, !P4 ;  /* 0x0000000f3c007c0c */ /* 0x000fe2000e781270 */
[----:B------:R3:W-:Y:S01]  /*81d80*/  @P6 STG.E.U16 desc[UR8][R12.64], R41 ;  /* 0x000000290c006986 */ /* 0x0007e2000c101508 */
[----:B----4-:R-:W-:Y:S01]  /*81d90*/  ISETP.LT.AND P6, PT, R61, UR26, !P0 ;  /* 0x0000001a3d007c0c */ /* 0x010fe2000c7c1270 */
[----:B------:R-:W4:Y:S01]  /*81da0*/  LDCU UR5, c[0x0][0x3b8] ;  /* 0x00007700ff0577ac */ /* 0x000f220008000800 */
[----:B------:R-:W-:Y:S01]  /*81db0*/  VIADD R19, R15, UR4 ;  /* 0x000000040f137c36 */ /* 0x000fe20008000000 */
[----:B------:R-:W-:Y:S01]  /*81dc0*/  PRMT R16, R41, 0x7632, R16 ;  /* 0x0000763229107816 */ /* 0x000fe20000000010 */
[----:B-1----:R-:W-:Y:S01]  /*81dd0*/  IMAD.WIDE R8, R17, 0x2, R44 ;  /* 0x0000000211087825 */ /* 0x002fe200078e022c */
[----:B------:R-:W-:-:S03]  /*81de0*/  PRMT R4, R5, 0x7632, R4 ;  /* 0x0000763205047816 */ /* 0x000fc60000000004 */
[C---:B0-----:R-:W-:Y:S01]  /*81df0*/  IMAD.WIDE R10, R15.reuse, 0x2, R2 ;  /* 0x000000020f0a7825 */ /* 0x041fe200078e0202 */
[----:B------:R-:W-:Y:S03]  /*81e00*/  @P3 STG.E.U16 desc[UR8][R8.64], R16 ;  /* 0x0000001008003986 */ /* 0x000fe6000c101508 */
[----:B---3--:R-:W-:Y:S01]  /*81e10*/  IMAD.WIDE R12, R15, 0x2, R44 ;  /* 0x000000020f0c7825 */ /* 0x008fe200078e022c */
[----:B------:R-:W-:Y:S03]  /*81e20*/  @P2 STG.E.U16 desc[UR8][R10.64], R5 ;  /* 0x000000050a002986 */ /* 0x000fe6000c101508 */
[C---:B------:R-:W-:Y:S01]  /*81e30*/  IMAD.WIDE R14, R19.reuse, 0x2, R2 ;  /* 0x00000002130e7825 */ /* 0x040fe200078e0202 */
[----:B------:R-:W-:Y:S01]  /*81e40*/  ISETP.GE.AND P3, PT, R0, UR13, PT ;  /* 0x0000000d00007c0c */ /* 0x000fe2000bf66270 */
[----:B------:R0:W-:Y:S01]  /*81e50*/  @P4 STG.E.U16 desc[UR8][R12.64], R4 ;  /* 0x000000040c004986 */ /* 0x0001e2000c101508 */
[----:B------:R-:W-:Y:S01]  /*81e60*/  ISETP.LT.AND P0, PT, R60, UR23, !P0 ;  /* 0x000000173c007c0c */ /* 0x000fe2000c701270 */
[----:B------:R-:W-:-:S02]  /*81e70*/  VIADD R17, R19, UR6 ;  /* 0x0000000613117c36 */ /* 0x000fc40008000000 */
[----:B------:R1:W-:Y:S01]  /*81e80*/  @P6 STG.E.U16 desc[UR8][R14.64], R42 ;  /* 0x0000002a0e006986 */ /* 0x0003e2000c101508 */
[C---:B------:R-:W-:Y:S02]  /*81e90*/  ISETP.LT.AND P6, PT, R61.reuse, UR12, !P5 ;  /* 0x0000000c3d007c0c */ /* 0x040fe4000efc1270 */
[C---:B------:R-:W-:Y:S02]  /*81ea0*/  ISETP.LT.AND P5, PT, R60.reuse, UR20, !P5 ;  /* 0x000000143c007c0c */ /* 0x040fe4000efa1270 */
[----:B--2---:R-:W-:Y:S01]  /*81eb0*/  ISETP.LT.AND P4, PT, R61, UR10, !P3 ;  /* 0x0000000a3d007c0c */ /* 0x004fe2000df81270 */
[----:B------:R-:W-:Y:S01]  /*81ec0*/  VIADD R21, R17, UR7 ;  /* 0x0000000711157c36 */ /* 0x000fe20008000000 */
[C---:B------:R-:W-:Y:S02]  /*81ed0*/  ISETP.LT.AND P3, PT, R60.reuse, UR11, !P3 ;  /* 0x0000000b3c007c0c */ /* 0x040fe4000df61270 */
[----:B------:R-:W-:Y:S02]  /*81ee0*/  ISETP.LT.AND P2, PT, R61, UR18, !P1 ;  /* 0x000000123d007c0c */ /* 0x000fe4000cf41270 */
[----:B------:R-:W-:Y:S01]  /*81ef0*/  ISETP.LT.AND P1, PT, R60, UR14, !P1 ;  /* 0x0000000e3c007c0c */ /* 0x000fe2000cf21270 */
[----:B0-----:R-:W-:Y:S01]  /*81f00*/  IMAD.WIDE R4, R19, 0x2, R44 ;  /* 0x0000000213047825 */ /* 0x001fe200078e022c */
[----:B------:R-:W-:-:S02]  /*81f10*/  PRMT R0, R42, 0x7632, R0 ;  /* 0x000076322a007816 */ /* 0x000fc40000000000 */
[----:B------:R-:W-:Y:S01]  /*81f20*/  PRMT R16, R6, 0x7632, R16 ;  /* 0x0000763206107816 */ /* 0x000fe20000000010 */
[----:B----4-:R-:W-:Y:S02]  /*81f30*/  VIADD R19, R21, UR5 ;  /* 0x0000000515137c36 */ /* 0x010fe40008000000 */
[C---:B------:R-:W-:Y:S01]  /*81f40*/  IMAD.WIDE R8, R17.reuse, 0x2, R2 ;  /* 0x0000000211087825 */ /* 0x040fe200078e0202 */
[----:B------:R0:W-:Y:S03]  /*81f50*/  @P0 STG.E.U16 desc[UR8][R4.64], R0 ;  /* 0x0000000004000986 */ /* 0x0001e6000c101508 */
[----:B------:R-:W-:Y:S01]  /*81f60*/  IMAD.WIDE R10, R17, 0x2, R44 ;  /* 0x00000002110a7825 */ /* 0x000fe200078e022c */
[----:B------:R0:W-:Y:S03]  /*81f70*/  @P6 STG.E.U16 desc[UR8][R8.64], R6 ;  /* 0x0000000608006986 */ /* 0x0001e6000c101508 */
[C---:B------:R-:W-:Y:S01]  /*81f80*/  IMAD.WIDE R12, R21.reuse, 0x2, R2 ;  /* 0x00000002150c7825 */ /* 0x040fe200078e0202 */
[----:B------:R0:W-:Y:S03]  /*81f90*/  @P5 STG.E.U16 desc[UR8][R10.64], R16 ;  /* 0x000000100a005986 */ /* 0x0001e6000c101508 */
[----:B-1----:R-:W-:-:S04]  /*81fa0*/  IMAD.WIDE R14, R21, 0x2, R44 ;  /* 0x00000002150e7825 */ /* 0x002fc800078e022c */
[----:B------:R-:W-:-:S04]  /*81fb0*/  IMAD.WIDE R2, R19, 0x2, R2 ;  /* 0x0000000213027825 */ /* 0x000fc800078e0202 */
[----:B------:R-:W-:Y:S01]  /*81fc0*/  IMAD.WIDE R44, R19, 0x2, R44 ;  /* 0x00000002132c7825 */ /* 0x000fe200078e022c */
[----:B------:R-:W-:Y:S01]  /*81fd0*/  PRMT R17, R43, 0x7632, R17 ;  /* 0x000076322b117816 */ /* 0x000fe20000000011 */
[----:B------:R0:W-:Y:S04]  /*81fe0*/  @P4 STG.E.U16 desc[UR8][R12.64], R43 ;  /* 0x0000002b0c004986 */ /* 0x0001e8000c101508 */
[----:B------:R0:W-:Y:S04]  /*81ff0*/  @P3 STG.E.U16 desc[UR8][R14.64], R17 ;  /* 0x000000110e003986 */ /* 0x0001e8000c101508 */
[----:B------:R0:W-:Y:S01]  /*82000*/  @P2 STG.E.U16 desc[UR8][R2.64], R7 ;  /* 0x0000000702002986 */ /* 0x0001e2000c101508 */
[----:B------:R-:W-:Y:S05]  /*82010*/  @!P1 EXIT ;  /* 0x000000000000994d */ /* 0x000fea0003800000 */
[----:B------:R-:W-:-:S05]  /*82020*/  PRMT R22, R7, 0x7632, R22 ;  /* 0x0000763207167816 */ /* 0x000fca0000000016 */
[----:B------:R-:W-:Y:S01]  /*82030*/  STG.E.U16 desc[UR8][R44.64], R22 ;  /* 0x000000162c007986 */ /* 0x000fe2000c101508 */
[----:B------:R-:W-:Y:S05]  /*82040*/  EXIT ;  /* 0x000000000000794d */ /* 0x000fea0003800000 */
.L_x_2:
[----:B------:R-:W-:-:S00]  /*82050*/  BRA `(.L_x_2) ;  /* 0xfffffffc00fc7947 */ /* 0x000fc0000383ffff */
[----:B------:R-:W-:-:S00]  /*82060*/  NOP ;  /* 0x0000000000007918 */ /* 0x000fc00000000000 */
        /* <DEDUP_REMOVED lines=9> */
.L_x_3:


//--------------------- .nv.shared.matmul_kernel  --------------------------
	.section	.nv.shared.matmul_kernel,"aw",@nobits
	.sectionflags	@""
	.align	16
	.zero		1024


//--------------------- .nv.shared.reserved.0     --------------------------
	.section	.nv.shared.reserved.0,"aw",@nobits
	.weak		__nv_reservedSMEM_offset_0_alias
	.size		__nv_reservedSMEM_offset_0_alias, 0, 64
	.other		__nv_reservedSMEM_offset_0_alias,@"STO_CUDA_RESERVED_SHARED STV_DEFAULT"
__nv_reservedSMEM_offset_0_alias:
	.zero		0
	.zero		64


//--------------------- .nv.constant0.matmul_kernel --------------------------
	.section	.nv.constant0.matmul_kernel,"a",@progbits
	.sectionflags	@""
	.align	4
.nv.constant0.matmul_kernel:
	.zero		976


//--------------------- SYMBOLS --------------------------

	.type		.nv.reservedSmem.offset0,@object
	.size		.nv.reservedSmem.offset0,0x4
	.type		.nv.reservedSmem.cap,@object
	.size		.nv.reservedSmem.cap,0x4
